//
// Generated by NVIDIA NVVM Compiler
//
// Compiler Build ID: CL-36424714
// Cuda compilation tools, release 13.0, V13.0.88
// Based on NVVM 20.0.0
//

.version 9.0
.target sm_100
.address_size 64

	// .globl	_Z7computePdS_i
.extern .func  (.param .b32 func_retval0) vprintf
(
	.param .b64 vprintf_param_0,
	.param .b64 vprintf_param_1
)
;
// _ZZN3cub18CUB_300001_SM_10006detail6reduce28DeviceReduceSingleTileKernelINS2_10policy_hubIdjN4cuda3__47maximumIvEEE10Policy1000EPdSB_jS8_ddNS5_3std3__410__identityEEEvT0_T1_T2_T3_T4_T6_E12temp_storage has been demoted
// _ZZN3cub18CUB_300001_SM_10006detail6reduce18DeviceReduceKernelINS2_10policy_hubIdjN4cuda3__47maximumIvEEE10Policy1000EPdjS8_dNS5_3std3__410__identityEEEvT0_PT3_T1_NS0_13GridEvenShareISI_EET2_T4_E12temp_storage has been demoted
// _ZZN3cub18CUB_300001_SM_10006detail6reduce28DeviceReduceSingleTileKernelINS2_10policy_hubIdjN4cuda3__47maximumIvEEE10Policy1000EPdSB_iS8_ddNS5_3std3__410__identityEEEvT0_T1_T2_T3_T4_T6_E12temp_storage has been demoted
.global .align 1 .b8 _ZN34_INTERNAL_e713b7a5_4_k_cu_9481f3084cuda3std3__45__cpo5beginE[1];
.global .align 1 .b8 _ZN34_INTERNAL_e713b7a5_4_k_cu_9481f3084cuda3std3__45__cpo3endE[1];
.global .align 1 .b8 _ZN34_INTERNAL_e713b7a5_4_k_cu_9481f3084cuda3std3__45__cpo6cbeginE[1];
.global .align 1 .b8 _ZN34_INTERNAL_e713b7a5_4_k_cu_9481f3084cuda3std3__45__cpo4cendE[1];
.global .align 1 .b8 _ZN34_INTERNAL_e713b7a5_4_k_cu_9481f3084cuda3std3__45__cpo6rbeginE[1];
.global .align 1 .b8 _ZN34_INTERNAL_e713b7a5_4_k_cu_9481f3084cuda3std3__45__cpo4rendE[1];
.global .align 1 .b8 _ZN34_INTERNAL_e713b7a5_4_k_cu_9481f3084cuda3std3__45__cpo7crbeginE[1];
.global .align 1 .b8 _ZN34_INTERNAL_e713b7a5_4_k_cu_9481f3084cuda3std3__45__cpo5crendE[1];
.global .align 1 .b8 _ZN34_INTERNAL_e713b7a5_4_k_cu_9481f3084cuda3std3__436_GLOBAL__N__e713b7a5_4_k_cu_9481f3086ignoreE[1];
.global .align 1 .b8 _ZN34_INTERNAL_e713b7a5_4_k_cu_9481f3084cuda3std3__419piecewise_constructE[1];
.global .align 1 .b8 _ZN34_INTERNAL_e713b7a5_4_k_cu_9481f3084cuda3std3__48in_placeE[1];
.global .align 1 .b8 _ZN34_INTERNAL_e713b7a5_4_k_cu_9481f3084cuda3std3__420unreachable_sentinelE[1];
.global .align 1 .b8 _ZN34_INTERNAL_e713b7a5_4_k_cu_9481f3084cuda3std3__47nulloptE[1];
.global .align 1 .b8 _ZN34_INTERNAL_e713b7a5_4_k_cu_9481f3084cuda3std3__48unexpectE[1];
.global .align 1 .b8 _ZN34_INTERNAL_e713b7a5_4_k_cu_9481f3084cuda3std6ranges3__45__cpo4swapE[1];
.global .align 1 .b8 _ZN34_INTERNAL_e713b7a5_4_k_cu_9481f3084cuda3std6ranges3__45__cpo9iter_moveE[1];
.global .align 1 .b8 _ZN34_INTERNAL_e713b7a5_4_k_cu_9481f3084cuda3std6ranges3__45__cpo5beginE[1];
.global .align 1 .b8 _ZN34_INTERNAL_e713b7a5_4_k_cu_9481f3084cuda3std6ranges3__45__cpo3endE[1];
.global .align 1 .b8 _ZN34_INTERNAL_e713b7a5_4_k_cu_9481f3084cuda3std6ranges3__45__cpo6cbeginE[1];
.global .align 1 .b8 _ZN34_INTERNAL_e713b7a5_4_k_cu_9481f3084cuda3std6ranges3__45__cpo4cendE[1];
.global .align 1 .b8 _ZN34_INTERNAL_e713b7a5_4_k_cu_9481f3084cuda3std6ranges3__45__cpo7advanceE[1];
.global .align 1 .b8 _ZN34_INTERNAL_e713b7a5_4_k_cu_9481f3084cuda3std6ranges3__45__cpo9iter_swapE[1];
.global .align 1 .b8 _ZN34_INTERNAL_e713b7a5_4_k_cu_9481f3084cuda3std6ranges3__45__cpo4nextE[1];
.global .align 1 .b8 _ZN34_INTERNAL_e713b7a5_4_k_cu_9481f3084cuda3std6ranges3__45__cpo4prevE[1];
.global .align 1 .b8 _ZN34_INTERNAL_e713b7a5_4_k_cu_9481f3084cuda3std6ranges3__45__cpo4dataE[1];
.global .align 1 .b8 _ZN34_INTERNAL_e713b7a5_4_k_cu_9481f3084cuda3std6ranges3__45__cpo5cdataE[1];
.global .align 1 .b8 _ZN34_INTERNAL_e713b7a5_4_k_cu_9481f3084cuda3std6ranges3__45__cpo4sizeE[1];
.global .align 1 .b8 _ZN34_INTERNAL_e713b7a5_4_k_cu_9481f3084cuda3std6ranges3__45__cpo5ssizeE[1];
.global .align 1 .b8 _ZN34_INTERNAL_e713b7a5_4_k_cu_9481f3084cuda3std6ranges3__45__cpo8distanceE[1];
.global .align 1 .b8 _ZN34_INTERNAL_e713b7a5_4_k_cu_9481f3086thrust24THRUST_300001_SM_1000_NS6system6detail10sequential3seqE[1];
.global .align 1 .b8 _ZN34_INTERNAL_e713b7a5_4_k_cu_9481f3086thrust24THRUST_300001_SM_1000_NS12placeholders2_1E[1];
.global .align 1 .b8 _ZN34_INTERNAL_e713b7a5_4_k_cu_9481f3086thrust24THRUST_300001_SM_1000_NS12placeholders2_2E[1];
.global .align 1 .b8 _ZN34_INTERNAL_e713b7a5_4_k_cu_9481f3086thrust24THRUST_300001_SM_1000_NS12placeholders2_3E[1];
.global .align 1 .b8 _ZN34_INTERNAL_e713b7a5_4_k_cu_9481f3086thrust24THRUST_300001_SM_1000_NS12placeholders2_4E[1];
.global .align 1 .b8 _ZN34_INTERNAL_e713b7a5_4_k_cu_9481f3086thrust24THRUST_300001_SM_1000_NS12placeholders2_5E[1];
.global .align 1 .b8 _ZN34_INTERNAL_e713b7a5_4_k_cu_9481f3086thrust24THRUST_300001_SM_1000_NS12placeholders2_6E[1];
.global .align 1 .b8 _ZN34_INTERNAL_e713b7a5_4_k_cu_9481f3086thrust24THRUST_300001_SM_1000_NS12placeholders2_7E[1];
.global .align 1 .b8 _ZN34_INTERNAL_e713b7a5_4_k_cu_9481f3086thrust24THRUST_300001_SM_1000_NS12placeholders2_8E[1];
.global .align 1 .b8 _ZN34_INTERNAL_e713b7a5_4_k_cu_9481f3086thrust24THRUST_300001_SM_1000_NS12placeholders2_9E[1];
.global .align 1 .b8 _ZN34_INTERNAL_e713b7a5_4_k_cu_9481f3086thrust24THRUST_300001_SM_1000_NS12placeholders3_10E[1];
.global .align 1 .b8 $str[6] = {37, 46, 50, 102, 32};
.global .align 1 .b8 $str$1[2] = {10};

.visible .entry _Z7computePdS_i(
	.param .u64 .ptr .align 1 _Z7computePdS_i_param_0,
	.param .u64 .ptr .align 1 _Z7computePdS_i_param_1,
	.param .u32 _Z7computePdS_i_param_2
)
{
	.reg .pred 	%p<6>;
	.reg .b32 	%r<21>;
	.reg .b64 	%rd<16>;
	.reg .b64 	%fd<9>;

	ld.param.u64 	%rd1, [_Z7computePdS_i_param_0];
	ld.param.u64 	%rd2, [_Z7computePdS_i_param_1];
	ld.param.u32 	%r4, [_Z7computePdS_i_param_2];
	mov.u32 	%r5, %ctaid.x;
	mov.u32 	%r6, %ntid.x;
	mov.u32 	%r7, %tid.x;
	mad.lo.s32 	%r8, %r5, %r6, %r7;
	mov.u32 	%r9, %ctaid.y;
	mov.u32 	%r10, %ntid.y;
	mov.u32 	%r11, %tid.y;
	mad.lo.s32 	%r12, %r9, %r10, %r11;
	setp.eq.s32 	%p1, %r8, 0;
	setp.eq.s32 	%p2, %r12, 0;
	or.pred  	%p3, %p1, %p2;
	add.s32 	%r13, %r4, -1;
	max.s32 	%r14, %r12, %r8;
	setp.ge.s32 	%p4, %r14, %r13;
	or.pred  	%p5, %p3, %p4;
	@%p5 bra 	$L__BB0_2;
	cvta.to.global.u64 	%rd3, %rd1;
	cvta.to.global.u64 	%rd4, %rd2;
	mul.lo.s32 	%r15, %r4, %r12;
	cvt.s64.s32 	%rd5, %r15;
	cvt.s64.s32 	%rd6, %r8;
	add.s64 	%rd7, %rd6, %rd5;
	shl.b64 	%rd8, %rd7, 3;
	add.s64 	%rd9, %rd3, %rd8;
	ld.global.f64 	%fd1, [%rd9+-8];
	sub.s32 	%r16, %r15, %r4;
	add.s32 	%r17, %r16, %r8;
	mul.wide.s32 	%rd10, %r17, 8;
	add.s64 	%rd11, %rd3, %rd10;
	ld.global.f64 	%fd2, [%rd11];
	add.f64 	%fd3, %fd1, %fd2;
	shl.b32 	%r18, %r4, 1;
	add.s32 	%r19, %r17, %r18;
	mul.wide.s32 	%rd12, %r19, 8;
	add.s64 	%rd13, %rd3, %rd12;
	ld.global.f64 	%fd4, [%rd13];
	add.f64 	%fd5, %fd3, %fd4;
	ld.global.f64 	%fd6, [%rd9+8];
	add.f64 	%fd7, %fd5, %fd6;
	mul.f64 	%fd8, %fd7, 0d3FD0000000000000;
	add.s32 	%r20, %r15, %r8;
	mul.wide.s32 	%rd14, %r20, 8;
	add.s64 	%rd15, %rd4, %rd14;
	st.global.f64 	[%rd15], %fd8;
$L__BB0_2:
	ret;

}
	// .globl	_Z4initPdi
.visible .entry _Z4initPdi(
	.param .u64 .ptr .align 1 _Z4initPdi_param_0,
	.param .u32 _Z4initPdi_param_1
)
{
	.reg .pred 	%p<2>;
	.reg .b32 	%r<6>;
	.reg .b64 	%rd<14>;
	.reg .b64 	%fd<6>;

	ld.param.u64 	%rd1, [_Z4initPdi_param_0];
	ld.param.u32 	%r2, [_Z4initPdi_param_1];
	mov.u32 	%r1, %tid.x;
	setp.ge.u32 	%p1, %r1, %r2;
	@%p1 bra 	$L__BB1_2;
	cvta.to.global.u64 	%rd2, %rd1;
	cvt.u64.u32 	%rd3, %r1;
	mul.lo.s32 	%r3, %r1, 10;
	cvt.rn.f64.u32 	%fd1, %r3;
	add.s32 	%r4, %r2, -1;
	cvt.rn.f64.s32 	%fd2, %r4;
	div.rn.f64 	%fd3, %fd1, %fd2;
	add.f64 	%fd4, %fd3, 0d4024000000000000;
	mul.wide.u32 	%rd4, %r1, 8;
	add.s64 	%rd5, %rd2, %rd4;
	st.global.f64 	[%rd5], %fd4;
	cvt.s64.s32 	%rd6, %r2;
	mul.lo.s64 	%rd7, %rd6, %rd3;
	shl.b64 	%rd8, %rd7, 3;
	add.s64 	%rd9, %rd2, %rd8;
	st.global.f64 	[%rd9], %fd4;
	add.f64 	%fd5, %fd3, 0d4034000000000000;
	mul.wide.s32 	%rd10, %r2, 8;
	add.s64 	%rd11, %rd9, %rd10;
	st.global.f64 	[%rd11+-8], %fd5;
	mul.lo.s32 	%r5, %r4, %r2;
	mul.wide.s32 	%rd12, %r5, 8;
	add.s64 	%rd13, %rd5, %rd12;
	st.global.f64 	[%rd13], %fd5;
$L__BB1_2:
	ret;

}
	// .globl	_Z16loss_calculationPdS_S_i
.visible .entry _Z16loss_calculationPdS_S_i(
	.param .u64 .ptr .align 1 _Z16loss_calculationPdS_S_i_param_0,
	.param .u64 .ptr .align 1 _Z16loss_calculationPdS_S_i_param_1,
	.param .u64 .ptr .align 1 _Z16loss_calculationPdS_S_i_param_2,
	.param .u32 _Z16loss_calculationPdS_S_i_param_3
)
{
	.reg .pred 	%p<2>;
	.reg .b32 	%r<14>;
	.reg .b64 	%rd<11>;
	.reg .b64 	%fd<4>;

	ld.param.u64 	%rd1, [_Z16loss_calculationPdS_S_i_param_0];
	ld.param.u64 	%rd2, [_Z16loss_calculationPdS_S_i_param_1];
	ld.param.u64 	%rd3, [_Z16loss_calculationPdS_S_i_param_2];
	ld.param.u32 	%r4, [_Z16loss_calculationPdS_S_i_param_3];
	mov.u32 	%r5, %ctaid.x;
	mov.u32 	%r6, %ntid.x;
	mov.u32 	%r7, %tid.x;
	mad.lo.s32 	%r1, %r5, %r6, %r7;
	mov.u32 	%r8, %ctaid.y;
	mov.u32 	%r9, %ntid.y;
	mov.u32 	%r10, %tid.y;
	mad.lo.s32 	%r11, %r8, %r9, %r10;
	max.s32 	%r12, %r1, %r11;
	setp.ge.s32 	%p1, %r12, %r4;
	@%p1 bra 	$L__BB2_2;
	cvta.to.global.u64 	%rd4, %rd1;
	cvta.to.global.u64 	%rd5, %rd2;
	cvta.to.global.u64 	%rd6, %rd3;
	mad.lo.s32 	%r13, %r4, %r11, %r1;
	mul.wide.s32 	%rd7, %r13, 8;
	add.s64 	%rd8, %rd4, %rd7;
	ld.global.f64 	%fd1, [%rd8];
	add.s64 	%rd9, %rd5, %rd7;
	ld.global.f64 	%fd2, [%rd9];
	sub.f64 	%fd3, %fd1, %fd2;
	add.s64 	%rd10, %rd6, %rd7;
	st.global.f64 	[%rd10], %fd3;
$L__BB2_2:
	ret;

}
	// .globl	_Z8printArrPdi
.visible .entry _Z8printArrPdi(
	.param .u64 .ptr .align 1 _Z8printArrPdi_param_0,
	.param .u32 _Z8printArrPdi_param_1
)
{
	.local .align 8 .b8 	__local_depot3[8];
	.reg .b64 	%SP;
	.reg .b64 	%SPL;
	.reg .pred 	%p<12>;
	.reg .b32 	%r<94>;
	.reg .b64 	%rd<53>;
	.reg .b64 	%fd<32>;

	mov.u64 	%SPL, __local_depot3;
	cvta.local.u64 	%SP, %SPL;
	ld.param.u64 	%rd7, [_Z8printArrPdi_param_0];
	ld.param.u32 	%r16, [_Z8printArrPdi_param_1];
	cvta.to.global.u64 	%rd1, %rd7;
	setp.lt.s32 	%p1, %r16, 1;
	@%p1 bra 	$L__BB3_16;
	and.b32  	%r1, %r16, 15;
	and.b32  	%r2, %r16, 7;
	and.b32  	%r3, %r16, 3;
	mov.b32 	%r89, 0;
	mov.u64 	%rd50, $str$1;
	add.u64 	%rd14, %SP, 0;
	mov.u64 	%rd37, $str;
$L__BB3_2:
	setp.lt.u32 	%p2, %r16, 16;
	mul.lo.s32 	%r5, %r89, %r16;
	mov.b32 	%r92, 0;
	@%p2 bra 	$L__BB3_5;
	and.b32  	%r19, %r16, 2147483632;
	neg.s32 	%r90, %r19;
	mul.wide.u32 	%rd8, %r5, 8;
	add.s64 	%rd9, %rd1, %rd8;
	add.s64 	%rd52, %rd9, 64;
$L__BB3_4:
	.pragma "nounroll";
	and.b32  	%r92, %r16, 2147483632;
	ld.global.f64 	%fd1, [%rd52+-64];
	add.u64 	%rd10, %SP, 0;
	add.u64 	%rd11, %SPL, 0;
	st.local.f64 	[%rd11], %fd1;
	mov.u64 	%rd12, $str;
	cvta.global.u64 	%rd13, %rd12;
	{ // callseq 0, 0
	.param .b64 param0;
	st.param.b64 	[param0], %rd13;
	.param .b64 param1;
	st.param.b64 	[param1], %rd10;
	.param .b32 retval0;
	call.uni (retval0), 
	vprintf, 
	(
	param0, 
	param1
	);
	ld.param.b32 	%r20, [retval0];
	} // callseq 0
	ld.global.f64 	%fd2, [%rd52+-56];
	st.local.f64 	[%rd11], %fd2;
	{ // callseq 1, 0
	.param .b64 param0;
	st.param.b64 	[param0], %rd13;
	.param .b64 param1;
	st.param.b64 	[param1], %rd10;
	.param .b32 retval0;
	call.uni (retval0), 
	vprintf, 
	(
	param0, 
	param1
	);
	ld.param.b32 	%r22, [retval0];
	} // callseq 1
	ld.global.f64 	%fd3, [%rd52+-48];
	st.local.f64 	[%rd11], %fd3;
	{ // callseq 2, 0
	.param .b64 param0;
	st.param.b64 	[param0], %rd13;
	.param .b64 param1;
	st.param.b64 	[param1], %rd10;
	.param .b32 retval0;
	call.uni (retval0), 
	vprintf, 
	(
	param0, 
	param1
	);
	ld.param.b32 	%r24, [retval0];
	} // callseq 2
	ld.global.f64 	%fd4, [%rd52+-40];
	st.local.f64 	[%rd11], %fd4;
	{ // callseq 3, 0
	.param .b64 param0;
	st.param.b64 	[param0], %rd13;
	.param .b64 param1;
	st.param.b64 	[param1], %rd10;
	.param .b32 retval0;
	call.uni (retval0), 
	vprintf, 
	(
	param0, 
	param1
	);
	ld.param.b32 	%r26, [retval0];
	} // callseq 3
	ld.global.f64 	%fd5, [%rd52+-32];
	st.local.f64 	[%rd11], %fd5;
	{ // callseq 4, 0
	.param .b64 param0;
	st.param.b64 	[param0], %rd13;
	.param .b64 param1;
	st.param.b64 	[param1], %rd10;
	.param .b32 retval0;
	call.uni (retval0), 
	vprintf, 
	(
	param0, 
	param1
	);
	ld.param.b32 	%r28, [retval0];
	} // callseq 4
	ld.global.f64 	%fd6, [%rd52+-24];
	st.local.f64 	[%rd11], %fd6;
	{ // callseq 5, 0
	.param .b64 param0;
	st.param.b64 	[param0], %rd13;
	.param .b64 param1;
	st.param.b64 	[param1], %rd10;
	.param .b32 retval0;
	call.uni (retval0), 
	vprintf, 
	(
	param0, 
	param1
	);
	ld.param.b32 	%r30, [retval0];
	} // callseq 5
	ld.global.f64 	%fd7, [%rd52+-16];
	st.local.f64 	[%rd11], %fd7;
	{ // callseq 6, 0
	.param .b64 param0;
	st.param.b64 	[param0], %rd13;
	.param .b64 param1;
	st.param.b64 	[param1], %rd10;
	.param .b32 retval0;
	call.uni (retval0), 
	vprintf, 
	(
	param0, 
	param1
	);
	ld.param.b32 	%r32, [retval0];
	} // callseq 6
	ld.global.f64 	%fd8, [%rd52+-8];
	st.local.f64 	[%rd11], %fd8;
	{ // callseq 7, 0
	.param .b64 param0;
	st.param.b64 	[param0], %rd13;
	.param .b64 param1;
	st.param.b64 	[param1], %rd10;
	.param .b32 retval0;
	call.uni (retval0), 
	vprintf, 
	(
	param0, 
	param1
	);
	ld.param.b32 	%r34, [retval0];
	} // callseq 7
	ld.global.f64 	%fd9, [%rd52];
	st.local.f64 	[%rd11], %fd9;
	{ // callseq 8, 0
	.param .b64 param0;
	st.param.b64 	[param0], %rd13;
	.param .b64 param1;
	st.param.b64 	[param1], %rd10;
	.param .b32 retval0;
	call.uni (retval0), 
	vprintf, 
	(
	param0, 
	param1
	);
	ld.param.b32 	%r36, [retval0];
	} // callseq 8
	ld.global.f64 	%fd10, [%rd52+8];
	st.local.f64 	[%rd11], %fd10;
	{ // callseq 9, 0
	.param .b64 param0;
	st.param.b64 	[param0], %rd13;
	.param .b64 param1;
	st.param.b64 	[param1], %rd10;
	.param .b32 retval0;
	call.uni (retval0), 
	vprintf, 
	(
	param0, 
	param1
	);
	ld.param.b32 	%r38, [retval0];
	} // callseq 9
	ld.global.f64 	%fd11, [%rd52+16];
	st.local.f64 	[%rd11], %fd11;
	{ // callseq 10, 0
	.param .b64 param0;
	st.param.b64 	[param0], %rd13;
	.param .b64 param1;
	st.param.b64 	[param1], %rd10;
	.param .b32 retval0;
	call.uni (retval0), 
	vprintf, 
	(
	param0, 
	param1
	);
	ld.param.b32 	%r40, [retval0];
	} // callseq 10
	ld.global.f64 	%fd12, [%rd52+24];
	st.local.f64 	[%rd11], %fd12;
	{ // callseq 11, 0
	.param .b64 param0;
	st.param.b64 	[param0], %rd13;
	.param .b64 param1;
	st.param.b64 	[param1], %rd10;
	.param .b32 retval0;
	call.uni (retval0), 
	vprintf, 
	(
	param0, 
	param1
	);
	ld.param.b32 	%r42, [retval0];
	} // callseq 11
	ld.global.f64 	%fd13, [%rd52+32];
	st.local.f64 	[%rd11], %fd13;
	{ // callseq 12, 0
	.param .b64 param0;
	st.param.b64 	[param0], %rd13;
	.param .b64 param1;
	st.param.b64 	[param1], %rd10;
	.param .b32 retval0;
	call.uni (retval0), 
	vprintf, 
	(
	param0, 
	param1
	);
	ld.param.b32 	%r44, [retval0];
	} // callseq 12
	ld.global.f64 	%fd14, [%rd52+40];
	st.local.f64 	[%rd11], %fd14;
	{ // callseq 13, 0
	.param .b64 param0;
	st.param.b64 	[param0], %rd13;
	.param .b64 param1;
	st.param.b64 	[param1], %rd10;
	.param .b32 retval0;
	call.uni (retval0), 
	vprintf, 
	(
	param0, 
	param1
	);
	ld.param.b32 	%r46, [retval0];
	} // callseq 13
	ld.global.f64 	%fd15, [%rd52+48];
	st.local.f64 	[%rd11], %fd15;
	{ // callseq 14, 0
	.param .b64 param0;
	st.param.b64 	[param0], %rd13;
	.param .b64 param1;
	st.param.b64 	[param1], %rd10;
	.param .b32 retval0;
	call.uni (retval0), 
	vprintf, 
	(
	param0, 
	param1
	);
	ld.param.b32 	%r48, [retval0];
	} // callseq 14
	ld.global.f64 	%fd16, [%rd52+56];
	st.local.f64 	[%rd11], %fd16;
	{ // callseq 15, 0
	.param .b64 param0;
	st.param.b64 	[param0], %rd13;
	.param .b64 param1;
	st.param.b64 	[param1], %rd10;
	.param .b32 retval0;
	call.uni (retval0), 
	vprintf, 
	(
	param0, 
	param1
	);
	ld.param.b32 	%r50, [retval0];
	} // callseq 15
	add.s32 	%r90, %r90, 16;
	add.s64 	%rd52, %rd52, 128;
	setp.ne.s32 	%p3, %r90, 0;
	@%p3 bra 	$L__BB3_4;
$L__BB3_5:
	setp.eq.s32 	%p4, %r1, 0;
	@%p4 bra 	$L__BB3_15;
	cvta.to.local.u64 	%rd5, %rd14;
	add.s32 	%r52, %r1, -1;
	setp.lt.u32 	%p5, %r52, 7;
	@%p5 bra 	$L__BB3_8;
	add.s32 	%r53, %r92, %r5;
	mul.wide.u32 	%rd15, %r53, 8;
	add.s64 	%rd16, %rd1, %rd15;
	ld.global.f64 	%fd17, [%rd16];
	st.local.f64 	[%rd5], %fd17;
	cvta.global.u64 	%rd18, %rd37;
	{ // callseq 16, 0
	.param .b64 param0;
	st.param.b64 	[param0], %rd18;
	.param .b64 param1;
	st.param.b64 	[param1], %rd14;
	.param .b32 retval0;
	call.uni (retval0), 
	vprintf, 
	(
	param0, 
	param1
	);
	ld.param.b32 	%r54, [retval0];
	} // callseq 16
	cvt.u64.u32 	%rd20, %r5;
	cvt.u64.u32 	%rd21, %r92;
	add.s64 	%rd22, %rd21, %rd20;
	shl.b64 	%rd23, %rd22, 3;
	add.s64 	%rd24, %rd1, %rd23;
	ld.global.f64 	%fd18, [%rd24+8];
	st.local.f64 	[%rd5], %fd18;
	{ // callseq 17, 0
	.param .b64 param0;
	st.param.b64 	[param0], %rd18;
	.param .b64 param1;
	st.param.b64 	[param1], %rd14;
	.param .b32 retval0;
	call.uni (retval0), 
	vprintf, 
	(
	param0, 
	param1
	);
	ld.param.b32 	%r56, [retval0];
	} // callseq 17
	ld.global.f64 	%fd19, [%rd24+16];
	st.local.f64 	[%rd5], %fd19;
	{ // callseq 18, 0
	.param .b64 param0;
	st.param.b64 	[param0], %rd18;
	.param .b64 param1;
	st.param.b64 	[param1], %rd14;
	.param .b32 retval0;
	call.uni (retval0), 
	vprintf, 
	(
	param0, 
	param1
	);
	ld.param.b32 	%r58, [retval0];
	} // callseq 18
	ld.global.f64 	%fd20, [%rd24+24];
	st.local.f64 	[%rd5], %fd20;
	{ // callseq 19, 0
	.param .b64 param0;
	st.param.b64 	[param0], %rd18;
	.param .b64 param1;
	st.param.b64 	[param1], %rd14;
	.param .b32 retval0;
	call.uni (retval0), 
	vprintf, 
	(
	param0, 
	param1
	);
	ld.param.b32 	%r60, [retval0];
	} // callseq 19
	ld.global.f64 	%fd21, [%rd24+32];
	st.local.f64 	[%rd5], %fd21;
	{ // callseq 20, 0
	.param .b64 param0;
	st.param.b64 	[param0], %rd18;
	.param .b64 param1;
	st.param.b64 	[param1], %rd14;
	.param .b32 retval0;
	call.uni (retval0), 
	vprintf, 
	(
	param0, 
	param1
	);
	ld.param.b32 	%r62, [retval0];
	} // callseq 20
	ld.global.f64 	%fd22, [%rd24+40];
	st.local.f64 	[%rd5], %fd22;
	{ // callseq 21, 0
	.param .b64 param0;
	st.param.b64 	[param0], %rd18;
	.param .b64 param1;
	st.param.b64 	[param1], %rd14;
	.param .b32 retval0;
	call.uni (retval0), 
	vprintf, 
	(
	param0, 
	param1
	);
	ld.param.b32 	%r64, [retval0];
	} // callseq 21
	ld.global.f64 	%fd23, [%rd24+48];
	st.local.f64 	[%rd5], %fd23;
	{ // callseq 22, 0
	.param .b64 param0;
	st.param.b64 	[param0], %rd18;
	.param .b64 param1;
	st.param.b64 	[param1], %rd14;
	.param .b32 retval0;
	call.uni (retval0), 
	vprintf, 
	(
	param0, 
	param1
	);
	ld.param.b32 	%r66, [retval0];
	} // callseq 22
	ld.global.f64 	%fd24, [%rd24+56];
	st.local.f64 	[%rd5], %fd24;
	{ // callseq 23, 0
	.param .b64 param0;
	st.param.b64 	[param0], %rd18;
	.param .b64 param1;
	st.param.b64 	[param1], %rd14;
	.param .b32 retval0;
	call.uni (retval0), 
	vprintf, 
	(
	param0, 
	param1
	);
	ld.param.b32 	%r68, [retval0];
	} // callseq 23
	add.s32 	%r92, %r92, 8;
$L__BB3_8:
	setp.eq.s32 	%p6, %r2, 0;
	@%p6 bra 	$L__BB3_15;
	add.s32 	%r70, %r2, -1;
	setp.lt.u32 	%p7, %r70, 3;
	@%p7 bra 	$L__BB3_11;
	add.s32 	%r71, %r92, %r5;
	mul.wide.u32 	%rd25, %r71, 8;
	add.s64 	%rd26, %rd1, %rd25;
	ld.global.f64 	%fd25, [%rd26];
	st.local.f64 	[%rd5], %fd25;
	cvta.global.u64 	%rd28, %rd37;
	{ // callseq 24, 0
	.param .b64 param0;
	st.param.b64 	[param0], %rd28;
	.param .b64 param1;
	st.param.b64 	[param1], %rd14;
	.param .b32 retval0;
	call.uni (retval0), 
	vprintf, 
	(
	param0, 
	param1
	);
	ld.param.b32 	%r72, [retval0];
	} // callseq 24
	cvt.u64.u32 	%rd30, %r5;
	cvt.u64.u32 	%rd31, %r92;
	add.s64 	%rd32, %rd31, %rd30;
	shl.b64 	%rd33, %rd32, 3;
	add.s64 	%rd34, %rd1, %rd33;
	ld.global.f64 	%fd26, [%rd34+8];
	st.local.f64 	[%rd5], %fd26;
	{ // callseq 25, 0
	.param .b64 param0;
	st.param.b64 	[param0], %rd28;
	.param .b64 param1;
	st.param.b64 	[param1], %rd14;
	.param .b32 retval0;
	call.uni (retval0), 
	vprintf, 
	(
	param0, 
	param1
	);
	ld.param.b32 	%r74, [retval0];
	} // callseq 25
	ld.global.f64 	%fd27, [%rd34+16];
	st.local.f64 	[%rd5], %fd27;
	{ // callseq 26, 0
	.param .b64 param0;
	st.param.b64 	[param0], %rd28;
	.param .b64 param1;
	st.param.b64 	[param1], %rd14;
	.param .b32 retval0;
	call.uni (retval0), 
	vprintf, 
	(
	param0, 
	param1
	);
	ld.param.b32 	%r76, [retval0];
	} // callseq 26
	ld.global.f64 	%fd28, [%rd34+24];
	st.local.f64 	[%rd5], %fd28;
	{ // callseq 27, 0
	.param .b64 param0;
	st.param.b64 	[param0], %rd28;
	.param .b64 param1;
	st.param.b64 	[param1], %rd14;
	.param .b32 retval0;
	call.uni (retval0), 
	vprintf, 
	(
	param0, 
	param1
	);
	ld.param.b32 	%r78, [retval0];
	} // callseq 27
	add.s32 	%r92, %r92, 4;
$L__BB3_11:
	setp.eq.s32 	%p8, %r3, 0;
	@%p8 bra 	$L__BB3_15;
	setp.eq.s32 	%p9, %r3, 1;
	add.s32 	%r80, %r92, %r5;
	mul.wide.u32 	%rd35, %r80, 8;
	add.s64 	%rd36, %rd1, %rd35;
	ld.global.f64 	%fd29, [%rd36];
	st.local.f64 	[%rd5], %fd29;
	cvta.global.u64 	%rd38, %rd37;
	{ // callseq 28, 0
	.param .b64 param0;
	st.param.b64 	[param0], %rd38;
	.param .b64 param1;
	st.param.b64 	[param1], %rd14;
	.param .b32 retval0;
	call.uni (retval0), 
	vprintf, 
	(
	param0, 
	param1
	);
	ld.param.b32 	%r81, [retval0];
	} // callseq 28
	@%p9 bra 	$L__BB3_15;
	setp.eq.s32 	%p10, %r3, 2;
	cvt.u64.u32 	%rd40, %r5;
	cvt.u64.u32 	%rd41, %r92;
	add.s64 	%rd42, %rd41, %rd40;
	shl.b64 	%rd43, %rd42, 3;
	add.s64 	%rd6, %rd1, %rd43;
	ld.global.f64 	%fd30, [%rd6+8];
	st.local.f64 	[%rd5], %fd30;
	cvta.global.u64 	%rd45, %rd37;
	{ // callseq 29, 0
	.param .b64 param0;
	st.param.b64 	[param0], %rd45;
	.param .b64 param1;
	st.param.b64 	[param1], %rd14;
	.param .b32 retval0;
	call.uni (retval0), 
	vprintf, 
	(
	param0, 
	param1
	);
	ld.param.b32 	%r83, [retval0];
	} // callseq 29
	@%p10 bra 	$L__BB3_15;
	ld.global.f64 	%fd31, [%rd6+16];
	st.local.f64 	[%rd5], %fd31;
	cvta.global.u64 	%rd48, %rd37;
	{ // callseq 30, 0
	.param .b64 param0;
	st.param.b64 	[param0], %rd48;
	.param .b64 param1;
	st.param.b64 	[param1], %rd14;
	.param .b32 retval0;
	call.uni (retval0), 
	vprintf, 
	(
	param0, 
	param1
	);
	ld.param.b32 	%r85, [retval0];
	} // callseq 30
$L__BB3_15:
	cvta.global.u64 	%rd51, %rd50;
	{ // callseq 31, 0
	.param .b64 param0;
	st.param.b64 	[param0], %rd51;
	.param .b64 param1;
	st.param.b64 	[param1], 0;
	.param .b32 retval0;
	call.uni (retval0), 
	vprintf, 
	(
	param0, 
	param1
	);
	ld.param.b32 	%r87, [retval0];
	} // callseq 31
	add.s32 	%r89, %r89, 1;
	setp.ne.s32 	%p11, %r89, %r16;
	@%p11 bra 	$L__BB3_2;
$L__BB3_16:
	ret;

}
	// .globl	_ZN3cub18CUB_300001_SM_10006detail11EmptyKernelIvEEvv
.visible .entry _ZN3cub18CUB_300001_SM_10006detail11EmptyKernelIvEEvv()
{


	ret;

}
	// .globl	_ZN3cub18CUB_300001_SM_10006detail6reduce28DeviceReduceSingleTileKernelINS2_10policy_hubIdjN4cuda3__47maximumIvEEE10Policy1000EPdSB_jS8_ddNS5_3std3__410__identityEEEvT0_T1_T2_T3_T4_T6_
.visible .entry _ZN3cub18CUB_300001_SM_10006detail6reduce28DeviceReduceSingleTileKernelINS2_10policy_hubIdjN4cuda3__47maximumIvEEE10Policy1000EPdSB_jS8_ddNS5_3std3__410__identityEEEvT0_T1_T2_T3_T4_T6_(
	.param .u64 .ptr .align 1 _ZN3cub18CUB_300001_SM_10006detail6reduce28DeviceReduceSingleTileKernelINS2_10policy_hubIdjN4cuda3__47maximumIvEEE10Policy1000EPdSB_jS8_ddNS5_3std3__410__identityEEEvT0_T1_T2_T3_T4_T6__param_0,
	.param .u64 .ptr .align 1 _ZN3cub18CUB_300001_SM_10006detail6reduce28DeviceReduceSingleTileKernelINS2_10policy_hubIdjN4cuda3__47maximumIvEEE10Policy1000EPdSB_jS8_ddNS5_3std3__410__identityEEEvT0_T1_T2_T3_T4_T6__param_1,
	.param .u32 _ZN3cub18CUB_300001_SM_10006detail6reduce28DeviceReduceSingleTileKernelINS2_10policy_hubIdjN4cuda3__47maximumIvEEE10Policy1000EPdSB_jS8_ddNS5_3std3__410__identityEEEvT0_T1_T2_T3_T4_T6__param_2,
	.param .align 1 .b8 _ZN3cub18CUB_300001_SM_10006detail6reduce28DeviceReduceSingleTileKernelINS2_10policy_hubIdjN4cuda3__47maximumIvEEE10Policy1000EPdSB_jS8_ddNS5_3std3__410__identityEEEvT0_T1_T2_T3_T4_T6__param_3[1],
	.param .f64 _ZN3cub18CUB_300001_SM_10006detail6reduce28DeviceReduceSingleTileKernelINS2_10policy_hubIdjN4cuda3__47maximumIvEEE10Policy1000EPdSB_jS8_ddNS5_3std3__410__identityEEEvT0_T1_T2_T3_T4_T6__param_4,
	.param .align 1 .b8 _ZN3cub18CUB_300001_SM_10006detail6reduce28DeviceReduceSingleTileKernelINS2_10policy_hubIdjN4cuda3__47maximumIvEEE10Policy1000EPdSB_jS8_ddNS5_3std3__410__identityEEEvT0_T1_T2_T3_T4_T6__param_5[1]
)
.maxntid 256
.minnctapersm 1
{
	.reg .pred 	%p<220>;
	.reg .b32 	%r<482>;
	.reg .b64 	%rd<205>;
	.reg .b64 	%fd<381>;
	// demoted variable
	.shared .align 8 .b8 _ZZN3cub18CUB_300001_SM_10006detail6reduce28DeviceReduceSingleTileKernelINS2_10policy_hubIdjN4cuda3__47maximumIvEEE10Policy1000EPdSB_jS8_ddNS5_3std3__410__identityEEEvT0_T1_T2_T3_T4_T6_E12temp_storage[80];
	ld.param.u64 	%rd16, [_ZN3cub18CUB_300001_SM_10006detail6reduce28DeviceReduceSingleTileKernelINS2_10policy_hubIdjN4cuda3__47maximumIvEEE10Policy1000EPdSB_jS8_ddNS5_3std3__410__identityEEEvT0_T1_T2_T3_T4_T6__param_0];
	ld.param.u64 	%rd17, [_ZN3cub18CUB_300001_SM_10006detail6reduce28DeviceReduceSingleTileKernelINS2_10policy_hubIdjN4cuda3__47maximumIvEEE10Policy1000EPdSB_jS8_ddNS5_3std3__410__identityEEEvT0_T1_T2_T3_T4_T6__param_1];
	ld.param.u32 	%r69, [_ZN3cub18CUB_300001_SM_10006detail6reduce28DeviceReduceSingleTileKernelINS2_10policy_hubIdjN4cuda3__47maximumIvEEE10Policy1000EPdSB_jS8_ddNS5_3std3__410__identityEEEvT0_T1_T2_T3_T4_T6__param_2];
	ld.param.f64 	%fd58, [_ZN3cub18CUB_300001_SM_10006detail6reduce28DeviceReduceSingleTileKernelINS2_10policy_hubIdjN4cuda3__47maximumIvEEE10Policy1000EPdSB_jS8_ddNS5_3std3__410__identityEEEvT0_T1_T2_T3_T4_T6__param_4];
	cvta.to.global.u64 	%rd1, %rd17;
	setp.ne.s32 	%p1, %r69, 0;
	@%p1 bra 	$L__BB5_3;
	mov.u32 	%r455, %tid.x;
	setp.ne.s32 	%p219, %r455, 0;
	@%p219 bra 	$L__BB5_76;
	st.global.f64 	[%rd1], %fd58;
	bra.uni 	$L__BB5_76;
$L__BB5_3:
	and.b64  	%rd18, %rd16, 31;
	setp.ne.s64 	%p2, %rd18, 0;
	@%p2 bra 	$L__BB5_39;
	setp.gt.u32 	%p110, %r69, 2047;
	@%p110 bra 	$L__BB5_23;
	mov.u32 	%r1, %tid.x;
	setp.ge.u32 	%p159, %r1, %r69;
	mov.f64 	%fd359, 0d0000000000000000;
	mov.u32 	%r459, %r1;
	@%p159 bra 	$L__BB5_7;
	mul.wide.u32 	%rd168, %r1, 8;
	add.s64 	%rd167, %rd16, %rd168;
	// begin inline asm
	ld.global.nc.u64 %rd166, [%rd167];
	// end inline asm
	mov.b64 	%fd359, %rd166;
	add.s32 	%r459, %r1, 256;
$L__BB5_7:
	setp.ge.u32 	%p160, %r459, %r69;
	@%p160 bra 	$L__BB5_14;
	not.b32 	%r331, %r459;
	add.s32 	%r4, %r69, %r331;
	and.b32  	%r332, %r4, 768;
	setp.eq.s32 	%p161, %r332, 768;
	@%p161 bra 	$L__BB5_11;
	mul.wide.u32 	%rd169, %r459, 8;
	add.s64 	%rd201, %rd16, %rd169;
	shr.u32 	%r333, %r4, 8;
	add.s32 	%r334, %r333, 1;
	and.b32  	%r335, %r334, 3;
	neg.s32 	%r457, %r335;
$L__BB5_10:
	.pragma "nounroll";
	// begin inline asm
	ld.global.nc.u64 %rd170, [%rd201];
	// end inline asm
	mov.b64 	%fd272, %rd170;
	setp.lt.f64 	%p162, %fd359, %fd272;
	selp.f64 	%fd359, %fd272, %fd359, %p162;
	add.s32 	%r459, %r459, 256;
	add.s64 	%rd201, %rd201, 2048;
	add.s32 	%r457, %r457, 1;
	setp.ne.s32 	%p163, %r457, 0;
	@%p163 bra 	$L__BB5_10;
$L__BB5_11:
	setp.lt.u32 	%p164, %r4, 768;
	@%p164 bra 	$L__BB5_14;
	mul.wide.u32 	%rd172, %r459, 8;
	add.s64 	%rd202, %rd16, %rd172;
$L__BB5_13:
	// begin inline asm
	ld.global.nc.u64 %rd173, [%rd202];
	// end inline asm
	mov.b64 	%fd273, %rd173;
	setp.lt.f64 	%p165, %fd359, %fd273;
	selp.f64 	%fd274, %fd273, %fd359, %p165;
	add.s64 	%rd176, %rd202, 2048;
	// begin inline asm
	ld.global.nc.u64 %rd175, [%rd176];
	// end inline asm
	mov.b64 	%fd275, %rd175;
	setp.lt.f64 	%p166, %fd274, %fd275;
	selp.f64 	%fd276, %fd275, %fd274, %p166;
	add.s64 	%rd178, %rd202, 4096;
	// begin inline asm
	ld.global.nc.u64 %rd177, [%rd178];
	// end inline asm
	mov.b64 	%fd277, %rd177;
	setp.lt.f64 	%p167, %fd276, %fd277;
	selp.f64 	%fd278, %fd277, %fd276, %p167;
	add.s64 	%rd180, %rd202, 6144;
	// begin inline asm
	ld.global.nc.u64 %rd179, [%rd180];
	// end inline asm
	mov.b64 	%fd279, %rd179;
	setp.lt.f64 	%p168, %fd278, %fd279;
	selp.f64 	%fd359, %fd279, %fd278, %p168;
	add.s32 	%r459, %r459, 1024;
	add.s64 	%rd202, %rd202, 8192;
	setp.lt.s32 	%p169, %r459, %r69;
	@%p169 bra 	$L__BB5_13;
$L__BB5_14:
	setp.lt.u32 	%p170, %r69, 256;
	@%p170 bra 	$L__BB5_19;
	// begin inline asm
	mov.u32 %r399, %laneid;
	// end inline asm
	mov.b64 	%rd191, %fd359;
	mov.b64 	{%r401, %r406}, %rd191;
	mov.b32 	%r407, 1;
	mov.b32 	%r448, 31;
	mov.b32 	%r449, -1;
	// begin inline asm
	shfl.sync.down.b32 %r400, %r401, %r407, %r448, %r449;
	// end inline asm
	// begin inline asm
	shfl.sync.down.b32 %r405, %r406, %r407, %r448, %r449;
	// end inline asm
	mov.b64 	%rd192, {%r400, %r405};
	mov.b64 	%fd327, %rd192;
	setp.gt.s32 	%p198, %r399, 30;
	setp.lt.f64 	%p199, %fd359, %fd327;
	selp.f64 	%fd328, %fd327, %fd359, %p199;
	selp.f64 	%fd329, %fd359, %fd328, %p198;
	mov.b64 	%rd193, %fd329;
	mov.b64 	{%r411, %r416}, %rd193;
	mov.b32 	%r417, 2;
	// begin inline asm
	shfl.sync.down.b32 %r410, %r411, %r417, %r448, %r449;
	// end inline asm
	// begin inline asm
	shfl.sync.down.b32 %r415, %r416, %r417, %r448, %r449;
	// end inline asm
	mov.b64 	%rd194, {%r410, %r415};
	mov.b64 	%fd330, %rd194;
	setp.gt.s32 	%p200, %r399, 29;
	setp.lt.f64 	%p201, %fd329, %fd330;
	selp.f64 	%fd331, %fd330, %fd329, %p201;
	selp.f64 	%fd332, %fd329, %fd331, %p200;
	mov.b64 	%rd195, %fd332;
	mov.b64 	{%r421, %r426}, %rd195;
	mov.b32 	%r427, 4;
	// begin inline asm
	shfl.sync.down.b32 %r420, %r421, %r427, %r448, %r449;
	// end inline asm
	// begin inline asm
	shfl.sync.down.b32 %r425, %r426, %r427, %r448, %r449;
	// end inline asm
	mov.b64 	%rd196, {%r420, %r425};
	mov.b64 	%fd333, %rd196;
	setp.gt.s32 	%p202, %r399, 27;
	setp.lt.f64 	%p203, %fd332, %fd333;
	selp.f64 	%fd334, %fd333, %fd332, %p203;
	selp.f64 	%fd335, %fd332, %fd334, %p202;
	mov.b64 	%rd197, %fd335;
	mov.b64 	{%r431, %r436}, %rd197;
	mov.b32 	%r437, 8;
	// begin inline asm
	shfl.sync.down.b32 %r430, %r431, %r437, %r448, %r449;
	// end inline asm
	// begin inline asm
	shfl.sync.down.b32 %r435, %r436, %r437, %r448, %r449;
	// end inline asm
	mov.b64 	%rd198, {%r430, %r435};
	mov.b64 	%fd336, %rd198;
	setp.gt.s32 	%p204, %r399, 23;
	setp.lt.f64 	%p205, %fd335, %fd336;
	selp.f64 	%fd337, %fd336, %fd335, %p205;
	selp.f64 	%fd338, %fd335, %fd337, %p204;
	mov.b64 	%rd199, %fd338;
	mov.b64 	{%r441, %r446}, %rd199;
	mov.b32 	%r447, 16;
	// begin inline asm
	shfl.sync.down.b32 %r440, %r441, %r447, %r448, %r449;
	// end inline asm
	// begin inline asm
	shfl.sync.down.b32 %r445, %r446, %r447, %r448, %r449;
	// end inline asm
	mov.b64 	%rd200, {%r440, %r445};
	mov.b64 	%fd339, %rd200;
	setp.gt.s32 	%p206, %r399, 15;
	setp.lt.f64 	%p207, %fd338, %fd339;
	selp.f64 	%fd10, %fd339, %fd338, %p207;
	selp.f64 	%fd380, %fd338, %fd10, %p206;
	setp.ne.s32 	%p208, %r399, 0;
	@%p208 bra 	$L__BB5_17;
	shr.u32 	%r450, %r1, 2;
	and.b32  	%r451, %r450, 248;
	mov.u32 	%r452, _ZZN3cub18CUB_300001_SM_10006detail6reduce28DeviceReduceSingleTileKernelINS2_10policy_hubIdjN4cuda3__47maximumIvEEE10Policy1000EPdSB_jS8_ddNS5_3std3__410__identityEEEvT0_T1_T2_T3_T4_T6_E12temp_storage;
	add.s32 	%r453, %r452, %r451;
	st.shared.f64 	[%r453+8], %fd10;
$L__BB5_17:
	bar.sync 	0;
	setp.ne.s32 	%p209, %r1, 0;
	@%p209 bra 	$L__BB5_74;
	ld.shared.f64 	%fd340, [_ZZN3cub18CUB_300001_SM_10006detail6reduce28DeviceReduceSingleTileKernelINS2_10policy_hubIdjN4cuda3__47maximumIvEEE10Policy1000EPdSB_jS8_ddNS5_3std3__410__identityEEEvT0_T1_T2_T3_T4_T6_E12temp_storage+16];
	setp.lt.f64 	%p210, %fd380, %fd340;
	selp.f64 	%fd341, %fd340, %fd380, %p210;
	ld.shared.f64 	%fd342, [_ZZN3cub18CUB_300001_SM_10006detail6reduce28DeviceReduceSingleTileKernelINS2_10policy_hubIdjN4cuda3__47maximumIvEEE10Policy1000EPdSB_jS8_ddNS5_3std3__410__identityEEEvT0_T1_T2_T3_T4_T6_E12temp_storage+24];
	setp.lt.f64 	%p211, %fd341, %fd342;
	selp.f64 	%fd343, %fd342, %fd341, %p211;
	ld.shared.f64 	%fd344, [_ZZN3cub18CUB_300001_SM_10006detail6reduce28DeviceReduceSingleTileKernelINS2_10policy_hubIdjN4cuda3__47maximumIvEEE10Policy1000EPdSB_jS8_ddNS5_3std3__410__identityEEEvT0_T1_T2_T3_T4_T6_E12temp_storage+32];
	setp.lt.f64 	%p212, %fd343, %fd344;
	selp.f64 	%fd345, %fd344, %fd343, %p212;
	ld.shared.f64 	%fd346, [_ZZN3cub18CUB_300001_SM_10006detail6reduce28DeviceReduceSingleTileKernelINS2_10policy_hubIdjN4cuda3__47maximumIvEEE10Policy1000EPdSB_jS8_ddNS5_3std3__410__identityEEEvT0_T1_T2_T3_T4_T6_E12temp_storage+40];
	setp.lt.f64 	%p213, %fd345, %fd346;
	selp.f64 	%fd347, %fd346, %fd345, %p213;
	ld.shared.f64 	%fd348, [_ZZN3cub18CUB_300001_SM_10006detail6reduce28DeviceReduceSingleTileKernelINS2_10policy_hubIdjN4cuda3__47maximumIvEEE10Policy1000EPdSB_jS8_ddNS5_3std3__410__identityEEEvT0_T1_T2_T3_T4_T6_E12temp_storage+48];
	setp.lt.f64 	%p214, %fd347, %fd348;
	selp.f64 	%fd349, %fd348, %fd347, %p214;
	ld.shared.f64 	%fd350, [_ZZN3cub18CUB_300001_SM_10006detail6reduce28DeviceReduceSingleTileKernelINS2_10policy_hubIdjN4cuda3__47maximumIvEEE10Policy1000EPdSB_jS8_ddNS5_3std3__410__identityEEEvT0_T1_T2_T3_T4_T6_E12temp_storage+56];
	setp.lt.f64 	%p215, %fd349, %fd350;
	selp.f64 	%fd351, %fd350, %fd349, %p215;
	ld.shared.f64 	%fd352, [_ZZN3cub18CUB_300001_SM_10006detail6reduce28DeviceReduceSingleTileKernelINS2_10policy_hubIdjN4cuda3__47maximumIvEEE10Policy1000EPdSB_jS8_ddNS5_3std3__410__identityEEEvT0_T1_T2_T3_T4_T6_E12temp_storage+64];
	setp.lt.f64 	%p216, %fd351, %fd352;
	selp.f64 	%fd380, %fd352, %fd351, %p216;
	bra.uni 	$L__BB5_74;
$L__BB5_19:
	// begin inline asm
	mov.u32 %r336, %laneid;
	// end inline asm
	and.b32  	%r387, %r1, 992;
	add.s32 	%r388, %r387, 32;
	setp.gt.u32 	%p171, %r388, %r69;
	not.b32 	%r389, %r387;
	add.s32 	%r390, %r69, %r389;
	selp.b32 	%r385, %r390, 31, %p171;
	mov.b64 	%rd181, %fd359;
	mov.b64 	{%r338, %r343}, %rd181;
	mov.b32 	%r344, 1;
	mov.b32 	%r386, -1;
	// begin inline asm
	shfl.sync.down.b32 %r337, %r338, %r344, %r385, %r386;
	// end inline asm
	// begin inline asm
	shfl.sync.down.b32 %r342, %r343, %r344, %r385, %r386;
	// end inline asm
	mov.b64 	%rd182, {%r337, %r342};
	mov.b64 	%fd280, %rd182;
	setp.lt.s32 	%p172, %r336, %r385;
	setp.lt.f64 	%p173, %fd359, %fd280;
	selp.f64 	%fd281, %fd280, %fd359, %p173;
	selp.f64 	%fd282, %fd281, %fd359, %p172;
	mov.b64 	%rd183, %fd282;
	mov.b64 	{%r348, %r353}, %rd183;
	mov.b32 	%r354, 2;
	// begin inline asm
	shfl.sync.down.b32 %r347, %r348, %r354, %r385, %r386;
	// end inline asm
	// begin inline asm
	shfl.sync.down.b32 %r352, %r353, %r354, %r385, %r386;
	// end inline asm
	mov.b64 	%rd184, {%r347, %r352};
	mov.b64 	%fd283, %rd184;
	add.s32 	%r391, %r336, 2;
	setp.gt.s32 	%p174, %r391, %r385;
	setp.lt.f64 	%p175, %fd282, %fd283;
	selp.f64 	%fd284, %fd283, %fd282, %p175;
	selp.f64 	%fd285, %fd282, %fd284, %p174;
	mov.b64 	%rd185, %fd285;
	mov.b64 	{%r358, %r363}, %rd185;
	mov.b32 	%r364, 4;
	// begin inline asm
	shfl.sync.down.b32 %r357, %r358, %r364, %r385, %r386;
	// end inline asm
	// begin inline asm
	shfl.sync.down.b32 %r362, %r363, %r364, %r385, %r386;
	// end inline asm
	mov.b64 	%rd186, {%r357, %r362};
	mov.b64 	%fd286, %rd186;
	add.s32 	%r392, %r336, 4;
	setp.gt.s32 	%p176, %r392, %r385;
	setp.lt.f64 	%p177, %fd285, %fd286;
	selp.f64 	%fd287, %fd286, %fd285, %p177;
	selp.f64 	%fd288, %fd285, %fd287, %p176;
	mov.b64 	%rd187, %fd288;
	mov.b64 	{%r368, %r373}, %rd187;
	mov.b32 	%r374, 8;
	// begin inline asm
	shfl.sync.down.b32 %r367, %r368, %r374, %r385, %r386;
	// end inline asm
	// begin inline asm
	shfl.sync.down.b32 %r372, %r373, %r374, %r385, %r386;
	// end inline asm
	mov.b64 	%rd188, {%r367, %r372};
	mov.b64 	%fd289, %rd188;
	add.s32 	%r393, %r336, 8;
	setp.gt.s32 	%p178, %r393, %r385;
	setp.lt.f64 	%p179, %fd288, %fd289;
	selp.f64 	%fd290, %fd289, %fd288, %p179;
	selp.f64 	%fd291, %fd288, %fd290, %p178;
	mov.b64 	%rd189, %fd291;
	mov.b64 	{%r378, %r383}, %rd189;
	mov.b32 	%r384, 16;
	// begin inline asm
	shfl.sync.down.b32 %r377, %r378, %r384, %r385, %r386;
	// end inline asm
	// begin inline asm
	shfl.sync.down.b32 %r382, %r383, %r384, %r385, %r386;
	// end inline asm
	mov.b64 	%rd190, {%r377, %r382};
	mov.b64 	%fd292, %rd190;
	add.s32 	%r394, %r336, 16;
	setp.gt.s32 	%p180, %r394, %r385;
	setp.lt.f64 	%p181, %fd291, %fd292;
	selp.f64 	%fd293, %fd292, %fd291, %p181;
	selp.f64 	%fd380, %fd291, %fd293, %p180;
	setp.ne.s32 	%p182, %r336, 0;
	@%p182 bra 	$L__BB5_21;
	shr.u32 	%r395, %r1, 2;
	and.b32  	%r396, %r395, 248;
	mov.u32 	%r397, _ZZN3cub18CUB_300001_SM_10006detail6reduce28DeviceReduceSingleTileKernelINS2_10policy_hubIdjN4cuda3__47maximumIvEEE10Policy1000EPdSB_jS8_ddNS5_3std3__410__identityEEEvT0_T1_T2_T3_T4_T6_E12temp_storage;
	add.s32 	%r398, %r397, %r396;
	st.shared.f64 	[%r398+8], %fd380;
$L__BB5_21:
	bar.sync 	0;
	setp.ne.s32 	%p183, %r1, 0;
	@%p183 bra 	$L__BB5_74;
	setp.gt.u32 	%p184, %r69, 32;
	ld.shared.f64 	%fd294, [_ZZN3cub18CUB_300001_SM_10006detail6reduce28DeviceReduceSingleTileKernelINS2_10policy_hubIdjN4cuda3__47maximumIvEEE10Policy1000EPdSB_jS8_ddNS5_3std3__410__identityEEEvT0_T1_T2_T3_T4_T6_E12temp_storage+16];
	setp.lt.f64 	%p185, %fd380, %fd294;
	selp.f64 	%fd296, %fd294, %fd380, %p185;
	selp.f64 	%fd297, %fd296, %fd380, %p184;
	setp.gt.u32 	%p186, %r69, 64;
	ld.shared.f64 	%fd299, [_ZZN3cub18CUB_300001_SM_10006detail6reduce28DeviceReduceSingleTileKernelINS2_10policy_hubIdjN4cuda3__47maximumIvEEE10Policy1000EPdSB_jS8_ddNS5_3std3__410__identityEEEvT0_T1_T2_T3_T4_T6_E12temp_storage+24];
	setp.lt.f64 	%p187, %fd297, %fd299;
	selp.f64 	%fd301, %fd299, %fd297, %p187;
	selp.f64 	%fd302, %fd301, %fd297, %p186;
	setp.gt.u32 	%p188, %r69, 96;
	ld.shared.f64 	%fd304, [_ZZN3cub18CUB_300001_SM_10006detail6reduce28DeviceReduceSingleTileKernelINS2_10policy_hubIdjN4cuda3__47maximumIvEEE10Policy1000EPdSB_jS8_ddNS5_3std3__410__identityEEEvT0_T1_T2_T3_T4_T6_E12temp_storage+32];
	setp.lt.f64 	%p189, %fd302, %fd304;
	selp.f64 	%fd306, %fd304, %fd302, %p189;
	selp.f64 	%fd307, %fd306, %fd302, %p188;
	setp.gt.u32 	%p190, %r69, 128;
	ld.shared.f64 	%fd309, [_ZZN3cub18CUB_300001_SM_10006detail6reduce28DeviceReduceSingleTileKernelINS2_10policy_hubIdjN4cuda3__47maximumIvEEE10Policy1000EPdSB_jS8_ddNS5_3std3__410__identityEEEvT0_T1_T2_T3_T4_T6_E12temp_storage+40];
	setp.lt.f64 	%p191, %fd307, %fd309;
	selp.f64 	%fd311, %fd309, %fd307, %p191;
	selp.f64 	%fd312, %fd311, %fd307, %p190;
	setp.gt.u32 	%p192, %r69, 160;
	ld.shared.f64 	%fd314, [_ZZN3cub18CUB_300001_SM_10006detail6reduce28DeviceReduceSingleTileKernelINS2_10policy_hubIdjN4cuda3__47maximumIvEEE10Policy1000EPdSB_jS8_ddNS5_3std3__410__identityEEEvT0_T1_T2_T3_T4_T6_E12temp_storage+48];
	setp.lt.f64 	%p193, %fd312, %fd314;
	selp.f64 	%fd316, %fd314, %fd312, %p193;
	selp.f64 	%fd317, %fd316, %fd312, %p192;
	setp.gt.u32 	%p194, %r69, 192;
	ld.shared.f64 	%fd319, [_ZZN3cub18CUB_300001_SM_10006detail6reduce28DeviceReduceSingleTileKernelINS2_10policy_hubIdjN4cuda3__47maximumIvEEE10Policy1000EPdSB_jS8_ddNS5_3std3__410__identityEEEvT0_T1_T2_T3_T4_T6_E12temp_storage+56];
	setp.lt.f64 	%p195, %fd317, %fd319;
	selp.f64 	%fd321, %fd319, %fd317, %p195;
	selp.f64 	%fd322, %fd321, %fd317, %p194;
	setp.gt.u32 	%p196, %r69, 224;
	ld.shared.f64 	%fd324, [_ZZN3cub18CUB_300001_SM_10006detail6reduce28DeviceReduceSingleTileKernelINS2_10policy_hubIdjN4cuda3__47maximumIvEEE10Policy1000EPdSB_jS8_ddNS5_3std3__410__identityEEEvT0_T1_T2_T3_T4_T6_E12temp_storage+64];
	setp.lt.f64 	%p197, %fd322, %fd324;
	selp.f64 	%fd326, %fd324, %fd322, %p197;
	selp.f64 	%fd380, %fd326, %fd322, %p196;
	bra.uni 	$L__BB5_74;
$L__BB5_23:
	mov.u32 	%r13, %tid.x;
	shl.b32 	%r263, %r13, 2;
	mul.wide.u32 	%rd127, %r263, 8;
	add.s64 	%rd117, %rd16, %rd127;
	// begin inline asm
	ld.global.nc.v2.u64 {%rd115, %rd116}, [%rd117];
	// end inline asm
	add.s64 	%rd120, %rd117, 16;
	// begin inline asm
	ld.global.nc.v2.u64 {%rd118, %rd119}, [%rd120];
	// end inline asm
	mov.b64 	%fd206, %rd115;
	mov.b64 	%fd207, %rd116;
	mov.b64 	%fd208, %rd118;
	mov.b64 	%fd209, %rd119;
	add.s64 	%rd123, %rd117, 8192;
	// begin inline asm
	ld.global.nc.v2.u64 {%rd121, %rd122}, [%rd123];
	// end inline asm
	add.s64 	%rd126, %rd117, 8208;
	// begin inline asm
	ld.global.nc.v2.u64 {%rd124, %rd125}, [%rd126];
	// end inline asm
	mov.b64 	%fd210, %rd121;
	mov.b64 	%fd211, %rd122;
	mov.b64 	%fd212, %rd124;
	mov.b64 	%fd213, %rd125;
	setp.lt.f64 	%p111, %fd206, %fd207;
	selp.f64 	%fd214, %fd207, %fd206, %p111;
	setp.lt.f64 	%p112, %fd214, %fd208;
	selp.f64 	%fd215, %fd208, %fd214, %p112;
	setp.lt.f64 	%p113, %fd215, %fd209;
	selp.f64 	%fd216, %fd209, %fd215, %p113;
	setp.lt.f64 	%p114, %fd216, %fd210;
	selp.f64 	%fd217, %fd210, %fd216, %p114;
	setp.lt.f64 	%p115, %fd217, %fd211;
	selp.f64 	%fd218, %fd211, %fd217, %p115;
	setp.lt.f64 	%p116, %fd218, %fd212;
	selp.f64 	%fd219, %fd212, %fd218, %p116;
	setp.lt.f64 	%p117, %fd219, %fd213;
	selp.f64 	%fd366, %fd213, %fd219, %p117;
	add.s32 	%r14, %r69, -2048;
	setp.lt.u32 	%p118, %r14, 2048;
	mov.b32 	%r462, 2048;
	@%p118 bra 	$L__BB5_27;
	mov.b32 	%r462, 2048;
$L__BB5_25:
	mul.wide.u32 	%rd140, %r462, 8;
	add.s64 	%rd130, %rd117, %rd140;
	// begin inline asm
	ld.global.nc.v2.u64 {%rd128, %rd129}, [%rd130];
	// end inline asm
	add.s64 	%rd133, %rd130, 16;
	// begin inline asm
	ld.global.nc.v2.u64 {%rd131, %rd132}, [%rd133];
	// end inline asm
	mov.b64 	%fd220, %rd128;
	mov.b64 	%fd221, %rd129;
	mov.b64 	%fd222, %rd131;
	mov.b64 	%fd223, %rd132;
	add.s64 	%rd136, %rd130, 8192;
	// begin inline asm
	ld.global.nc.v2.u64 {%rd134, %rd135}, [%rd136];
	// end inline asm
	add.s64 	%rd139, %rd130, 8208;
	// begin inline asm
	ld.global.nc.v2.u64 {%rd137, %rd138}, [%rd139];
	// end inline asm
	mov.b64 	%fd224, %rd134;
	mov.b64 	%fd225, %rd135;
	mov.b64 	%fd226, %rd137;
	mov.b64 	%fd227, %rd138;
	setp.lt.f64 	%p119, %fd366, %fd220;
	selp.f64 	%fd228, %fd220, %fd366, %p119;
	setp.lt.f64 	%p120, %fd228, %fd221;
	selp.f64 	%fd229, %fd221, %fd228, %p120;
	setp.lt.f64 	%p121, %fd229, %fd222;
	selp.f64 	%fd230, %fd222, %fd229, %p121;
	setp.lt.f64 	%p122, %fd230, %fd223;
	selp.f64 	%fd231, %fd223, %fd230, %p122;
	setp.lt.f64 	%p123, %fd231, %fd224;
	selp.f64 	%fd232, %fd224, %fd231, %p123;
	setp.lt.f64 	%p124, %fd232, %fd225;
	selp.f64 	%fd233, %fd225, %fd232, %p124;
	setp.lt.f64 	%p125, %fd233, %fd226;
	selp.f64 	%fd234, %fd226, %fd233, %p125;
	setp.lt.f64 	%p126, %fd234, %fd227;
	selp.f64 	%fd366, %fd227, %fd234, %p126;
	sub.s32 	%r265, %r69, %r462;
	setp.lt.u32 	%p127, %r265, 2048;
	@%p127 bra 	$L__BB5_35;
	add.s32 	%r462, %r462, 2048;
	setp.le.u32 	%p128, %r462, %r14;
	@%p128 bra 	$L__BB5_25;
$L__BB5_27:
	setp.le.u32 	%p129, %r69, %r462;
	@%p129 bra 	$L__BB5_35;
	sub.s32 	%r18, %r69, %r462;
	setp.ge.s32 	%p130, %r13, %r18;
	@%p130 bra 	$L__BB5_35;
	not.b32 	%r266, %r13;
	add.s32 	%r267, %r69, %r266;
	sub.s32 	%r19, %r267, %r462;
	and.b32  	%r268, %r19, 768;
	setp.eq.s32 	%p131, %r268, 768;
	mov.u32 	%r466, %r13;
	@%p131 bra 	$L__BB5_32;
	add.s32 	%r464, %r13, %r462;
	shr.u32 	%r269, %r19, 8;
	add.s32 	%r270, %r269, 1;
	and.b32  	%r271, %r270, 3;
	neg.s32 	%r463, %r271;
	mov.u32 	%r466, %r13;
$L__BB5_31:
	.pragma "nounroll";
	mul.wide.u32 	%rd143, %r464, 8;
	add.s64 	%rd142, %rd16, %rd143;
	// begin inline asm
	ld.global.nc.u64 %rd141, [%rd142];
	// end inline asm
	mov.b64 	%fd236, %rd141;
	setp.lt.f64 	%p132, %fd366, %fd236;
	selp.f64 	%fd366, %fd236, %fd366, %p132;
	add.s32 	%r466, %r466, 256;
	add.s32 	%r464, %r464, 256;
	add.s32 	%r463, %r463, 1;
	setp.ne.s32 	%p133, %r463, 0;
	@%p133 bra 	$L__BB5_31;
$L__BB5_32:
	setp.lt.u32 	%p134, %r19, 768;
	@%p134 bra 	$L__BB5_35;
	add.s32 	%r468, %r466, 512;
	add.s32 	%r467, %r466, %r462;
$L__BB5_34:
	mul.wide.u32 	%rd152, %r467, 8;
	add.s64 	%rd145, %rd16, %rd152;
	// begin inline asm
	ld.global.nc.u64 %rd144, [%rd145];
	// end inline asm
	mov.b64 	%fd237, %rd144;
	setp.lt.f64 	%p135, %fd366, %fd237;
	selp.f64 	%fd238, %fd237, %fd366, %p135;
	add.s32 	%r272, %r467, 256;
	mul.wide.u32 	%rd153, %r272, 8;
	add.s64 	%rd147, %rd16, %rd153;
	// begin inline asm
	ld.global.nc.u64 %rd146, [%rd147];
	// end inline asm
	mov.b64 	%fd239, %rd146;
	setp.lt.f64 	%p136, %fd238, %fd239;
	selp.f64 	%fd240, %fd239, %fd238, %p136;
	add.s32 	%r273, %r467, 512;
	mul.wide.u32 	%rd154, %r273, 8;
	add.s64 	%rd149, %rd16, %rd154;
	// begin inline asm
	ld.global.nc.u64 %rd148, [%rd149];
	// end inline asm
	mov.b64 	%fd241, %rd148;
	setp.lt.f64 	%p137, %fd240, %fd241;
	selp.f64 	%fd242, %fd241, %fd240, %p137;
	add.s32 	%r274, %r467, 768;
	mul.wide.u32 	%rd155, %r274, 8;
	add.s64 	%rd151, %rd16, %rd155;
	// begin inline asm
	ld.global.nc.u64 %rd150, [%rd151];
	// end inline asm
	mov.b64 	%fd243, %rd150;
	setp.lt.f64 	%p138, %fd242, %fd243;
	selp.f64 	%fd366, %fd243, %fd242, %p138;
	add.s32 	%r33, %r468, 1024;
	add.s32 	%r275, %r468, 512;
	add.s32 	%r467, %r467, 1024;
	setp.lt.s32 	%p139, %r275, %r18;
	mov.u32 	%r468, %r33;
	@%p139 bra 	$L__BB5_34;
$L__BB5_35:
	// begin inline asm
	mov.u32 %r276, %laneid;
	// end inline asm
	mov.b64 	%rd156, %fd366;
	mov.b64 	{%r278, %r283}, %rd156;
	mov.b32 	%r284, 1;
	mov.b32 	%r325, 31;
	mov.b32 	%r326, -1;
	// begin inline asm
	shfl.sync.down.b32 %r277, %r278, %r284, %r325, %r326;
	// end inline asm
	// begin inline asm
	shfl.sync.down.b32 %r282, %r283, %r284, %r325, %r326;
	// end inline asm
	mov.b64 	%rd157, {%r277, %r282};
	mov.b64 	%fd244, %rd157;
	setp.gt.s32 	%p140, %r276, 30;
	setp.lt.f64 	%p141, %fd366, %fd244;
	selp.f64 	%fd245, %fd244, %fd366, %p141;
	selp.f64 	%fd246, %fd366, %fd245, %p140;
	mov.b64 	%rd158, %fd246;
	mov.b64 	{%r288, %r293}, %rd158;
	mov.b32 	%r294, 2;
	// begin inline asm
	shfl.sync.down.b32 %r287, %r288, %r294, %r325, %r326;
	// end inline asm
	// begin inline asm
	shfl.sync.down.b32 %r292, %r293, %r294, %r325, %r326;
	// end inline asm
	mov.b64 	%rd159, {%r287, %r292};
	mov.b64 	%fd247, %rd159;
	setp.gt.s32 	%p142, %r276, 29;
	setp.lt.f64 	%p143, %fd246, %fd247;
	selp.f64 	%fd248, %fd247, %fd246, %p143;
	selp.f64 	%fd249, %fd246, %fd248, %p142;
	mov.b64 	%rd160, %fd249;
	mov.b64 	{%r298, %r303}, %rd160;
	mov.b32 	%r304, 4;
	// begin inline asm
	shfl.sync.down.b32 %r297, %r298, %r304, %r325, %r326;
	// end inline asm
	// begin inline asm
	shfl.sync.down.b32 %r302, %r303, %r304, %r325, %r326;
	// end inline asm
	mov.b64 	%rd161, {%r297, %r302};
	mov.b64 	%fd250, %rd161;
	setp.gt.s32 	%p144, %r276, 27;
	setp.lt.f64 	%p145, %fd249, %fd250;
	selp.f64 	%fd251, %fd250, %fd249, %p145;
	selp.f64 	%fd252, %fd249, %fd251, %p144;
	mov.b64 	%rd162, %fd252;
	mov.b64 	{%r308, %r313}, %rd162;
	mov.b32 	%r314, 8;
	// begin inline asm
	shfl.sync.down.b32 %r307, %r308, %r314, %r325, %r326;
	// end inline asm
	// begin inline asm
	shfl.sync.down.b32 %r312, %r313, %r314, %r325, %r326;
	// end inline asm
	mov.b64 	%rd163, {%r307, %r312};
	mov.b64 	%fd253, %rd163;
	setp.gt.s32 	%p146, %r276, 23;
	setp.lt.f64 	%p147, %fd252, %fd253;
	selp.f64 	%fd254, %fd253, %fd252, %p147;
	selp.f64 	%fd255, %fd252, %fd254, %p146;
	mov.b64 	%rd164, %fd255;
	mov.b64 	{%r318, %r323}, %rd164;
	mov.b32 	%r324, 16;
	// begin inline asm
	shfl.sync.down.b32 %r317, %r318, %r324, %r325, %r326;
	// end inline asm
	// begin inline asm
	shfl.sync.down.b32 %r322, %r323, %r324, %r325, %r326;
	// end inline asm
	mov.b64 	%rd165, {%r317, %r322};
	mov.b64 	%fd256, %rd165;
	setp.gt.s32 	%p148, %r276, 15;
	setp.lt.f64 	%p149, %fd255, %fd256;
	selp.f64 	%fd26, %fd256, %fd255, %p149;
	selp.f64 	%fd380, %fd255, %fd26, %p148;
	setp.ne.s32 	%p150, %r276, 0;
	@%p150 bra 	$L__BB5_37;
	shr.u32 	%r327, %r13, 2;
	and.b32  	%r328, %r327, 248;
	mov.u32 	%r329, _ZZN3cub18CUB_300001_SM_10006detail6reduce28DeviceReduceSingleTileKernelINS2_10policy_hubIdjN4cuda3__47maximumIvEEE10Policy1000EPdSB_jS8_ddNS5_3std3__410__identityEEEvT0_T1_T2_T3_T4_T6_E12temp_storage;
	add.s32 	%r330, %r329, %r328;
	st.shared.f64 	[%r330+8], %fd26;
$L__BB5_37:
	bar.sync 	0;
	setp.ne.s32 	%p151, %r13, 0;
	@%p151 bra 	$L__BB5_74;
	ld.shared.f64 	%fd257, [_ZZN3cub18CUB_300001_SM_10006detail6reduce28DeviceReduceSingleTileKernelINS2_10policy_hubIdjN4cuda3__47maximumIvEEE10Policy1000EPdSB_jS8_ddNS5_3std3__410__identityEEEvT0_T1_T2_T3_T4_T6_E12temp_storage+16];
	setp.lt.f64 	%p152, %fd380, %fd257;
	selp.f64 	%fd258, %fd257, %fd380, %p152;
	ld.shared.f64 	%fd259, [_ZZN3cub18CUB_300001_SM_10006detail6reduce28DeviceReduceSingleTileKernelINS2_10policy_hubIdjN4cuda3__47maximumIvEEE10Policy1000EPdSB_jS8_ddNS5_3std3__410__identityEEEvT0_T1_T2_T3_T4_T6_E12temp_storage+24];
	setp.lt.f64 	%p153, %fd258, %fd259;
	selp.f64 	%fd260, %fd259, %fd258, %p153;
	ld.shared.f64 	%fd261, [_ZZN3cub18CUB_300001_SM_10006detail6reduce28DeviceReduceSingleTileKernelINS2_10policy_hubIdjN4cuda3__47maximumIvEEE10Policy1000EPdSB_jS8_ddNS5_3std3__410__identityEEEvT0_T1_T2_T3_T4_T6_E12temp_storage+32];
	setp.lt.f64 	%p154, %fd260, %fd261;
	selp.f64 	%fd262, %fd261, %fd260, %p154;
	ld.shared.f64 	%fd263, [_ZZN3cub18CUB_300001_SM_10006detail6reduce28DeviceReduceSingleTileKernelINS2_10policy_hubIdjN4cuda3__47maximumIvEEE10Policy1000EPdSB_jS8_ddNS5_3std3__410__identityEEEvT0_T1_T2_T3_T4_T6_E12temp_storage+40];
	setp.lt.f64 	%p155, %fd262, %fd263;
	selp.f64 	%fd264, %fd263, %fd262, %p155;
	ld.shared.f64 	%fd265, [_ZZN3cub18CUB_300001_SM_10006detail6reduce28DeviceReduceSingleTileKernelINS2_10policy_hubIdjN4cuda3__47maximumIvEEE10Policy1000EPdSB_jS8_ddNS5_3std3__410__identityEEEvT0_T1_T2_T3_T4_T6_E12temp_storage+48];
	setp.lt.f64 	%p156, %fd264, %fd265;
	selp.f64 	%fd266, %fd265, %fd264, %p156;
	ld.shared.f64 	%fd267, [_ZZN3cub18CUB_300001_SM_10006detail6reduce28DeviceReduceSingleTileKernelINS2_10policy_hubIdjN4cuda3__47maximumIvEEE10Policy1000EPdSB_jS8_ddNS5_3std3__410__identityEEEvT0_T1_T2_T3_T4_T6_E12temp_storage+56];
	setp.lt.f64 	%p157, %fd266, %fd267;
	selp.f64 	%fd268, %fd267, %fd266, %p157;
	ld.shared.f64 	%fd269, [_ZZN3cub18CUB_300001_SM_10006detail6reduce28DeviceReduceSingleTileKernelINS2_10policy_hubIdjN4cuda3__47maximumIvEEE10Policy1000EPdSB_jS8_ddNS5_3std3__410__identityEEEvT0_T1_T2_T3_T4_T6_E12temp_storage+64];
	setp.lt.f64 	%p158, %fd268, %fd269;
	selp.f64 	%fd380, %fd269, %fd268, %p158;
	bra.uni 	$L__BB5_74;
$L__BB5_39:
	setp.gt.u32 	%p3, %r69, 2047;
	@%p3 bra 	$L__BB5_58;
	mov.u32 	%r35, %tid.x;
	setp.ge.u32 	%p52, %r35, %r69;
	mov.f64 	%fd372, 0d0000000000000000;
	mov.u32 	%r472, %r35;
	@%p52 bra 	$L__BB5_42;
	mul.wide.u32 	%rd82, %r35, 8;
	add.s64 	%rd81, %rd16, %rd82;
	// begin inline asm
	ld.global.nc.u64 %rd80, [%rd81];
	// end inline asm
	mov.b64 	%fd372, %rd80;
	add.s32 	%r472, %r35, 256;
$L__BB5_42:
	setp.ge.u32 	%p53, %r472, %r69;
	@%p53 bra 	$L__BB5_49;
	not.b32 	%r139, %r472;
	add.s32 	%r38, %r69, %r139;
	and.b32  	%r140, %r38, 768;
	setp.eq.s32 	%p54, %r140, 768;
	@%p54 bra 	$L__BB5_46;
	mul.wide.u32 	%rd83, %r472, 8;
	add.s64 	%rd203, %rd16, %rd83;
	shr.u32 	%r141, %r38, 8;
	add.s32 	%r142, %r141, 1;
	and.b32  	%r143, %r142, 3;
	neg.s32 	%r470, %r143;
$L__BB5_45:
	.pragma "nounroll";
	// begin inline asm
	ld.global.nc.u64 %rd84, [%rd203];
	// end inline asm
	mov.b64 	%fd125, %rd84;
	setp.lt.f64 	%p55, %fd372, %fd125;
	selp.f64 	%fd372, %fd125, %fd372, %p55;
	add.s32 	%r472, %r472, 256;
	add.s64 	%rd203, %rd203, 2048;
	add.s32 	%r470, %r470, 1;
	setp.ne.s32 	%p56, %r470, 0;
	@%p56 bra 	$L__BB5_45;
$L__BB5_46:
	setp.lt.u32 	%p57, %r38, 768;
	@%p57 bra 	$L__BB5_49;
	mul.wide.u32 	%rd86, %r472, 8;
	add.s64 	%rd204, %rd16, %rd86;
$L__BB5_48:
	// begin inline asm
	ld.global.nc.u64 %rd87, [%rd204];
	// end inline asm
	mov.b64 	%fd126, %rd87;
	setp.lt.f64 	%p58, %fd372, %fd126;
	selp.f64 	%fd127, %fd126, %fd372, %p58;
	add.s64 	%rd90, %rd204, 2048;
	// begin inline asm
	ld.global.nc.u64 %rd89, [%rd90];
	// end inline asm
	mov.b64 	%fd128, %rd89;
	setp.lt.f64 	%p59, %fd127, %fd128;
	selp.f64 	%fd129, %fd128, %fd127, %p59;
	add.s64 	%rd92, %rd204, 4096;
	// begin inline asm
	ld.global.nc.u64 %rd91, [%rd92];
	// end inline asm
	mov.b64 	%fd130, %rd91;
	setp.lt.f64 	%p60, %fd129, %fd130;
	selp.f64 	%fd131, %fd130, %fd129, %p60;
	add.s64 	%rd94, %rd204, 6144;
	// begin inline asm
	ld.global.nc.u64 %rd93, [%rd94];
	// end inline asm
	mov.b64 	%fd132, %rd93;
	setp.lt.f64 	%p61, %fd131, %fd132;
	selp.f64 	%fd372, %fd132, %fd131, %p61;
	add.s32 	%r472, %r472, 1024;
	add.s64 	%rd204, %rd204, 8192;
	setp.lt.s32 	%p62, %r472, %r69;
	@%p62 bra 	$L__BB5_48;
$L__BB5_49:
	setp.lt.u32 	%p63, %r69, 256;
	@%p63 bra 	$L__BB5_54;
	// begin inline asm
	mov.u32 %r207, %laneid;
	// end inline asm
	mov.b64 	%rd105, %fd372;
	mov.b64 	{%r209, %r214}, %rd105;
	mov.b32 	%r215, 1;
	mov.b32 	%r256, 31;
	mov.b32 	%r257, -1;
	// begin inline asm
	shfl.sync.down.b32 %r208, %r209, %r215, %r256, %r257;
	// end inline asm
	// begin inline asm
	shfl.sync.down.b32 %r213, %r214, %r215, %r256, %r257;
	// end inline asm
	mov.b64 	%rd106, {%r208, %r213};
	mov.b64 	%fd180, %rd106;
	setp.gt.s32 	%p91, %r207, 30;
	setp.lt.f64 	%p92, %fd372, %fd180;
	selp.f64 	%fd181, %fd180, %fd372, %p92;
	selp.f64 	%fd182, %fd372, %fd181, %p91;
	mov.b64 	%rd107, %fd182;
	mov.b64 	{%r219, %r224}, %rd107;
	mov.b32 	%r225, 2;
	// begin inline asm
	shfl.sync.down.b32 %r218, %r219, %r225, %r256, %r257;
	// end inline asm
	// begin inline asm
	shfl.sync.down.b32 %r223, %r224, %r225, %r256, %r257;
	// end inline asm
	mov.b64 	%rd108, {%r218, %r223};
	mov.b64 	%fd183, %rd108;
	setp.gt.s32 	%p93, %r207, 29;
	setp.lt.f64 	%p94, %fd182, %fd183;
	selp.f64 	%fd184, %fd183, %fd182, %p94;
	selp.f64 	%fd185, %fd182, %fd184, %p93;
	mov.b64 	%rd109, %fd185;
	mov.b64 	{%r229, %r234}, %rd109;
	mov.b32 	%r235, 4;
	// begin inline asm
	shfl.sync.down.b32 %r228, %r229, %r235, %r256, %r257;
	// end inline asm
	// begin inline asm
	shfl.sync.down.b32 %r233, %r234, %r235, %r256, %r257;
	// end inline asm
	mov.b64 	%rd110, {%r228, %r233};
	mov.b64 	%fd186, %rd110;
	setp.gt.s32 	%p95, %r207, 27;
	setp.lt.f64 	%p96, %fd185, %fd186;
	selp.f64 	%fd187, %fd186, %fd185, %p96;
	selp.f64 	%fd188, %fd185, %fd187, %p95;
	mov.b64 	%rd111, %fd188;
	mov.b64 	{%r239, %r244}, %rd111;
	mov.b32 	%r245, 8;
	// begin inline asm
	shfl.sync.down.b32 %r238, %r239, %r245, %r256, %r257;
	// end inline asm
	// begin inline asm
	shfl.sync.down.b32 %r243, %r244, %r245, %r256, %r257;
	// end inline asm
	mov.b64 	%rd112, {%r238, %r243};
	mov.b64 	%fd189, %rd112;
	setp.gt.s32 	%p97, %r207, 23;
	setp.lt.f64 	%p98, %fd188, %fd189;
	selp.f64 	%fd190, %fd189, %fd188, %p98;
	selp.f64 	%fd191, %fd188, %fd190, %p97;
	mov.b64 	%rd113, %fd191;
	mov.b64 	{%r249, %r254}, %rd113;
	mov.b32 	%r255, 16;
	// begin inline asm
	shfl.sync.down.b32 %r248, %r249, %r255, %r256, %r257;
	// end inline asm
	// begin inline asm
	shfl.sync.down.b32 %r253, %r254, %r255, %r256, %r257;
	// end inline asm
	mov.b64 	%rd114, {%r248, %r253};
	mov.b64 	%fd192, %rd114;
	setp.gt.s32 	%p99, %r207, 15;
	setp.lt.f64 	%p100, %fd191, %fd192;
	selp.f64 	%fd38, %fd192, %fd191, %p100;
	selp.f64 	%fd380, %fd191, %fd38, %p99;
	setp.ne.s32 	%p101, %r207, 0;
	@%p101 bra 	$L__BB5_52;
	shr.u32 	%r258, %r35, 2;
	and.b32  	%r259, %r258, 248;
	mov.u32 	%r260, _ZZN3cub18CUB_300001_SM_10006detail6reduce28DeviceReduceSingleTileKernelINS2_10policy_hubIdjN4cuda3__47maximumIvEEE10Policy1000EPdSB_jS8_ddNS5_3std3__410__identityEEEvT0_T1_T2_T3_T4_T6_E12temp_storage;
	add.s32 	%r261, %r260, %r259;
	st.shared.f64 	[%r261+8], %fd38;
$L__BB5_52:
	bar.sync 	0;
	setp.ne.s32 	%p102, %r35, 0;
	@%p102 bra 	$L__BB5_74;
	ld.shared.f64 	%fd193, [_ZZN3cub18CUB_300001_SM_10006detail6reduce28DeviceReduceSingleTileKernelINS2_10policy_hubIdjN4cuda3__47maximumIvEEE10Policy1000EPdSB_jS8_ddNS5_3std3__410__identityEEEvT0_T1_T2_T3_T4_T6_E12temp_storage+16];
	setp.lt.f64 	%p103, %fd380, %fd193;
	selp.f64 	%fd194, %fd193, %fd380, %p103;
	ld.shared.f64 	%fd195, [_ZZN3cub18CUB_300001_SM_10006detail6reduce28DeviceReduceSingleTileKernelINS2_10policy_hubIdjN4cuda3__47maximumIvEEE10Policy1000EPdSB_jS8_ddNS5_3std3__410__identityEEEvT0_T1_T2_T3_T4_T6_E12temp_storage+24];
	setp.lt.f64 	%p104, %fd194, %fd195;
	selp.f64 	%fd196, %fd195, %fd194, %p104;
	ld.shared.f64 	%fd197, [_ZZN3cub18CUB_300001_SM_10006detail6reduce28DeviceReduceSingleTileKernelINS2_10policy_hubIdjN4cuda3__47maximumIvEEE10Policy1000EPdSB_jS8_ddNS5_3std3__410__identityEEEvT0_T1_T2_T3_T4_T6_E12temp_storage+32];
	setp.lt.f64 	%p105, %fd196, %fd197;
	selp.f64 	%fd198, %fd197, %fd196, %p105;
	ld.shared.f64 	%fd199, [_ZZN3cub18CUB_300001_SM_10006detail6reduce28DeviceReduceSingleTileKernelINS2_10policy_hubIdjN4cuda3__47maximumIvEEE10Policy1000EPdSB_jS8_ddNS5_3std3__410__identityEEEvT0_T1_T2_T3_T4_T6_E12temp_storage+40];
	setp.lt.f64 	%p106, %fd198, %fd199;
	selp.f64 	%fd200, %fd199, %fd198, %p106;
	ld.shared.f64 	%fd201, [_ZZN3cub18CUB_300001_SM_10006detail6reduce28DeviceReduceSingleTileKernelINS2_10policy_hubIdjN4cuda3__47maximumIvEEE10Policy1000EPdSB_jS8_ddNS5_3std3__410__identityEEEvT0_T1_T2_T3_T4_T6_E12temp_storage+48];
	setp.lt.f64 	%p107, %fd200, %fd201;
	selp.f64 	%fd202, %fd201, %fd200, %p107;
	ld.shared.f64 	%fd203, [_ZZN3cub18CUB_300001_SM_10006detail6reduce28DeviceReduceSingleTileKernelINS2_10policy_hubIdjN4cuda3__47maximumIvEEE10Policy1000EPdSB_jS8_ddNS5_3std3__410__identityEEEvT0_T1_T2_T3_T4_T6_E12temp_storage+56];
	setp.lt.f64 	%p108, %fd202, %fd203;
	selp.f64 	%fd204, %fd203, %fd202, %p108;
	ld.shared.f64 	%fd205, [_ZZN3cub18CUB_300001_SM_10006detail6reduce28DeviceReduceSingleTileKernelINS2_10policy_hubIdjN4cuda3__47maximumIvEEE10Policy1000EPdSB_jS8_ddNS5_3std3__410__identityEEEvT0_T1_T2_T3_T4_T6_E12temp_storage+64];
	setp.lt.f64 	%p109, %fd204, %fd205;
	selp.f64 	%fd380, %fd205, %fd204, %p109;
	bra.uni 	$L__BB5_74;
$L__BB5_54:
	// begin inline asm
	mov.u32 %r144, %laneid;
	// end inline asm
	and.b32  	%r195, %r35, 992;
	add.s32 	%r196, %r195, 32;
	setp.gt.u32 	%p64, %r196, %r69;
	not.b32 	%r197, %r195;
	add.s32 	%r198, %r69, %r197;
	selp.b32 	%r193, %r198, 31, %p64;
	mov.b64 	%rd95, %fd372;
	mov.b64 	{%r146, %r151}, %rd95;
	mov.b32 	%r152, 1;
	mov.b32 	%r194, -1;
	// begin inline asm
	shfl.sync.down.b32 %r145, %r146, %r152, %r193, %r194;
	// end inline asm
	// begin inline asm
	shfl.sync.down.b32 %r150, %r151, %r152, %r193, %r194;
	// end inline asm
	mov.b64 	%rd96, {%r145, %r150};
	mov.b64 	%fd133, %rd96;
	setp.lt.s32 	%p65, %r144, %r193;
	setp.lt.f64 	%p66, %fd372, %fd133;
	selp.f64 	%fd134, %fd133, %fd372, %p66;
	selp.f64 	%fd135, %fd134, %fd372, %p65;
	mov.b64 	%rd97, %fd135;
	mov.b64 	{%r156, %r161}, %rd97;
	mov.b32 	%r162, 2;
	// begin inline asm
	shfl.sync.down.b32 %r155, %r156, %r162, %r193, %r194;
	// end inline asm
	// begin inline asm
	shfl.sync.down.b32 %r160, %r161, %r162, %r193, %r194;
	// end inline asm
	mov.b64 	%rd98, {%r155, %r160};
	mov.b64 	%fd136, %rd98;
	add.s32 	%r199, %r144, 2;
	setp.gt.s32 	%p67, %r199, %r193;
	setp.lt.f64 	%p68, %fd135, %fd136;
	selp.f64 	%fd137, %fd136, %fd135, %p68;
	selp.f64 	%fd138, %fd135, %fd137, %p67;
	mov.b64 	%rd99, %fd138;
	mov.b64 	{%r166, %r171}, %rd99;
	mov.b32 	%r172, 4;
	// begin inline asm
	shfl.sync.down.b32 %r165, %r166, %r172, %r193, %r194;
	// end inline asm
	// begin inline asm
	shfl.sync.down.b32 %r170, %r171, %r172, %r193, %r194;
	// end inline asm
	mov.b64 	%rd100, {%r165, %r170};
	mov.b64 	%fd139, %rd100;
	add.s32 	%r200, %r144, 4;
	setp.gt.s32 	%p69, %r200, %r193;
	setp.lt.f64 	%p70, %fd138, %fd139;
	selp.f64 	%fd140, %fd139, %fd138, %p70;
	selp.f64 	%fd141, %fd138, %fd140, %p69;
	mov.b64 	%rd101, %fd141;
	mov.b64 	{%r176, %r181}, %rd101;
	mov.b32 	%r182, 8;
	// begin inline asm
	shfl.sync.down.b32 %r175, %r176, %r182, %r193, %r194;
	// end inline asm
	// begin inline asm
	shfl.sync.down.b32 %r180, %r181, %r182, %r193, %r194;
	// end inline asm
	mov.b64 	%rd102, {%r175, %r180};
	mov.b64 	%fd142, %rd102;
	add.s32 	%r201, %r144, 8;
	setp.gt.s32 	%p71, %r201, %r193;
	setp.lt.f64 	%p72, %fd141, %fd142;
	selp.f64 	%fd143, %fd142, %fd141, %p72;
	selp.f64 	%fd144, %fd141, %fd143, %p71;
	mov.b64 	%rd103, %fd144;
	mov.b64 	{%r186, %r191}, %rd103;
	mov.b32 	%r192, 16;
	// begin inline asm
	shfl.sync.down.b32 %r185, %r186, %r192, %r193, %r194;
	// end inline asm
	// begin inline asm
	shfl.sync.down.b32 %r190, %r191, %r192, %r193, %r194;
	// end inline asm
	mov.b64 	%rd104, {%r185, %r190};
	mov.b64 	%fd145, %rd104;
	add.s32 	%r202, %r144, 16;
	setp.gt.s32 	%p73, %r202, %r193;
	setp.lt.f64 	%p74, %fd144, %fd145;
	selp.f64 	%fd146, %fd145, %fd144, %p74;
	selp.f64 	%fd380, %fd144, %fd146, %p73;
	setp.ne.s32 	%p75, %r144, 0;
	@%p75 bra 	$L__BB5_56;
	shr.u32 	%r203, %r35, 2;
	and.b32  	%r204, %r203, 248;
	mov.u32 	%r205, _ZZN3cub18CUB_300001_SM_10006detail6reduce28DeviceReduceSingleTileKernelINS2_10policy_hubIdjN4cuda3__47maximumIvEEE10Policy1000EPdSB_jS8_ddNS5_3std3__410__identityEEEvT0_T1_T2_T3_T4_T6_E12temp_storage;
	add.s32 	%r206, %r205, %r204;
	st.shared.f64 	[%r206+8], %fd380;
$L__BB5_56:
	bar.sync 	0;
	setp.ne.s32 	%p76, %r35, 0;
	@%p76 bra 	$L__BB5_74;
	setp.gt.u32 	%p77, %r69, 32;
	ld.shared.f64 	%fd147, [_ZZN3cub18CUB_300001_SM_10006detail6reduce28DeviceReduceSingleTileKernelINS2_10policy_hubIdjN4cuda3__47maximumIvEEE10Policy1000EPdSB_jS8_ddNS5_3std3__410__identityEEEvT0_T1_T2_T3_T4_T6_E12temp_storage+16];
	setp.lt.f64 	%p78, %fd380, %fd147;
	selp.f64 	%fd149, %fd147, %fd380, %p78;
	selp.f64 	%fd150, %fd149, %fd380, %p77;
	setp.gt.u32 	%p79, %r69, 64;
	ld.shared.f64 	%fd152, [_ZZN3cub18CUB_300001_SM_10006detail6reduce28DeviceReduceSingleTileKernelINS2_10policy_hubIdjN4cuda3__47maximumIvEEE10Policy1000EPdSB_jS8_ddNS5_3std3__410__identityEEEvT0_T1_T2_T3_T4_T6_E12temp_storage+24];
	setp.lt.f64 	%p80, %fd150, %fd152;
	selp.f64 	%fd154, %fd152, %fd150, %p80;
	selp.f64 	%fd155, %fd154, %fd150, %p79;
	setp.gt.u32 	%p81, %r69, 96;
	ld.shared.f64 	%fd157, [_ZZN3cub18CUB_300001_SM_10006detail6reduce28DeviceReduceSingleTileKernelINS2_10policy_hubIdjN4cuda3__47maximumIvEEE10Policy1000EPdSB_jS8_ddNS5_3std3__410__identityEEEvT0_T1_T2_T3_T4_T6_E12temp_storage+32];
	setp.lt.f64 	%p82, %fd155, %fd157;
	selp.f64 	%fd159, %fd157, %fd155, %p82;
	selp.f64 	%fd160, %fd159, %fd155, %p81;
	setp.gt.u32 	%p83, %r69, 128;
	ld.shared.f64 	%fd162, [_ZZN3cub18CUB_300001_SM_10006detail6reduce28DeviceReduceSingleTileKernelINS2_10policy_hubIdjN4cuda3__47maximumIvEEE10Policy1000EPdSB_jS8_ddNS5_3std3__410__identityEEEvT0_T1_T2_T3_T4_T6_E12temp_storage+40];
	setp.lt.f64 	%p84, %fd160, %fd162;
	selp.f64 	%fd164, %fd162, %fd160, %p84;
	selp.f64 	%fd165, %fd164, %fd160, %p83;
	setp.gt.u32 	%p85, %r69, 160;
	ld.shared.f64 	%fd167, [_ZZN3cub18CUB_300001_SM_10006detail6reduce28DeviceReduceSingleTileKernelINS2_10policy_hubIdjN4cuda3__47maximumIvEEE10Policy1000EPdSB_jS8_ddNS5_3std3__410__identityEEEvT0_T1_T2_T3_T4_T6_E12temp_storage+48];
	setp.lt.f64 	%p86, %fd165, %fd167;
	selp.f64 	%fd169, %fd167, %fd165, %p86;
	selp.f64 	%fd170, %fd169, %fd165, %p85;
	setp.gt.u32 	%p87, %r69, 192;
	ld.shared.f64 	%fd172, [_ZZN3cub18CUB_300001_SM_10006detail6reduce28DeviceReduceSingleTileKernelINS2_10policy_hubIdjN4cuda3__47maximumIvEEE10Policy1000EPdSB_jS8_ddNS5_3std3__410__identityEEEvT0_T1_T2_T3_T4_T6_E12temp_storage+56];
	setp.lt.f64 	%p88, %fd170, %fd172;
	selp.f64 	%fd174, %fd172, %fd170, %p88;
	selp.f64 	%fd175, %fd174, %fd170, %p87;
	setp.gt.u32 	%p89, %r69, 224;
	ld.shared.f64 	%fd177, [_ZZN3cub18CUB_300001_SM_10006detail6reduce28DeviceReduceSingleTileKernelINS2_10policy_hubIdjN4cuda3__47maximumIvEEE10Policy1000EPdSB_jS8_ddNS5_3std3__410__identityEEEvT0_T1_T2_T3_T4_T6_E12temp_storage+64];
	setp.lt.f64 	%p90, %fd175, %fd177;
	selp.f64 	%fd179, %fd177, %fd175, %p90;
	selp.f64 	%fd380, %fd179, %fd175, %p89;
	bra.uni 	$L__BB5_74;
$L__BB5_58:
	mov.u32 	%r47, %tid.x;
	mul.wide.u32 	%rd35, %r47, 8;
	add.s64 	%rd20, %rd16, %rd35;
	// begin inline asm
	ld.global.nc.u64 %rd19, [%rd20];
	// end inline asm
	mov.b64 	%fd59, %rd19;
	add.s64 	%rd22, %rd20, 2048;
	// begin inline asm
	ld.global.nc.u64 %rd21, [%rd22];
	// end inline asm
	mov.b64 	%fd60, %rd21;
	add.s64 	%rd24, %rd20, 4096;
	// begin inline asm
	ld.global.nc.u64 %rd23, [%rd24];
	// end inline asm
	mov.b64 	%fd61, %rd23;
	add.s64 	%rd26, %rd20, 6144;
	// begin inline asm
	ld.global.nc.u64 %rd25, [%rd26];
	// end inline asm
	mov.b64 	%fd62, %rd25;
	add.s64 	%rd28, %rd20, 8192;
	// begin inline asm
	ld.global.nc.u64 %rd27, [%rd28];
	// end inline asm
	mov.b64 	%fd63, %rd27;
	add.s64 	%rd30, %rd20, 10240;
	// begin inline asm
	ld.global.nc.u64 %rd29, [%rd30];
	// end inline asm
	mov.b64 	%fd64, %rd29;
	add.s64 	%rd32, %rd20, 12288;
	// begin inline asm
	ld.global.nc.u64 %rd31, [%rd32];
	// end inline asm
	mov.b64 	%fd65, %rd31;
	add.s64 	%rd34, %rd20, 14336;
	// begin inline asm
	ld.global.nc.u64 %rd33, [%rd34];
	// end inline asm
	mov.b64 	%fd66, %rd33;
	setp.lt.f64 	%p4, %fd59, %fd60;
	selp.f64 	%fd67, %fd60, %fd59, %p4;
	setp.lt.f64 	%p5, %fd67, %fd61;
	selp.f64 	%fd68, %fd61, %fd67, %p5;
	setp.lt.f64 	%p6, %fd68, %fd62;
	selp.f64 	%fd69, %fd62, %fd68, %p6;
	setp.lt.f64 	%p7, %fd69, %fd63;
	selp.f64 	%fd70, %fd63, %fd69, %p7;
	setp.lt.f64 	%p8, %fd70, %fd64;
	selp.f64 	%fd71, %fd64, %fd70, %p8;
	setp.lt.f64 	%p9, %fd71, %fd65;
	selp.f64 	%fd72, %fd65, %fd71, %p9;
	setp.lt.f64 	%p10, %fd72, %fd66;
	selp.f64 	%fd379, %fd66, %fd72, %p10;
	add.s32 	%r48, %r69, -2048;
	setp.lt.u32 	%p11, %r48, 2048;
	mov.b32 	%r475, 2048;
	@%p11 bra 	$L__BB5_62;
	mov.b32 	%r475, 2048;
$L__BB5_60:
	add.s32 	%r72, %r47, %r475;
	mul.wide.u32 	%rd52, %r72, 8;
	add.s64 	%rd37, %rd16, %rd52;
	// begin inline asm
	ld.global.nc.u64 %rd36, [%rd37];
	// end inline asm
	mov.b64 	%fd73, %rd36;
	mul.wide.u32 	%rd53, %r475, 8;
	add.s64 	%rd54, %rd20, %rd53;
	add.s64 	%rd39, %rd54, 2048;
	// begin inline asm
	ld.global.nc.u64 %rd38, [%rd39];
	// end inline asm
	mov.b64 	%fd74, %rd38;
	add.s64 	%rd41, %rd54, 4096;
	// begin inline asm
	ld.global.nc.u64 %rd40, [%rd41];
	// end inline asm
	mov.b64 	%fd75, %rd40;
	add.s64 	%rd43, %rd54, 6144;
	// begin inline asm
	ld.global.nc.u64 %rd42, [%rd43];
	// end inline asm
	mov.b64 	%fd76, %rd42;
	add.s64 	%rd45, %rd54, 8192;
	// begin inline asm
	ld.global.nc.u64 %rd44, [%rd45];
	// end inline asm
	mov.b64 	%fd77, %rd44;
	add.s64 	%rd47, %rd54, 10240;
	// begin inline asm
	ld.global.nc.u64 %rd46, [%rd47];
	// end inline asm
	mov.b64 	%fd78, %rd46;
	add.s64 	%rd49, %rd54, 12288;
	// begin inline asm
	ld.global.nc.u64 %rd48, [%rd49];
	// end inline asm
	mov.b64 	%fd79, %rd48;
	add.s64 	%rd51, %rd54, 14336;
	// begin inline asm
	ld.global.nc.u64 %rd50, [%rd51];
	// end inline asm
	mov.b64 	%fd80, %rd50;
	setp.lt.f64 	%p12, %fd379, %fd73;
	selp.f64 	%fd81, %fd73, %fd379, %p12;
	setp.lt.f64 	%p13, %fd81, %fd74;
	selp.f64 	%fd82, %fd74, %fd81, %p13;
	setp.lt.f64 	%p14, %fd82, %fd75;
	selp.f64 	%fd83, %fd75, %fd82, %p14;
	setp.lt.f64 	%p15, %fd83, %fd76;
	selp.f64 	%fd84, %fd76, %fd83, %p15;
	setp.lt.f64 	%p16, %fd84, %fd77;
	selp.f64 	%fd85, %fd77, %fd84, %p16;
	setp.lt.f64 	%p17, %fd85, %fd78;
	selp.f64 	%fd86, %fd78, %fd85, %p17;
	setp.lt.f64 	%p18, %fd86, %fd79;
	selp.f64 	%fd87, %fd79, %fd86, %p18;
	setp.lt.f64 	%p19, %fd87, %fd80;
	selp.f64 	%fd379, %fd80, %fd87, %p19;
	sub.s32 	%r73, %r69, %r475;
	setp.lt.u32 	%p20, %r73, 2048;
	@%p20 bra 	$L__BB5_70;
	add.s32 	%r475, %r475, 2048;
	setp.le.u32 	%p21, %r475, %r48;
	@%p21 bra 	$L__BB5_60;
$L__BB5_62:
	setp.le.u32 	%p22, %r69, %r475;
	@%p22 bra 	$L__BB5_70;
	sub.s32 	%r52, %r69, %r475;
	setp.ge.s32 	%p23, %r47, %r52;
	@%p23 bra 	$L__BB5_70;
	not.b32 	%r74, %r47;
	add.s32 	%r75, %r69, %r74;
	sub.s32 	%r53, %r75, %r475;
	and.b32  	%r76, %r53, 768;
	setp.eq.s32 	%p24, %r76, 768;
	mov.u32 	%r479, %r47;
	@%p24 bra 	$L__BB5_67;
	add.s32 	%r477, %r47, %r475;
	shr.u32 	%r77, %r53, 8;
	add.s32 	%r78, %r77, 1;
	and.b32  	%r79, %r78, 3;
	neg.s32 	%r476, %r79;
	mov.u32 	%r479, %r47;
$L__BB5_66:
	.pragma "nounroll";
	mul.wide.u32 	%rd57, %r477, 8;
	add.s64 	%rd56, %rd16, %rd57;
	// begin inline asm
	ld.global.nc.u64 %rd55, [%rd56];
	// end inline asm
	mov.b64 	%fd89, %rd55;
	setp.lt.f64 	%p25, %fd379, %fd89;
	selp.f64 	%fd379, %fd89, %fd379, %p25;
	add.s32 	%r479, %r479, 256;
	add.s32 	%r477, %r477, 256;
	add.s32 	%r476, %r476, 1;
	setp.ne.s32 	%p26, %r476, 0;
	@%p26 bra 	$L__BB5_66;
$L__BB5_67:
	setp.lt.u32 	%p27, %r53, 768;
	@%p27 bra 	$L__BB5_70;
	add.s32 	%r481, %r479, 512;
	add.s32 	%r480, %r479, %r475;
$L__BB5_69:
	mul.wide.u32 	%rd66, %r480, 8;
	add.s64 	%rd59, %rd16, %rd66;
	// begin inline asm
	ld.global.nc.u64 %rd58, [%rd59];
	// end inline asm
	mov.b64 	%fd90, %rd58;
	setp.lt.f64 	%p28, %fd379, %fd90;
	selp.f64 	%fd91, %fd90, %fd379, %p28;
	add.s32 	%r80, %r480, 256;
	mul.wide.u32 	%rd67, %r80, 8;
	add.s64 	%rd61, %rd16, %rd67;
	// begin inline asm
	ld.global.nc.u64 %rd60, [%rd61];
	// end inline asm
	mov.b64 	%fd92, %rd60;
	setp.lt.f64 	%p29, %fd91, %fd92;
	selp.f64 	%fd93, %fd92, %fd91, %p29;
	add.s32 	%r81, %r480, 512;
	mul.wide.u32 	%rd68, %r81, 8;
	add.s64 	%rd63, %rd16, %rd68;
	// begin inline asm
	ld.global.nc.u64 %rd62, [%rd63];
	// end inline asm
	mov.b64 	%fd94, %rd62;
	setp.lt.f64 	%p30, %fd93, %fd94;
	selp.f64 	%fd95, %fd94, %fd93, %p30;
	add.s32 	%r82, %r480, 768;
	mul.wide.u32 	%rd69, %r82, 8;
	add.s64 	%rd65, %rd16, %rd69;
	// begin inline asm
	ld.global.nc.u64 %rd64, [%rd65];
	// end inline asm
	mov.b64 	%fd96, %rd64;
	setp.lt.f64 	%p31, %fd95, %fd96;
	selp.f64 	%fd379, %fd96, %fd95, %p31;
	add.s32 	%r67, %r481, 1024;
	add.s32 	%r83, %r481, 512;
	add.s32 	%r480, %r480, 1024;
	setp.lt.s32 	%p32, %r83, %r52;
	mov.u32 	%r481, %r67;
	@%p32 bra 	$L__BB5_69;
$L__BB5_70:
	// begin inline asm
	mov.u32 %r84, %laneid;
	// end inline asm
	mov.b64 	%rd70, %fd379;
	mov.b64 	{%r86, %r91}, %rd70;
	mov.b32 	%r92, 1;
	mov.b32 	%r133, 31;
	mov.b32 	%r134, -1;
	// begin inline asm
	shfl.sync.down.b32 %r85, %r86, %r92, %r133, %r134;
	// end inline asm
	// begin inline asm
	shfl.sync.down.b32 %r90, %r91, %r92, %r133, %r134;
	// end inline asm
	mov.b64 	%rd71, {%r85, %r90};
	mov.b64 	%fd97, %rd71;
	setp.gt.s32 	%p33, %r84, 30;
	setp.lt.f64 	%p34, %fd379, %fd97;
	selp.f64 	%fd98, %fd97, %fd379, %p34;
	selp.f64 	%fd99, %fd379, %fd98, %p33;
	mov.b64 	%rd72, %fd99;
	mov.b64 	{%r96, %r101}, %rd72;
	mov.b32 	%r102, 2;
	// begin inline asm
	shfl.sync.down.b32 %r95, %r96, %r102, %r133, %r134;
	// end inline asm
	// begin inline asm
	shfl.sync.down.b32 %r100, %r101, %r102, %r133, %r134;
	// end inline asm
	mov.b64 	%rd73, {%r95, %r100};
	mov.b64 	%fd100, %rd73;
	setp.gt.s32 	%p35, %r84, 29;
	setp.lt.f64 	%p36, %fd99, %fd100;
	selp.f64 	%fd101, %fd100, %fd99, %p36;
	selp.f64 	%fd102, %fd99, %fd101, %p35;
	mov.b64 	%rd74, %fd102;
	mov.b64 	{%r106, %r111}, %rd74;
	mov.b32 	%r112, 4;
	// begin inline asm
	shfl.sync.down.b32 %r105, %r106, %r112, %r133, %r134;
	// end inline asm
	// begin inline asm
	shfl.sync.down.b32 %r110, %r111, %r112, %r133, %r134;
	// end inline asm
	mov.b64 	%rd75, {%r105, %r110};
	mov.b64 	%fd103, %rd75;
	setp.gt.s32 	%p37, %r84, 27;
	setp.lt.f64 	%p38, %fd102, %fd103;
	selp.f64 	%fd104, %fd103, %fd102, %p38;
	selp.f64 	%fd105, %fd102, %fd104, %p37;
	mov.b64 	%rd76, %fd105;
	mov.b64 	{%r116, %r121}, %rd76;
	mov.b32 	%r122, 8;
	// begin inline asm
	shfl.sync.down.b32 %r115, %r116, %r122, %r133, %r134;
	// end inline asm
	// begin inline asm
	shfl.sync.down.b32 %r120, %r121, %r122, %r133, %r134;
	// end inline asm
	mov.b64 	%rd77, {%r115, %r120};
	mov.b64 	%fd106, %rd77;
	setp.gt.s32 	%p39, %r84, 23;
	setp.lt.f64 	%p40, %fd105, %fd106;
	selp.f64 	%fd107, %fd106, %fd105, %p40;
	selp.f64 	%fd108, %fd105, %fd107, %p39;
	mov.b64 	%rd78, %fd108;
	mov.b64 	{%r126, %r131}, %rd78;
	mov.b32 	%r132, 16;
	// begin inline asm
	shfl.sync.down.b32 %r125, %r126, %r132, %r133, %r134;
	// end inline asm
	// begin inline asm
	shfl.sync.down.b32 %r130, %r131, %r132, %r133, %r134;
	// end inline asm
	mov.b64 	%rd79, {%r125, %r130};
	mov.b64 	%fd109, %rd79;
	setp.gt.s32 	%p41, %r84, 15;
	setp.lt.f64 	%p42, %fd108, %fd109;
	selp.f64 	%fd54, %fd109, %fd108, %p42;
	selp.f64 	%fd380, %fd108, %fd54, %p41;
	setp.ne.s32 	%p43, %r84, 0;
	@%p43 bra 	$L__BB5_72;
	shr.u32 	%r135, %r47, 2;
	and.b32  	%r136, %r135, 248;
	mov.u32 	%r137, _ZZN3cub18CUB_300001_SM_10006detail6reduce28DeviceReduceSingleTileKernelINS2_10policy_hubIdjN4cuda3__47maximumIvEEE10Policy1000EPdSB_jS8_ddNS5_3std3__410__identityEEEvT0_T1_T2_T3_T4_T6_E12temp_storage;
	add.s32 	%r138, %r137, %r136;
	st.shared.f64 	[%r138+8], %fd54;
$L__BB5_72:
	bar.sync 	0;
	setp.ne.s32 	%p44, %r47, 0;
	@%p44 bra 	$L__BB5_74;
	ld.shared.f64 	%fd110, [_ZZN3cub18CUB_300001_SM_10006detail6reduce28DeviceReduceSingleTileKernelINS2_10policy_hubIdjN4cuda3__47maximumIvEEE10Policy1000EPdSB_jS8_ddNS5_3std3__410__identityEEEvT0_T1_T2_T3_T4_T6_E12temp_storage+16];
	setp.lt.f64 	%p45, %fd380, %fd110;
	selp.f64 	%fd111, %fd110, %fd380, %p45;
	ld.shared.f64 	%fd112, [_ZZN3cub18CUB_300001_SM_10006detail6reduce28DeviceReduceSingleTileKernelINS2_10policy_hubIdjN4cuda3__47maximumIvEEE10Policy1000EPdSB_jS8_ddNS5_3std3__410__identityEEEvT0_T1_T2_T3_T4_T6_E12temp_storage+24];
	setp.lt.f64 	%p46, %fd111, %fd112;
	selp.f64 	%fd113, %fd112, %fd111, %p46;
	ld.shared.f64 	%fd114, [_ZZN3cub18CUB_300001_SM_10006detail6reduce28DeviceReduceSingleTileKernelINS2_10policy_hubIdjN4cuda3__47maximumIvEEE10Policy1000EPdSB_jS8_ddNS5_3std3__410__identityEEEvT0_T1_T2_T3_T4_T6_E12temp_storage+32];
	setp.lt.f64 	%p47, %fd113, %fd114;
	selp.f64 	%fd115, %fd114, %fd113, %p47;
	ld.shared.f64 	%fd116, [_ZZN3cub18CUB_300001_SM_10006detail6reduce28DeviceReduceSingleTileKernelINS2_10policy_hubIdjN4cuda3__47maximumIvEEE10Policy1000EPdSB_jS8_ddNS5_3std3__410__identityEEEvT0_T1_T2_T3_T4_T6_E12temp_storage+40];
	setp.lt.f64 	%p48, %fd115, %fd116;
	selp.f64 	%fd117, %fd116, %fd115, %p48;
	ld.shared.f64 	%fd118, [_ZZN3cub18CUB_300001_SM_10006detail6reduce28DeviceReduceSingleTileKernelINS2_10policy_hubIdjN4cuda3__47maximumIvEEE10Policy1000EPdSB_jS8_ddNS5_3std3__410__identityEEEvT0_T1_T2_T3_T4_T6_E12temp_storage+48];
	setp.lt.f64 	%p49, %fd117, %fd118;
	selp.f64 	%fd119, %fd118, %fd117, %p49;
	ld.shared.f64 	%fd120, [_ZZN3cub18CUB_300001_SM_10006detail6reduce28DeviceReduceSingleTileKernelINS2_10policy_hubIdjN4cuda3__47maximumIvEEE10Policy1000EPdSB_jS8_ddNS5_3std3__410__identityEEEvT0_T1_T2_T3_T4_T6_E12temp_storage+56];
	setp.lt.f64 	%p50, %fd119, %fd120;
	selp.f64 	%fd121, %fd120, %fd119, %p50;
	ld.shared.f64 	%fd122, [_ZZN3cub18CUB_300001_SM_10006detail6reduce28DeviceReduceSingleTileKernelINS2_10policy_hubIdjN4cuda3__47maximumIvEEE10Policy1000EPdSB_jS8_ddNS5_3std3__410__identityEEEvT0_T1_T2_T3_T4_T6_E12temp_storage+64];
	setp.lt.f64 	%p51, %fd121, %fd122;
	selp.f64 	%fd380, %fd122, %fd121, %p51;
$L__BB5_74:
	mov.u32 	%r454, %tid.x;
	setp.ne.s32 	%p217, %r454, 0;
	@%p217 bra 	$L__BB5_76;
	setp.lt.f64 	%p218, %fd58, %fd380;
	selp.f64 	%fd353, %fd380, %fd58, %p218;
	st.global.f64 	[%rd1], %fd353;
$L__BB5_76:
	ret;

}
	// .globl	_ZN3cub18CUB_300001_SM_10006detail6reduce18DeviceReduceKernelINS2_10policy_hubIdjN4cuda3__47maximumIvEEE10Policy1000EPdjS8_dNS5_3std3__410__identityEEEvT0_PT3_T1_NS0_13GridEvenShareISI_EET2_T4_
.visible .entry _ZN3cub18CUB_300001_SM_10006detail6reduce18DeviceReduceKernelINS2_10policy_hubIdjN4cuda3__47maximumIvEEE10Policy1000EPdjS8_dNS5_3std3__410__identityEEEvT0_PT3_T1_NS0_13GridEvenShareISI_EET2_T4_(
	.param .u64 .ptr .align 1 _ZN3cub18CUB_300001_SM_10006detail6reduce18DeviceReduceKernelINS2_10policy_hubIdjN4cuda3__47maximumIvEEE10Policy1000EPdjS8_dNS5_3std3__410__identityEEEvT0_PT3_T1_NS0_13GridEvenShareISI_EET2_T4__param_0,
	.param .u64 .ptr .align 1 _ZN3cub18CUB_300001_SM_10006detail6reduce18DeviceReduceKernelINS2_10policy_hubIdjN4cuda3__47maximumIvEEE10Policy1000EPdjS8_dNS5_3std3__410__identityEEEvT0_PT3_T1_NS0_13GridEvenShareISI_EET2_T4__param_1,
	.param .u32 _ZN3cub18CUB_300001_SM_10006detail6reduce18DeviceReduceKernelINS2_10policy_hubIdjN4cuda3__47maximumIvEEE10Policy1000EPdjS8_dNS5_3std3__410__identityEEEvT0_PT3_T1_NS0_13GridEvenShareISI_EET2_T4__param_2,
	.param .align 4 .b8 _ZN3cub18CUB_300001_SM_10006detail6reduce18DeviceReduceKernelINS2_10policy_hubIdjN4cuda3__47maximumIvEEE10Policy1000EPdjS8_dNS5_3std3__410__identityEEEvT0_PT3_T1_NS0_13GridEvenShareISI_EET2_T4__param_3[40],
	.param .align 1 .b8 _ZN3cub18CUB_300001_SM_10006detail6reduce18DeviceReduceKernelINS2_10policy_hubIdjN4cuda3__47maximumIvEEE10Policy1000EPdjS8_dNS5_3std3__410__identityEEEvT0_PT3_T1_NS0_13GridEvenShareISI_EET2_T4__param_4[1],
	.param .align 1 .b8 _ZN3cub18CUB_300001_SM_10006detail6reduce18DeviceReduceKernelINS2_10policy_hubIdjN4cuda3__47maximumIvEEE10Policy1000EPdjS8_dNS5_3std3__410__identityEEEvT0_PT3_T1_NS0_13GridEvenShareISI_EET2_T4__param_5[1]
)
.maxntid 256
{
	.reg .pred 	%p<217>;
	.reg .b32 	%r<542>;
	.reg .b64 	%rd<197>;
	.reg .b64 	%fd<375>;
	// demoted variable
	.shared .align 8 .b8 _ZZN3cub18CUB_300001_SM_10006detail6reduce18DeviceReduceKernelINS2_10policy_hubIdjN4cuda3__47maximumIvEEE10Policy1000EPdjS8_dNS5_3std3__410__identityEEEvT0_PT3_T1_NS0_13GridEvenShareISI_EET2_T4_E12temp_storage[80];
	ld.param.u32 	%r1, [_ZN3cub18CUB_300001_SM_10006detail6reduce18DeviceReduceKernelINS2_10policy_hubIdjN4cuda3__47maximumIvEEE10Policy1000EPdjS8_dNS5_3std3__410__identityEEEvT0_PT3_T1_NS0_13GridEvenShareISI_EET2_T4__param_3+20];
	ld.param.u64 	%rd1, [_ZN3cub18CUB_300001_SM_10006detail6reduce18DeviceReduceKernelINS2_10policy_hubIdjN4cuda3__47maximumIvEEE10Policy1000EPdjS8_dNS5_3std3__410__identityEEEvT0_PT3_T1_NS0_13GridEvenShareISI_EET2_T4__param_0];
	ld.param.u32 	%r2, [_ZN3cub18CUB_300001_SM_10006detail6reduce18DeviceReduceKernelINS2_10policy_hubIdjN4cuda3__47maximumIvEEE10Policy1000EPdjS8_dNS5_3std3__410__identityEEEvT0_PT3_T1_NS0_13GridEvenShareISI_EET2_T4__param_3+24];
	mov.u32 	%r3, %ctaid.x;
	shl.b32 	%r4, %r2, 11;
	shl.b32 	%r5, %r3, 11;
	and.b64  	%rd3, %rd1, 31;
	setp.ne.s64 	%p1, %rd3, 0;
	@%p1 bra 	$L__BB6_36;
	sub.s32 	%r6, %r1, %r5;
	setp.gt.u32 	%p109, %r6, 2047;
	@%p109 bra 	$L__BB6_20;
	mov.u32 	%r7, %tid.x;
	setp.ge.u32 	%p158, %r7, %r6;
	mov.f64 	%fd355, 0d0000000000000000;
	mov.u32 	%r512, %r7;
	@%p158 bra 	$L__BB6_4;
	add.s32 	%r378, %r5, %r7;
	mul.wide.u32 	%rd157, %r378, 8;
	add.s64 	%rd156, %rd1, %rd157;
	// begin inline asm
	ld.global.nc.u64 %rd155, [%rd156];
	// end inline asm
	mov.b64 	%fd355, %rd155;
	add.s32 	%r512, %r7, 256;
$L__BB6_4:
	setp.ge.u32 	%p159, %r512, %r6;
	@%p159 bra 	$L__BB6_11;
	not.b32 	%r379, %r512;
	add.s32 	%r10, %r1, %r379;
	and.b32  	%r380, %r10, 768;
	setp.eq.s32 	%p160, %r380, 768;
	@%p160 bra 	$L__BB6_8;
	add.s32 	%r510, %r512, %r5;
	shr.u32 	%r381, %r10, 8;
	add.s32 	%r382, %r381, 1;
	and.b32  	%r383, %r382, 3;
	neg.s32 	%r509, %r383;
$L__BB6_7:
	.pragma "nounroll";
	mul.wide.u32 	%rd160, %r510, 8;
	add.s64 	%rd159, %rd1, %rd160;
	// begin inline asm
	ld.global.nc.u64 %rd158, [%rd159];
	// end inline asm
	mov.b64 	%fd269, %rd158;
	setp.lt.f64 	%p161, %fd355, %fd269;
	selp.f64 	%fd355, %fd269, %fd355, %p161;
	add.s32 	%r512, %r512, 256;
	add.s32 	%r510, %r510, 256;
	add.s32 	%r509, %r509, 1;
	setp.ne.s32 	%p162, %r509, 0;
	@%p162 bra 	$L__BB6_7;
$L__BB6_8:
	sub.s32 	%r384, %r10, %r5;
	setp.lt.u32 	%p163, %r384, 768;
	@%p163 bra 	$L__BB6_11;
	add.s32 	%r514, %r512, 512;
	add.s32 	%r513, %r512, %r5;
$L__BB6_10:
	mul.wide.u32 	%rd169, %r513, 8;
	add.s64 	%rd162, %rd1, %rd169;
	// begin inline asm
	ld.global.nc.u64 %rd161, [%rd162];
	// end inline asm
	mov.b64 	%fd270, %rd161;
	setp.lt.f64 	%p164, %fd355, %fd270;
	selp.f64 	%fd271, %fd270, %fd355, %p164;
	add.s32 	%r385, %r513, 256;
	mul.wide.u32 	%rd170, %r385, 8;
	add.s64 	%rd164, %rd1, %rd170;
	// begin inline asm
	ld.global.nc.u64 %rd163, [%rd164];
	// end inline asm
	mov.b64 	%fd272, %rd163;
	setp.lt.f64 	%p165, %fd271, %fd272;
	selp.f64 	%fd273, %fd272, %fd271, %p165;
	add.s32 	%r386, %r513, 512;
	mul.wide.u32 	%rd171, %r386, 8;
	add.s64 	%rd166, %rd1, %rd171;
	// begin inline asm
	ld.global.nc.u64 %rd165, [%rd166];
	// end inline asm
	mov.b64 	%fd274, %rd165;
	setp.lt.f64 	%p166, %fd273, %fd274;
	selp.f64 	%fd275, %fd274, %fd273, %p166;
	add.s32 	%r387, %r513, 768;
	mul.wide.u32 	%rd172, %r387, 8;
	add.s64 	%rd168, %rd1, %rd172;
	// begin inline asm
	ld.global.nc.u64 %rd167, [%rd168];
	// end inline asm
	mov.b64 	%fd276, %rd167;
	setp.lt.f64 	%p167, %fd275, %fd276;
	selp.f64 	%fd355, %fd276, %fd275, %p167;
	add.s32 	%r24, %r514, 1024;
	add.s32 	%r388, %r514, 512;
	add.s32 	%r513, %r513, 1024;
	setp.lt.s32 	%p168, %r388, %r6;
	mov.u32 	%r514, %r24;
	@%p168 bra 	$L__BB6_10;
$L__BB6_11:
	setp.lt.u32 	%p169, %r6, 256;
	@%p169 bra 	$L__BB6_16;
	// begin inline asm
	mov.u32 %r452, %laneid;
	// end inline asm
	mov.b64 	%rd183, %fd355;
	mov.b64 	{%r454, %r459}, %rd183;
	mov.b32 	%r460, 1;
	mov.b32 	%r501, 31;
	mov.b32 	%r502, -1;
	// begin inline asm
	shfl.sync.down.b32 %r453, %r454, %r460, %r501, %r502;
	// end inline asm
	// begin inline asm
	shfl.sync.down.b32 %r458, %r459, %r460, %r501, %r502;
	// end inline asm
	mov.b64 	%rd184, {%r453, %r458};
	mov.b64 	%fd324, %rd184;
	setp.gt.s32 	%p197, %r452, 30;
	setp.lt.f64 	%p198, %fd355, %fd324;
	selp.f64 	%fd325, %fd324, %fd355, %p198;
	selp.f64 	%fd326, %fd355, %fd325, %p197;
	mov.b64 	%rd185, %fd326;
	mov.b64 	{%r464, %r469}, %rd185;
	mov.b32 	%r470, 2;
	// begin inline asm
	shfl.sync.down.b32 %r463, %r464, %r470, %r501, %r502;
	// end inline asm
	// begin inline asm
	shfl.sync.down.b32 %r468, %r469, %r470, %r501, %r502;
	// end inline asm
	mov.b64 	%rd186, {%r463, %r468};
	mov.b64 	%fd327, %rd186;
	setp.gt.s32 	%p199, %r452, 29;
	setp.lt.f64 	%p200, %fd326, %fd327;
	selp.f64 	%fd328, %fd327, %fd326, %p200;
	selp.f64 	%fd329, %fd326, %fd328, %p199;
	mov.b64 	%rd187, %fd329;
	mov.b64 	{%r474, %r479}, %rd187;
	mov.b32 	%r480, 4;
	// begin inline asm
	shfl.sync.down.b32 %r473, %r474, %r480, %r501, %r502;
	// end inline asm
	// begin inline asm
	shfl.sync.down.b32 %r478, %r479, %r480, %r501, %r502;
	// end inline asm
	mov.b64 	%rd188, {%r473, %r478};
	mov.b64 	%fd330, %rd188;
	setp.gt.s32 	%p201, %r452, 27;
	setp.lt.f64 	%p202, %fd329, %fd330;
	selp.f64 	%fd331, %fd330, %fd329, %p202;
	selp.f64 	%fd332, %fd329, %fd331, %p201;
	mov.b64 	%rd189, %fd332;
	mov.b64 	{%r484, %r489}, %rd189;
	mov.b32 	%r490, 8;
	// begin inline asm
	shfl.sync.down.b32 %r483, %r484, %r490, %r501, %r502;
	// end inline asm
	// begin inline asm
	shfl.sync.down.b32 %r488, %r489, %r490, %r501, %r502;
	// end inline asm
	mov.b64 	%rd190, {%r483, %r488};
	mov.b64 	%fd333, %rd190;
	setp.gt.s32 	%p203, %r452, 23;
	setp.lt.f64 	%p204, %fd332, %fd333;
	selp.f64 	%fd334, %fd333, %fd332, %p204;
	selp.f64 	%fd335, %fd332, %fd334, %p203;
	mov.b64 	%rd191, %fd335;
	mov.b64 	{%r494, %r499}, %rd191;
	mov.b32 	%r500, 16;
	// begin inline asm
	shfl.sync.down.b32 %r493, %r494, %r500, %r501, %r502;
	// end inline asm
	// begin inline asm
	shfl.sync.down.b32 %r498, %r499, %r500, %r501, %r502;
	// end inline asm
	mov.b64 	%rd192, {%r493, %r498};
	mov.b64 	%fd336, %rd192;
	setp.gt.s32 	%p205, %r452, 15;
	setp.lt.f64 	%p206, %fd335, %fd336;
	selp.f64 	%fd10, %fd336, %fd335, %p206;
	selp.f64 	%fd374, %fd335, %fd10, %p205;
	setp.ne.s32 	%p207, %r452, 0;
	@%p207 bra 	$L__BB6_14;
	shr.u32 	%r503, %r7, 2;
	and.b32  	%r504, %r503, 248;
	mov.u32 	%r505, _ZZN3cub18CUB_300001_SM_10006detail6reduce18DeviceReduceKernelINS2_10policy_hubIdjN4cuda3__47maximumIvEEE10Policy1000EPdjS8_dNS5_3std3__410__identityEEEvT0_PT3_T1_NS0_13GridEvenShareISI_EET2_T4_E12temp_storage;
	add.s32 	%r506, %r505, %r504;
	st.shared.f64 	[%r506+8], %fd10;
$L__BB6_14:
	bar.sync 	0;
	setp.ne.s32 	%p208, %r7, 0;
	@%p208 bra 	$L__BB6_71;
	ld.shared.f64 	%fd337, [_ZZN3cub18CUB_300001_SM_10006detail6reduce18DeviceReduceKernelINS2_10policy_hubIdjN4cuda3__47maximumIvEEE10Policy1000EPdjS8_dNS5_3std3__410__identityEEEvT0_PT3_T1_NS0_13GridEvenShareISI_EET2_T4_E12temp_storage+16];
	setp.lt.f64 	%p209, %fd374, %fd337;
	selp.f64 	%fd338, %fd337, %fd374, %p209;
	ld.shared.f64 	%fd339, [_ZZN3cub18CUB_300001_SM_10006detail6reduce18DeviceReduceKernelINS2_10policy_hubIdjN4cuda3__47maximumIvEEE10Policy1000EPdjS8_dNS5_3std3__410__identityEEEvT0_PT3_T1_NS0_13GridEvenShareISI_EET2_T4_E12temp_storage+24];
	setp.lt.f64 	%p210, %fd338, %fd339;
	selp.f64 	%fd340, %fd339, %fd338, %p210;
	ld.shared.f64 	%fd341, [_ZZN3cub18CUB_300001_SM_10006detail6reduce18DeviceReduceKernelINS2_10policy_hubIdjN4cuda3__47maximumIvEEE10Policy1000EPdjS8_dNS5_3std3__410__identityEEEvT0_PT3_T1_NS0_13GridEvenShareISI_EET2_T4_E12temp_storage+32];
	setp.lt.f64 	%p211, %fd340, %fd341;
	selp.f64 	%fd342, %fd341, %fd340, %p211;
	ld.shared.f64 	%fd343, [_ZZN3cub18CUB_300001_SM_10006detail6reduce18DeviceReduceKernelINS2_10policy_hubIdjN4cuda3__47maximumIvEEE10Policy1000EPdjS8_dNS5_3std3__410__identityEEEvT0_PT3_T1_NS0_13GridEvenShareISI_EET2_T4_E12temp_storage+40];
	setp.lt.f64 	%p212, %fd342, %fd343;
	selp.f64 	%fd344, %fd343, %fd342, %p212;
	ld.shared.f64 	%fd345, [_ZZN3cub18CUB_300001_SM_10006detail6reduce18DeviceReduceKernelINS2_10policy_hubIdjN4cuda3__47maximumIvEEE10Policy1000EPdjS8_dNS5_3std3__410__identityEEEvT0_PT3_T1_NS0_13GridEvenShareISI_EET2_T4_E12temp_storage+48];
	setp.lt.f64 	%p213, %fd344, %fd345;
	selp.f64 	%fd346, %fd345, %fd344, %p213;
	ld.shared.f64 	%fd347, [_ZZN3cub18CUB_300001_SM_10006detail6reduce18DeviceReduceKernelINS2_10policy_hubIdjN4cuda3__47maximumIvEEE10Policy1000EPdjS8_dNS5_3std3__410__identityEEEvT0_PT3_T1_NS0_13GridEvenShareISI_EET2_T4_E12temp_storage+56];
	setp.lt.f64 	%p214, %fd346, %fd347;
	selp.f64 	%fd348, %fd347, %fd346, %p214;
	ld.shared.f64 	%fd349, [_ZZN3cub18CUB_300001_SM_10006detail6reduce18DeviceReduceKernelINS2_10policy_hubIdjN4cuda3__47maximumIvEEE10Policy1000EPdjS8_dNS5_3std3__410__identityEEEvT0_PT3_T1_NS0_13GridEvenShareISI_EET2_T4_E12temp_storage+64];
	setp.lt.f64 	%p215, %fd348, %fd349;
	selp.f64 	%fd374, %fd349, %fd348, %p215;
	bra.uni 	$L__BB6_71;
$L__BB6_16:
	// begin inline asm
	mov.u32 %r389, %laneid;
	// end inline asm
	and.b32  	%r440, %r7, 992;
	add.s32 	%r441, %r440, 32;
	setp.gt.u32 	%p170, %r441, %r6;
	not.b32 	%r442, %r440;
	add.s32 	%r443, %r6, %r442;
	selp.b32 	%r438, %r443, 31, %p170;
	mov.b64 	%rd173, %fd355;
	mov.b64 	{%r391, %r396}, %rd173;
	mov.b32 	%r397, 1;
	mov.b32 	%r439, -1;
	// begin inline asm
	shfl.sync.down.b32 %r390, %r391, %r397, %r438, %r439;
	// end inline asm
	// begin inline asm
	shfl.sync.down.b32 %r395, %r396, %r397, %r438, %r439;
	// end inline asm
	mov.b64 	%rd174, {%r390, %r395};
	mov.b64 	%fd277, %rd174;
	setp.lt.s32 	%p171, %r389, %r438;
	setp.lt.f64 	%p172, %fd355, %fd277;
	selp.f64 	%fd278, %fd277, %fd355, %p172;
	selp.f64 	%fd279, %fd278, %fd355, %p171;
	mov.b64 	%rd175, %fd279;
	mov.b64 	{%r401, %r406}, %rd175;
	mov.b32 	%r407, 2;
	// begin inline asm
	shfl.sync.down.b32 %r400, %r401, %r407, %r438, %r439;
	// end inline asm
	// begin inline asm
	shfl.sync.down.b32 %r405, %r406, %r407, %r438, %r439;
	// end inline asm
	mov.b64 	%rd176, {%r400, %r405};
	mov.b64 	%fd280, %rd176;
	add.s32 	%r444, %r389, 2;
	setp.gt.s32 	%p173, %r444, %r438;
	setp.lt.f64 	%p174, %fd279, %fd280;
	selp.f64 	%fd281, %fd280, %fd279, %p174;
	selp.f64 	%fd282, %fd279, %fd281, %p173;
	mov.b64 	%rd177, %fd282;
	mov.b64 	{%r411, %r416}, %rd177;
	mov.b32 	%r417, 4;
	// begin inline asm
	shfl.sync.down.b32 %r410, %r411, %r417, %r438, %r439;
	// end inline asm
	// begin inline asm
	shfl.sync.down.b32 %r415, %r416, %r417, %r438, %r439;
	// end inline asm
	mov.b64 	%rd178, {%r410, %r415};
	mov.b64 	%fd283, %rd178;
	add.s32 	%r445, %r389, 4;
	setp.gt.s32 	%p175, %r445, %r438;
	setp.lt.f64 	%p176, %fd282, %fd283;
	selp.f64 	%fd284, %fd283, %fd282, %p176;
	selp.f64 	%fd285, %fd282, %fd284, %p175;
	mov.b64 	%rd179, %fd285;
	mov.b64 	{%r421, %r426}, %rd179;
	mov.b32 	%r427, 8;
	// begin inline asm
	shfl.sync.down.b32 %r420, %r421, %r427, %r438, %r439;
	// end inline asm
	// begin inline asm
	shfl.sync.down.b32 %r425, %r426, %r427, %r438, %r439;
	// end inline asm
	mov.b64 	%rd180, {%r420, %r425};
	mov.b64 	%fd286, %rd180;
	add.s32 	%r446, %r389, 8;
	setp.gt.s32 	%p177, %r446, %r438;
	setp.lt.f64 	%p178, %fd285, %fd286;
	selp.f64 	%fd287, %fd286, %fd285, %p178;
	selp.f64 	%fd288, %fd285, %fd287, %p177;
	mov.b64 	%rd181, %fd288;
	mov.b64 	{%r431, %r436}, %rd181;
	mov.b32 	%r437, 16;
	// begin inline asm
	shfl.sync.down.b32 %r430, %r431, %r437, %r438, %r439;
	// end inline asm
	// begin inline asm
	shfl.sync.down.b32 %r435, %r436, %r437, %r438, %r439;
	// end inline asm
	mov.b64 	%rd182, {%r430, %r435};
	mov.b64 	%fd289, %rd182;
	add.s32 	%r447, %r389, 16;
	setp.gt.s32 	%p179, %r447, %r438;
	setp.lt.f64 	%p180, %fd288, %fd289;
	selp.f64 	%fd290, %fd289, %fd288, %p180;
	selp.f64 	%fd374, %fd288, %fd290, %p179;
	setp.ne.s32 	%p181, %r389, 0;
	@%p181 bra 	$L__BB6_18;
	shr.u32 	%r448, %r7, 2;
	and.b32  	%r449, %r448, 248;
	mov.u32 	%r450, _ZZN3cub18CUB_300001_SM_10006detail6reduce18DeviceReduceKernelINS2_10policy_hubIdjN4cuda3__47maximumIvEEE10Policy1000EPdjS8_dNS5_3std3__410__identityEEEvT0_PT3_T1_NS0_13GridEvenShareISI_EET2_T4_E12temp_storage;
	add.s32 	%r451, %r450, %r449;
	st.shared.f64 	[%r451+8], %fd374;
$L__BB6_18:
	bar.sync 	0;
	setp.ne.s32 	%p182, %r7, 0;
	@%p182 bra 	$L__BB6_71;
	setp.gt.u32 	%p183, %r6, 32;
	ld.shared.f64 	%fd291, [_ZZN3cub18CUB_300001_SM_10006detail6reduce18DeviceReduceKernelINS2_10policy_hubIdjN4cuda3__47maximumIvEEE10Policy1000EPdjS8_dNS5_3std3__410__identityEEEvT0_PT3_T1_NS0_13GridEvenShareISI_EET2_T4_E12temp_storage+16];
	setp.lt.f64 	%p184, %fd374, %fd291;
	selp.f64 	%fd293, %fd291, %fd374, %p184;
	selp.f64 	%fd294, %fd293, %fd374, %p183;
	setp.gt.u32 	%p185, %r6, 64;
	ld.shared.f64 	%fd296, [_ZZN3cub18CUB_300001_SM_10006detail6reduce18DeviceReduceKernelINS2_10policy_hubIdjN4cuda3__47maximumIvEEE10Policy1000EPdjS8_dNS5_3std3__410__identityEEEvT0_PT3_T1_NS0_13GridEvenShareISI_EET2_T4_E12temp_storage+24];
	setp.lt.f64 	%p186, %fd294, %fd296;
	selp.f64 	%fd298, %fd296, %fd294, %p186;
	selp.f64 	%fd299, %fd298, %fd294, %p185;
	setp.gt.u32 	%p187, %r6, 96;
	ld.shared.f64 	%fd301, [_ZZN3cub18CUB_300001_SM_10006detail6reduce18DeviceReduceKernelINS2_10policy_hubIdjN4cuda3__47maximumIvEEE10Policy1000EPdjS8_dNS5_3std3__410__identityEEEvT0_PT3_T1_NS0_13GridEvenShareISI_EET2_T4_E12temp_storage+32];
	setp.lt.f64 	%p188, %fd299, %fd301;
	selp.f64 	%fd303, %fd301, %fd299, %p188;
	selp.f64 	%fd304, %fd303, %fd299, %p187;
	setp.gt.u32 	%p189, %r6, 128;
	ld.shared.f64 	%fd306, [_ZZN3cub18CUB_300001_SM_10006detail6reduce18DeviceReduceKernelINS2_10policy_hubIdjN4cuda3__47maximumIvEEE10Policy1000EPdjS8_dNS5_3std3__410__identityEEEvT0_PT3_T1_NS0_13GridEvenShareISI_EET2_T4_E12temp_storage+40];
	setp.lt.f64 	%p190, %fd304, %fd306;
	selp.f64 	%fd308, %fd306, %fd304, %p190;
	selp.f64 	%fd309, %fd308, %fd304, %p189;
	setp.gt.u32 	%p191, %r6, 160;
	ld.shared.f64 	%fd311, [_ZZN3cub18CUB_300001_SM_10006detail6reduce18DeviceReduceKernelINS2_10policy_hubIdjN4cuda3__47maximumIvEEE10Policy1000EPdjS8_dNS5_3std3__410__identityEEEvT0_PT3_T1_NS0_13GridEvenShareISI_EET2_T4_E12temp_storage+48];
	setp.lt.f64 	%p192, %fd309, %fd311;
	selp.f64 	%fd313, %fd311, %fd309, %p192;
	selp.f64 	%fd314, %fd313, %fd309, %p191;
	setp.gt.u32 	%p193, %r6, 192;
	ld.shared.f64 	%fd316, [_ZZN3cub18CUB_300001_SM_10006detail6reduce18DeviceReduceKernelINS2_10policy_hubIdjN4cuda3__47maximumIvEEE10Policy1000EPdjS8_dNS5_3std3__410__identityEEEvT0_PT3_T1_NS0_13GridEvenShareISI_EET2_T4_E12temp_storage+56];
	setp.lt.f64 	%p194, %fd314, %fd316;
	selp.f64 	%fd318, %fd316, %fd314, %p194;
	selp.f64 	%fd319, %fd318, %fd314, %p193;
	setp.gt.u32 	%p195, %r6, 224;
	ld.shared.f64 	%fd321, [_ZZN3cub18CUB_300001_SM_10006detail6reduce18DeviceReduceKernelINS2_10policy_hubIdjN4cuda3__47maximumIvEEE10Policy1000EPdjS8_dNS5_3std3__410__identityEEEvT0_PT3_T1_NS0_13GridEvenShareISI_EET2_T4_E12temp_storage+64];
	setp.lt.f64 	%p196, %fd319, %fd321;
	selp.f64 	%fd323, %fd321, %fd319, %p196;
	selp.f64 	%fd374, %fd323, %fd319, %p195;
	bra.uni 	$L__BB6_71;
$L__BB6_20:
	mov.u32 	%r26, %tid.x;
	shl.b32 	%r305, %r26, 2;
	add.s32 	%r306, %r5, %r305;
	mul.wide.u32 	%rd113, %r306, 8;
	add.s64 	%rd103, %rd1, %rd113;
	// begin inline asm
	ld.global.nc.v2.u64 {%rd101, %rd102}, [%rd103];
	// end inline asm
	add.s64 	%rd106, %rd103, 16;
	// begin inline asm
	ld.global.nc.v2.u64 {%rd104, %rd105}, [%rd106];
	// end inline asm
	mov.b64 	%fd203, %rd101;
	mov.b64 	%fd204, %rd102;
	mov.b64 	%fd205, %rd104;
	mov.b64 	%fd206, %rd105;
	add.s64 	%rd109, %rd103, 8192;
	// begin inline asm
	ld.global.nc.v2.u64 {%rd107, %rd108}, [%rd109];
	// end inline asm
	add.s64 	%rd112, %rd103, 8208;
	// begin inline asm
	ld.global.nc.v2.u64 {%rd110, %rd111}, [%rd112];
	// end inline asm
	mov.b64 	%fd207, %rd107;
	mov.b64 	%fd208, %rd108;
	mov.b64 	%fd209, %rd110;
	mov.b64 	%fd210, %rd111;
	setp.lt.f64 	%p110, %fd203, %fd204;
	selp.f64 	%fd211, %fd204, %fd203, %p110;
	setp.lt.f64 	%p111, %fd211, %fd205;
	selp.f64 	%fd212, %fd205, %fd211, %p111;
	setp.lt.f64 	%p112, %fd212, %fd206;
	selp.f64 	%fd213, %fd206, %fd212, %p112;
	setp.lt.f64 	%p113, %fd213, %fd207;
	selp.f64 	%fd214, %fd207, %fd213, %p113;
	setp.lt.f64 	%p114, %fd214, %fd208;
	selp.f64 	%fd215, %fd208, %fd214, %p114;
	setp.lt.f64 	%p115, %fd215, %fd209;
	selp.f64 	%fd216, %fd209, %fd215, %p115;
	setp.lt.f64 	%p116, %fd216, %fd210;
	selp.f64 	%fd361, %fd210, %fd216, %p116;
	setp.lt.u32 	%p117, %r6, %r4;
	@%p117 bra 	$L__BB6_32;
	add.s32 	%r27, %r4, %r5;
	add.s32 	%r516, %r27, 256;
	add.s32 	%r515, %r27, %r26;
	mov.b32 	%r517, 0;
$L__BB6_22:
	add.s32 	%r5, %r5, %r4;
	add.s32 	%r308, %r1, -2048;
	setp.gt.u32 	%p118, %r5, %r308;
	@%p118 bra 	$L__BB6_24;
	cvt.u64.u32 	%rd126, %r5;
	cvt.u64.u32 	%rd127, %r305;
	add.s64 	%rd128, %rd126, %rd127;
	shl.b64 	%rd129, %rd128, 3;
	add.s64 	%rd116, %rd1, %rd129;
	// begin inline asm
	ld.global.nc.v2.u64 {%rd114, %rd115}, [%rd116];
	// end inline asm
	add.s64 	%rd119, %rd116, 16;
	// begin inline asm
	ld.global.nc.v2.u64 {%rd117, %rd118}, [%rd119];
	// end inline asm
	mov.b64 	%fd217, %rd114;
	mov.b64 	%fd218, %rd115;
	mov.b64 	%fd219, %rd117;
	mov.b64 	%fd220, %rd118;
	add.s64 	%rd122, %rd116, 8192;
	// begin inline asm
	ld.global.nc.v2.u64 {%rd120, %rd121}, [%rd122];
	// end inline asm
	add.s64 	%rd125, %rd116, 8208;
	// begin inline asm
	ld.global.nc.v2.u64 {%rd123, %rd124}, [%rd125];
	// end inline asm
	mov.b64 	%fd221, %rd120;
	mov.b64 	%fd222, %rd121;
	mov.b64 	%fd223, %rd123;
	mov.b64 	%fd224, %rd124;
	setp.lt.f64 	%p119, %fd361, %fd217;
	selp.f64 	%fd225, %fd217, %fd361, %p119;
	setp.lt.f64 	%p120, %fd225, %fd218;
	selp.f64 	%fd226, %fd218, %fd225, %p120;
	setp.lt.f64 	%p121, %fd226, %fd219;
	selp.f64 	%fd227, %fd219, %fd226, %p121;
	setp.lt.f64 	%p122, %fd227, %fd220;
	selp.f64 	%fd228, %fd220, %fd227, %p122;
	setp.lt.f64 	%p123, %fd228, %fd221;
	selp.f64 	%fd229, %fd221, %fd228, %p123;
	setp.lt.f64 	%p124, %fd229, %fd222;
	selp.f64 	%fd230, %fd222, %fd229, %p124;
	setp.lt.f64 	%p125, %fd230, %fd223;
	selp.f64 	%fd231, %fd223, %fd230, %p125;
	setp.lt.f64 	%p126, %fd231, %fd224;
	selp.f64 	%fd361, %fd224, %fd231, %p126;
	sub.s32 	%r310, %r1, %r5;
	setp.lt.u32 	%p127, %r310, %r4;
	add.s32 	%r517, %r517, 1;
	add.s32 	%r516, %r516, %r4;
	add.s32 	%r515, %r515, %r4;
	@%p127 bra 	$L__BB6_32;
	bra.uni 	$L__BB6_22;
$L__BB6_24:
	setp.le.u32 	%p128, %r1, %r5;
	@%p128 bra 	$L__BB6_32;
	sub.s32 	%r38, %r1, %r5;
	setp.ge.s32 	%p129, %r26, %r38;
	@%p129 bra 	$L__BB6_32;
	not.b32 	%r311, %r26;
	add.s32 	%r312, %r1, %r311;
	sub.s32 	%r313, %r312, %r27;
	mul.lo.s32 	%r314, %r2, %r517;
	shl.b32 	%r315, %r314, 11;
	sub.s32 	%r39, %r313, %r315;
	shr.u32 	%r316, %r312, 8;
	add.s32 	%r40, %r316, 1;
	and.b32  	%r317, %r312, 768;
	setp.eq.s32 	%p130, %r317, 768;
	mov.u32 	%r522, %r26;
	@%p130 bra 	$L__BB6_29;
	and.b32  	%r318, %r40, 3;
	neg.s32 	%r519, %r318;
	mov.u32 	%r522, %r26;
$L__BB6_28:
	.pragma "nounroll";
	mul.wide.u32 	%rd132, %r515, 8;
	add.s64 	%rd131, %rd1, %rd132;
	// begin inline asm
	ld.global.nc.u64 %rd130, [%rd131];
	// end inline asm
	mov.b64 	%fd233, %rd130;
	setp.lt.f64 	%p131, %fd361, %fd233;
	selp.f64 	%fd361, %fd233, %fd361, %p131;
	add.s32 	%r522, %r522, 256;
	add.s32 	%r515, %r515, 256;
	add.s32 	%r519, %r519, 1;
	setp.ne.s32 	%p132, %r519, 0;
	@%p132 bra 	$L__BB6_28;
$L__BB6_29:
	setp.lt.u32 	%p133, %r39, 768;
	@%p133 bra 	$L__BB6_32;
	add.s32 	%r524, %r522, 512;
	add.s32 	%r523, %r522, %r516;
$L__BB6_31:
	add.s32 	%r319, %r523, -256;
	mul.wide.u32 	%rd141, %r319, 8;
	add.s64 	%rd134, %rd1, %rd141;
	// begin inline asm
	ld.global.nc.u64 %rd133, [%rd134];
	// end inline asm
	mov.b64 	%fd234, %rd133;
	setp.lt.f64 	%p134, %fd361, %fd234;
	selp.f64 	%fd235, %fd234, %fd361, %p134;
	mul.wide.u32 	%rd142, %r523, 8;
	add.s64 	%rd136, %rd1, %rd142;
	// begin inline asm
	ld.global.nc.u64 %rd135, [%rd136];
	// end inline asm
	mov.b64 	%fd236, %rd135;
	setp.lt.f64 	%p135, %fd235, %fd236;
	selp.f64 	%fd237, %fd236, %fd235, %p135;
	add.s32 	%r320, %r523, 256;
	mul.wide.u32 	%rd143, %r320, 8;
	add.s64 	%rd138, %rd1, %rd143;
	// begin inline asm
	ld.global.nc.u64 %rd137, [%rd138];
	// end inline asm
	mov.b64 	%fd238, %rd137;
	setp.lt.f64 	%p136, %fd237, %fd238;
	selp.f64 	%fd239, %fd238, %fd237, %p136;
	add.s32 	%r321, %r523, 512;
	mul.wide.u32 	%rd144, %r321, 8;
	add.s64 	%rd140, %rd1, %rd144;
	// begin inline asm
	ld.global.nc.u64 %rd139, [%rd140];
	// end inline asm
	mov.b64 	%fd240, %rd139;
	setp.lt.f64 	%p137, %fd239, %fd240;
	selp.f64 	%fd361, %fd240, %fd239, %p137;
	add.s32 	%r53, %r524, 1024;
	add.s32 	%r322, %r524, 512;
	add.s32 	%r523, %r523, 1024;
	setp.lt.s32 	%p138, %r322, %r38;
	mov.u32 	%r524, %r53;
	@%p138 bra 	$L__BB6_31;
$L__BB6_32:
	// begin inline asm
	mov.u32 %r323, %laneid;
	// end inline asm
	mov.b64 	%rd145, %fd361;
	mov.b64 	{%r325, %r330}, %rd145;
	mov.b32 	%r331, 1;
	mov.b32 	%r372, 31;
	mov.b32 	%r373, -1;
	// begin inline asm
	shfl.sync.down.b32 %r324, %r325, %r331, %r372, %r373;
	// end inline asm
	// begin inline asm
	shfl.sync.down.b32 %r329, %r330, %r331, %r372, %r373;
	// end inline asm
	mov.b64 	%rd146, {%r324, %r329};
	mov.b64 	%fd241, %rd146;
	setp.gt.s32 	%p139, %r323, 30;
	setp.lt.f64 	%p140, %fd361, %fd241;
	selp.f64 	%fd242, %fd241, %fd361, %p140;
	selp.f64 	%fd243, %fd361, %fd242, %p139;
	mov.b64 	%rd147, %fd243;
	mov.b64 	{%r335, %r340}, %rd147;
	mov.b32 	%r341, 2;
	// begin inline asm
	shfl.sync.down.b32 %r334, %r335, %r341, %r372, %r373;
	// end inline asm
	// begin inline asm
	shfl.sync.down.b32 %r339, %r340, %r341, %r372, %r373;
	// end inline asm
	mov.b64 	%rd148, {%r334, %r339};
	mov.b64 	%fd244, %rd148;
	setp.gt.s32 	%p141, %r323, 29;
	setp.lt.f64 	%p142, %fd243, %fd244;
	selp.f64 	%fd245, %fd244, %fd243, %p142;
	selp.f64 	%fd246, %fd243, %fd245, %p141;
	mov.b64 	%rd149, %fd246;
	mov.b64 	{%r345, %r350}, %rd149;
	mov.b32 	%r351, 4;
	// begin inline asm
	shfl.sync.down.b32 %r344, %r345, %r351, %r372, %r373;
	// end inline asm
	// begin inline asm
	shfl.sync.down.b32 %r349, %r350, %r351, %r372, %r373;
	// end inline asm
	mov.b64 	%rd150, {%r344, %r349};
	mov.b64 	%fd247, %rd150;
	setp.gt.s32 	%p143, %r323, 27;
	setp.lt.f64 	%p144, %fd246, %fd247;
	selp.f64 	%fd248, %fd247, %fd246, %p144;
	selp.f64 	%fd249, %fd246, %fd248, %p143;
	mov.b64 	%rd151, %fd249;
	mov.b64 	{%r355, %r360}, %rd151;
	mov.b32 	%r361, 8;
	// begin inline asm
	shfl.sync.down.b32 %r354, %r355, %r361, %r372, %r373;
	// end inline asm
	// begin inline asm
	shfl.sync.down.b32 %r359, %r360, %r361, %r372, %r373;
	// end inline asm
	mov.b64 	%rd152, {%r354, %r359};
	mov.b64 	%fd250, %rd152;
	setp.gt.s32 	%p145, %r323, 23;
	setp.lt.f64 	%p146, %fd249, %fd250;
	selp.f64 	%fd251, %fd250, %fd249, %p146;
	selp.f64 	%fd252, %fd249, %fd251, %p145;
	mov.b64 	%rd153, %fd252;
	mov.b64 	{%r365, %r370}, %rd153;
	mov.b32 	%r371, 16;
	// begin inline asm
	shfl.sync.down.b32 %r364, %r365, %r371, %r372, %r373;
	// end inline asm
	// begin inline asm
	shfl.sync.down.b32 %r369, %r370, %r371, %r372, %r373;
	// end inline asm
	mov.b64 	%rd154, {%r364, %r369};
	mov.b64 	%fd253, %rd154;
	setp.gt.s32 	%p147, %r323, 15;
	setp.lt.f64 	%p148, %fd252, %fd253;
	selp.f64 	%fd25, %fd253, %fd252, %p148;
	selp.f64 	%fd374, %fd252, %fd25, %p147;
	setp.ne.s32 	%p149, %r323, 0;
	@%p149 bra 	$L__BB6_34;
	shr.u32 	%r374, %r26, 2;
	and.b32  	%r375, %r374, 248;
	mov.u32 	%r376, _ZZN3cub18CUB_300001_SM_10006detail6reduce18DeviceReduceKernelINS2_10policy_hubIdjN4cuda3__47maximumIvEEE10Policy1000EPdjS8_dNS5_3std3__410__identityEEEvT0_PT3_T1_NS0_13GridEvenShareISI_EET2_T4_E12temp_storage;
	add.s32 	%r377, %r376, %r375;
	st.shared.f64 	[%r377+8], %fd25;
$L__BB6_34:
	bar.sync 	0;
	setp.ne.s32 	%p150, %r26, 0;
	@%p150 bra 	$L__BB6_71;
	ld.shared.f64 	%fd254, [_ZZN3cub18CUB_300001_SM_10006detail6reduce18DeviceReduceKernelINS2_10policy_hubIdjN4cuda3__47maximumIvEEE10Policy1000EPdjS8_dNS5_3std3__410__identityEEEvT0_PT3_T1_NS0_13GridEvenShareISI_EET2_T4_E12temp_storage+16];
	setp.lt.f64 	%p151, %fd374, %fd254;
	selp.f64 	%fd255, %fd254, %fd374, %p151;
	ld.shared.f64 	%fd256, [_ZZN3cub18CUB_300001_SM_10006detail6reduce18DeviceReduceKernelINS2_10policy_hubIdjN4cuda3__47maximumIvEEE10Policy1000EPdjS8_dNS5_3std3__410__identityEEEvT0_PT3_T1_NS0_13GridEvenShareISI_EET2_T4_E12temp_storage+24];
	setp.lt.f64 	%p152, %fd255, %fd256;
	selp.f64 	%fd257, %fd256, %fd255, %p152;
	ld.shared.f64 	%fd258, [_ZZN3cub18CUB_300001_SM_10006detail6reduce18DeviceReduceKernelINS2_10policy_hubIdjN4cuda3__47maximumIvEEE10Policy1000EPdjS8_dNS5_3std3__410__identityEEEvT0_PT3_T1_NS0_13GridEvenShareISI_EET2_T4_E12temp_storage+32];
	setp.lt.f64 	%p153, %fd257, %fd258;
	selp.f64 	%fd259, %fd258, %fd257, %p153;
	ld.shared.f64 	%fd260, [_ZZN3cub18CUB_300001_SM_10006detail6reduce18DeviceReduceKernelINS2_10policy_hubIdjN4cuda3__47maximumIvEEE10Policy1000EPdjS8_dNS5_3std3__410__identityEEEvT0_PT3_T1_NS0_13GridEvenShareISI_EET2_T4_E12temp_storage+40];
	setp.lt.f64 	%p154, %fd259, %fd260;
	selp.f64 	%fd261, %fd260, %fd259, %p154;
	ld.shared.f64 	%fd262, [_ZZN3cub18CUB_300001_SM_10006detail6reduce18DeviceReduceKernelINS2_10policy_hubIdjN4cuda3__47maximumIvEEE10Policy1000EPdjS8_dNS5_3std3__410__identityEEEvT0_PT3_T1_NS0_13GridEvenShareISI_EET2_T4_E12temp_storage+48];
	setp.lt.f64 	%p155, %fd261, %fd262;
	selp.f64 	%fd263, %fd262, %fd261, %p155;
	ld.shared.f64 	%fd264, [_ZZN3cub18CUB_300001_SM_10006detail6reduce18DeviceReduceKernelINS2_10policy_hubIdjN4cuda3__47maximumIvEEE10Policy1000EPdjS8_dNS5_3std3__410__identityEEEvT0_PT3_T1_NS0_13GridEvenShareISI_EET2_T4_E12temp_storage+56];
	setp.lt.f64 	%p156, %fd263, %fd264;
	selp.f64 	%fd265, %fd264, %fd263, %p156;
	ld.shared.f64 	%fd266, [_ZZN3cub18CUB_300001_SM_10006detail6reduce18DeviceReduceKernelINS2_10policy_hubIdjN4cuda3__47maximumIvEEE10Policy1000EPdjS8_dNS5_3std3__410__identityEEEvT0_PT3_T1_NS0_13GridEvenShareISI_EET2_T4_E12temp_storage+64];
	setp.lt.f64 	%p157, %fd265, %fd266;
	selp.f64 	%fd374, %fd266, %fd265, %p157;
	bra.uni 	$L__BB6_71;
$L__BB6_36:
	sub.s32 	%r55, %r1, %r5;
	setp.gt.u32 	%p2, %r55, 2047;
	@%p2 bra 	$L__BB6_55;
	mov.u32 	%r56, %tid.x;
	setp.ge.u32 	%p51, %r56, %r55;
	mov.f64 	%fd367, 0d0000000000000000;
	mov.u32 	%r529, %r56;
	@%p51 bra 	$L__BB6_39;
	add.s32 	%r176, %r5, %r56;
	mul.wide.u32 	%rd65, %r176, 8;
	add.s64 	%rd64, %rd1, %rd65;
	// begin inline asm
	ld.global.nc.u64 %rd63, [%rd64];
	// end inline asm
	mov.b64 	%fd367, %rd63;
	add.s32 	%r529, %r56, 256;
$L__BB6_39:
	setp.ge.u32 	%p52, %r529, %r55;
	@%p52 bra 	$L__BB6_46;
	not.b32 	%r177, %r529;
	add.s32 	%r59, %r1, %r177;
	and.b32  	%r178, %r59, 768;
	setp.eq.s32 	%p53, %r178, 768;
	@%p53 bra 	$L__BB6_43;
	add.s32 	%r527, %r529, %r5;
	shr.u32 	%r179, %r59, 8;
	add.s32 	%r180, %r179, 1;
	and.b32  	%r181, %r180, 3;
	neg.s32 	%r526, %r181;
$L__BB6_42:
	.pragma "nounroll";
	mul.wide.u32 	%rd68, %r527, 8;
	add.s64 	%rd67, %rd1, %rd68;
	// begin inline asm
	ld.global.nc.u64 %rd66, [%rd67];
	// end inline asm
	mov.b64 	%fd122, %rd66;
	setp.lt.f64 	%p54, %fd367, %fd122;
	selp.f64 	%fd367, %fd122, %fd367, %p54;
	add.s32 	%r529, %r529, 256;
	add.s32 	%r527, %r527, 256;
	add.s32 	%r526, %r526, 1;
	setp.ne.s32 	%p55, %r526, 0;
	@%p55 bra 	$L__BB6_42;
$L__BB6_43:
	sub.s32 	%r182, %r59, %r5;
	setp.lt.u32 	%p56, %r182, 768;
	@%p56 bra 	$L__BB6_46;
	add.s32 	%r531, %r529, 512;
	add.s32 	%r530, %r529, %r5;
$L__BB6_45:
	mul.wide.u32 	%rd77, %r530, 8;
	add.s64 	%rd70, %rd1, %rd77;
	// begin inline asm
	ld.global.nc.u64 %rd69, [%rd70];
	// end inline asm
	mov.b64 	%fd123, %rd69;
	setp.lt.f64 	%p57, %fd367, %fd123;
	selp.f64 	%fd124, %fd123, %fd367, %p57;
	add.s32 	%r183, %r530, 256;
	mul.wide.u32 	%rd78, %r183, 8;
	add.s64 	%rd72, %rd1, %rd78;
	// begin inline asm
	ld.global.nc.u64 %rd71, [%rd72];
	// end inline asm
	mov.b64 	%fd125, %rd71;
	setp.lt.f64 	%p58, %fd124, %fd125;
	selp.f64 	%fd126, %fd125, %fd124, %p58;
	add.s32 	%r184, %r530, 512;
	mul.wide.u32 	%rd79, %r184, 8;
	add.s64 	%rd74, %rd1, %rd79;
	// begin inline asm
	ld.global.nc.u64 %rd73, [%rd74];
	// end inline asm
	mov.b64 	%fd127, %rd73;
	setp.lt.f64 	%p59, %fd126, %fd127;
	selp.f64 	%fd128, %fd127, %fd126, %p59;
	add.s32 	%r185, %r530, 768;
	mul.wide.u32 	%rd80, %r185, 8;
	add.s64 	%rd76, %rd1, %rd80;
	// begin inline asm
	ld.global.nc.u64 %rd75, [%rd76];
	// end inline asm
	mov.b64 	%fd129, %rd75;
	setp.lt.f64 	%p60, %fd128, %fd129;
	selp.f64 	%fd367, %fd129, %fd128, %p60;
	add.s32 	%r73, %r531, 1024;
	add.s32 	%r186, %r531, 512;
	add.s32 	%r530, %r530, 1024;
	setp.lt.s32 	%p61, %r186, %r55;
	mov.u32 	%r531, %r73;
	@%p61 bra 	$L__BB6_45;
$L__BB6_46:
	setp.lt.u32 	%p62, %r55, 256;
	@%p62 bra 	$L__BB6_51;
	// begin inline asm
	mov.u32 %r250, %laneid;
	// end inline asm
	mov.b64 	%rd91, %fd367;
	mov.b64 	{%r252, %r257}, %rd91;
	mov.b32 	%r258, 1;
	mov.b32 	%r299, 31;
	mov.b32 	%r300, -1;
	// begin inline asm
	shfl.sync.down.b32 %r251, %r252, %r258, %r299, %r300;
	// end inline asm
	// begin inline asm
	shfl.sync.down.b32 %r256, %r257, %r258, %r299, %r300;
	// end inline asm
	mov.b64 	%rd92, {%r251, %r256};
	mov.b64 	%fd177, %rd92;
	setp.gt.s32 	%p90, %r250, 30;
	setp.lt.f64 	%p91, %fd367, %fd177;
	selp.f64 	%fd178, %fd177, %fd367, %p91;
	selp.f64 	%fd179, %fd367, %fd178, %p90;
	mov.b64 	%rd93, %fd179;
	mov.b64 	{%r262, %r267}, %rd93;
	mov.b32 	%r268, 2;
	// begin inline asm
	shfl.sync.down.b32 %r261, %r262, %r268, %r299, %r300;
	// end inline asm
	// begin inline asm
	shfl.sync.down.b32 %r266, %r267, %r268, %r299, %r300;
	// end inline asm
	mov.b64 	%rd94, {%r261, %r266};
	mov.b64 	%fd180, %rd94;
	setp.gt.s32 	%p92, %r250, 29;
	setp.lt.f64 	%p93, %fd179, %fd180;
	selp.f64 	%fd181, %fd180, %fd179, %p93;
	selp.f64 	%fd182, %fd179, %fd181, %p92;
	mov.b64 	%rd95, %fd182;
	mov.b64 	{%r272, %r277}, %rd95;
	mov.b32 	%r278, 4;
	// begin inline asm
	shfl.sync.down.b32 %r271, %r272, %r278, %r299, %r300;
	// end inline asm
	// begin inline asm
	shfl.sync.down.b32 %r276, %r277, %r278, %r299, %r300;
	// end inline asm
	mov.b64 	%rd96, {%r271, %r276};
	mov.b64 	%fd183, %rd96;
	setp.gt.s32 	%p94, %r250, 27;
	setp.lt.f64 	%p95, %fd182, %fd183;
	selp.f64 	%fd184, %fd183, %fd182, %p95;
	selp.f64 	%fd185, %fd182, %fd184, %p94;
	mov.b64 	%rd97, %fd185;
	mov.b64 	{%r282, %r287}, %rd97;
	mov.b32 	%r288, 8;
	// begin inline asm
	shfl.sync.down.b32 %r281, %r282, %r288, %r299, %r300;
	// end inline asm
	// begin inline asm
	shfl.sync.down.b32 %r286, %r287, %r288, %r299, %r300;
	// end inline asm
	mov.b64 	%rd98, {%r281, %r286};
	mov.b64 	%fd186, %rd98;
	setp.gt.s32 	%p96, %r250, 23;
	setp.lt.f64 	%p97, %fd185, %fd186;
	selp.f64 	%fd187, %fd186, %fd185, %p97;
	selp.f64 	%fd188, %fd185, %fd187, %p96;
	mov.b64 	%rd99, %fd188;
	mov.b64 	{%r292, %r297}, %rd99;
	mov.b32 	%r298, 16;
	// begin inline asm
	shfl.sync.down.b32 %r291, %r292, %r298, %r299, %r300;
	// end inline asm
	// begin inline asm
	shfl.sync.down.b32 %r296, %r297, %r298, %r299, %r300;
	// end inline asm
	mov.b64 	%rd100, {%r291, %r296};
	mov.b64 	%fd189, %rd100;
	setp.gt.s32 	%p98, %r250, 15;
	setp.lt.f64 	%p99, %fd188, %fd189;
	selp.f64 	%fd37, %fd189, %fd188, %p99;
	selp.f64 	%fd374, %fd188, %fd37, %p98;
	setp.ne.s32 	%p100, %r250, 0;
	@%p100 bra 	$L__BB6_49;
	shr.u32 	%r301, %r56, 2;
	and.b32  	%r302, %r301, 248;
	mov.u32 	%r303, _ZZN3cub18CUB_300001_SM_10006detail6reduce18DeviceReduceKernelINS2_10policy_hubIdjN4cuda3__47maximumIvEEE10Policy1000EPdjS8_dNS5_3std3__410__identityEEEvT0_PT3_T1_NS0_13GridEvenShareISI_EET2_T4_E12temp_storage;
	add.s32 	%r304, %r303, %r302;
	st.shared.f64 	[%r304+8], %fd37;
$L__BB6_49:
	bar.sync 	0;
	setp.ne.s32 	%p101, %r56, 0;
	@%p101 bra 	$L__BB6_71;
	ld.shared.f64 	%fd190, [_ZZN3cub18CUB_300001_SM_10006detail6reduce18DeviceReduceKernelINS2_10policy_hubIdjN4cuda3__47maximumIvEEE10Policy1000EPdjS8_dNS5_3std3__410__identityEEEvT0_PT3_T1_NS0_13GridEvenShareISI_EET2_T4_E12temp_storage+16];
	setp.lt.f64 	%p102, %fd374, %fd190;
	selp.f64 	%fd191, %fd190, %fd374, %p102;
	ld.shared.f64 	%fd192, [_ZZN3cub18CUB_300001_SM_10006detail6reduce18DeviceReduceKernelINS2_10policy_hubIdjN4cuda3__47maximumIvEEE10Policy1000EPdjS8_dNS5_3std3__410__identityEEEvT0_PT3_T1_NS0_13GridEvenShareISI_EET2_T4_E12temp_storage+24];
	setp.lt.f64 	%p103, %fd191, %fd192;
	selp.f64 	%fd193, %fd192, %fd191, %p103;
	ld.shared.f64 	%fd194, [_ZZN3cub18CUB_300001_SM_10006detail6reduce18DeviceReduceKernelINS2_10policy_hubIdjN4cuda3__47maximumIvEEE10Policy1000EPdjS8_dNS5_3std3__410__identityEEEvT0_PT3_T1_NS0_13GridEvenShareISI_EET2_T4_E12temp_storage+32];
	setp.lt.f64 	%p104, %fd193, %fd194;
	selp.f64 	%fd195, %fd194, %fd193, %p104;
	ld.shared.f64 	%fd196, [_ZZN3cub18CUB_300001_SM_10006detail6reduce18DeviceReduceKernelINS2_10policy_hubIdjN4cuda3__47maximumIvEEE10Policy1000EPdjS8_dNS5_3std3__410__identityEEEvT0_PT3_T1_NS0_13GridEvenShareISI_EET2_T4_E12temp_storage+40];
	setp.lt.f64 	%p105, %fd195, %fd196;
	selp.f64 	%fd197, %fd196, %fd195, %p105;
	ld.shared.f64 	%fd198, [_ZZN3cub18CUB_300001_SM_10006detail6reduce18DeviceReduceKernelINS2_10policy_hubIdjN4cuda3__47maximumIvEEE10Policy1000EPdjS8_dNS5_3std3__410__identityEEEvT0_PT3_T1_NS0_13GridEvenShareISI_EET2_T4_E12temp_storage+48];
	setp.lt.f64 	%p106, %fd197, %fd198;
	selp.f64 	%fd199, %fd198, %fd197, %p106;
	ld.shared.f64 	%fd200, [_ZZN3cub18CUB_300001_SM_10006detail6reduce18DeviceReduceKernelINS2_10policy_hubIdjN4cuda3__47maximumIvEEE10Policy1000EPdjS8_dNS5_3std3__410__identityEEEvT0_PT3_T1_NS0_13GridEvenShareISI_EET2_T4_E12temp_storage+56];
	setp.lt.f64 	%p107, %fd199, %fd200;
	selp.f64 	%fd201, %fd200, %fd199, %p107;
	ld.shared.f64 	%fd202, [_ZZN3cub18CUB_300001_SM_10006detail6reduce18DeviceReduceKernelINS2_10policy_hubIdjN4cuda3__47maximumIvEEE10Policy1000EPdjS8_dNS5_3std3__410__identityEEEvT0_PT3_T1_NS0_13GridEvenShareISI_EET2_T4_E12temp_storage+64];
	setp.lt.f64 	%p108, %fd201, %fd202;
	selp.f64 	%fd374, %fd202, %fd201, %p108;
	bra.uni 	$L__BB6_71;
$L__BB6_51:
	// begin inline asm
	mov.u32 %r187, %laneid;
	// end inline asm
	and.b32  	%r238, %r56, 992;
	add.s32 	%r239, %r238, 32;
	setp.gt.u32 	%p63, %r239, %r55;
	not.b32 	%r240, %r238;
	add.s32 	%r241, %r55, %r240;
	selp.b32 	%r236, %r241, 31, %p63;
	mov.b64 	%rd81, %fd367;
	mov.b64 	{%r189, %r194}, %rd81;
	mov.b32 	%r195, 1;
	mov.b32 	%r237, -1;
	// begin inline asm
	shfl.sync.down.b32 %r188, %r189, %r195, %r236, %r237;
	// end inline asm
	// begin inline asm
	shfl.sync.down.b32 %r193, %r194, %r195, %r236, %r237;
	// end inline asm
	mov.b64 	%rd82, {%r188, %r193};
	mov.b64 	%fd130, %rd82;
	setp.lt.s32 	%p64, %r187, %r236;
	setp.lt.f64 	%p65, %fd367, %fd130;
	selp.f64 	%fd131, %fd130, %fd367, %p65;
	selp.f64 	%fd132, %fd131, %fd367, %p64;
	mov.b64 	%rd83, %fd132;
	mov.b64 	{%r199, %r204}, %rd83;
	mov.b32 	%r205, 2;
	// begin inline asm
	shfl.sync.down.b32 %r198, %r199, %r205, %r236, %r237;
	// end inline asm
	// begin inline asm
	shfl.sync.down.b32 %r203, %r204, %r205, %r236, %r237;
	// end inline asm
	mov.b64 	%rd84, {%r198, %r203};
	mov.b64 	%fd133, %rd84;
	add.s32 	%r242, %r187, 2;
	setp.gt.s32 	%p66, %r242, %r236;
	setp.lt.f64 	%p67, %fd132, %fd133;
	selp.f64 	%fd134, %fd133, %fd132, %p67;
	selp.f64 	%fd135, %fd132, %fd134, %p66;
	mov.b64 	%rd85, %fd135;
	mov.b64 	{%r209, %r214}, %rd85;
	mov.b32 	%r215, 4;
	// begin inline asm
	shfl.sync.down.b32 %r208, %r209, %r215, %r236, %r237;
	// end inline asm
	// begin inline asm
	shfl.sync.down.b32 %r213, %r214, %r215, %r236, %r237;
	// end inline asm
	mov.b64 	%rd86, {%r208, %r213};
	mov.b64 	%fd136, %rd86;
	add.s32 	%r243, %r187, 4;
	setp.gt.s32 	%p68, %r243, %r236;
	setp.lt.f64 	%p69, %fd135, %fd136;
	selp.f64 	%fd137, %fd136, %fd135, %p69;
	selp.f64 	%fd138, %fd135, %fd137, %p68;
	mov.b64 	%rd87, %fd138;
	mov.b64 	{%r219, %r224}, %rd87;
	mov.b32 	%r225, 8;
	// begin inline asm
	shfl.sync.down.b32 %r218, %r219, %r225, %r236, %r237;
	// end inline asm
	// begin inline asm
	shfl.sync.down.b32 %r223, %r224, %r225, %r236, %r237;
	// end inline asm
	mov.b64 	%rd88, {%r218, %r223};
	mov.b64 	%fd139, %rd88;
	add.s32 	%r244, %r187, 8;
	setp.gt.s32 	%p70, %r244, %r236;
	setp.lt.f64 	%p71, %fd138, %fd139;
	selp.f64 	%fd140, %fd139, %fd138, %p71;
	selp.f64 	%fd141, %fd138, %fd140, %p70;
	mov.b64 	%rd89, %fd141;
	mov.b64 	{%r229, %r234}, %rd89;
	mov.b32 	%r235, 16;
	// begin inline asm
	shfl.sync.down.b32 %r228, %r229, %r235, %r236, %r237;
	// end inline asm
	// begin inline asm
	shfl.sync.down.b32 %r233, %r234, %r235, %r236, %r237;
	// end inline asm
	mov.b64 	%rd90, {%r228, %r233};
	mov.b64 	%fd142, %rd90;
	add.s32 	%r245, %r187, 16;
	setp.gt.s32 	%p72, %r245, %r236;
	setp.lt.f64 	%p73, %fd141, %fd142;
	selp.f64 	%fd143, %fd142, %fd141, %p73;
	selp.f64 	%fd374, %fd141, %fd143, %p72;
	setp.ne.s32 	%p74, %r187, 0;
	@%p74 bra 	$L__BB6_53;
	shr.u32 	%r246, %r56, 2;
	and.b32  	%r247, %r246, 248;
	mov.u32 	%r248, _ZZN3cub18CUB_300001_SM_10006detail6reduce18DeviceReduceKernelINS2_10policy_hubIdjN4cuda3__47maximumIvEEE10Policy1000EPdjS8_dNS5_3std3__410__identityEEEvT0_PT3_T1_NS0_13GridEvenShareISI_EET2_T4_E12temp_storage;
	add.s32 	%r249, %r248, %r247;
	st.shared.f64 	[%r249+8], %fd374;
$L__BB6_53:
	bar.sync 	0;
	setp.ne.s32 	%p75, %r56, 0;
	@%p75 bra 	$L__BB6_71;
	setp.gt.u32 	%p76, %r55, 32;
	ld.shared.f64 	%fd144, [_ZZN3cub18CUB_300001_SM_10006detail6reduce18DeviceReduceKernelINS2_10policy_hubIdjN4cuda3__47maximumIvEEE10Policy1000EPdjS8_dNS5_3std3__410__identityEEEvT0_PT3_T1_NS0_13GridEvenShareISI_EET2_T4_E12temp_storage+16];
	setp.lt.f64 	%p77, %fd374, %fd144;
	selp.f64 	%fd146, %fd144, %fd374, %p77;
	selp.f64 	%fd147, %fd146, %fd374, %p76;
	setp.gt.u32 	%p78, %r55, 64;
	ld.shared.f64 	%fd149, [_ZZN3cub18CUB_300001_SM_10006detail6reduce18DeviceReduceKernelINS2_10policy_hubIdjN4cuda3__47maximumIvEEE10Policy1000EPdjS8_dNS5_3std3__410__identityEEEvT0_PT3_T1_NS0_13GridEvenShareISI_EET2_T4_E12temp_storage+24];
	setp.lt.f64 	%p79, %fd147, %fd149;
	selp.f64 	%fd151, %fd149, %fd147, %p79;
	selp.f64 	%fd152, %fd151, %fd147, %p78;
	setp.gt.u32 	%p80, %r55, 96;
	ld.shared.f64 	%fd154, [_ZZN3cub18CUB_300001_SM_10006detail6reduce18DeviceReduceKernelINS2_10policy_hubIdjN4cuda3__47maximumIvEEE10Policy1000EPdjS8_dNS5_3std3__410__identityEEEvT0_PT3_T1_NS0_13GridEvenShareISI_EET2_T4_E12temp_storage+32];
	setp.lt.f64 	%p81, %fd152, %fd154;
	selp.f64 	%fd156, %fd154, %fd152, %p81;
	selp.f64 	%fd157, %fd156, %fd152, %p80;
	setp.gt.u32 	%p82, %r55, 128;
	ld.shared.f64 	%fd159, [_ZZN3cub18CUB_300001_SM_10006detail6reduce18DeviceReduceKernelINS2_10policy_hubIdjN4cuda3__47maximumIvEEE10Policy1000EPdjS8_dNS5_3std3__410__identityEEEvT0_PT3_T1_NS0_13GridEvenShareISI_EET2_T4_E12temp_storage+40];
	setp.lt.f64 	%p83, %fd157, %fd159;
	selp.f64 	%fd161, %fd159, %fd157, %p83;
	selp.f64 	%fd162, %fd161, %fd157, %p82;
	setp.gt.u32 	%p84, %r55, 160;
	ld.shared.f64 	%fd164, [_ZZN3cub18CUB_300001_SM_10006detail6reduce18DeviceReduceKernelINS2_10policy_hubIdjN4cuda3__47maximumIvEEE10Policy1000EPdjS8_dNS5_3std3__410__identityEEEvT0_PT3_T1_NS0_13GridEvenShareISI_EET2_T4_E12temp_storage+48];
	setp.lt.f64 	%p85, %fd162, %fd164;
	selp.f64 	%fd166, %fd164, %fd162, %p85;
	selp.f64 	%fd167, %fd166, %fd162, %p84;
	setp.gt.u32 	%p86, %r55, 192;
	ld.shared.f64 	%fd169, [_ZZN3cub18CUB_300001_SM_10006detail6reduce18DeviceReduceKernelINS2_10policy_hubIdjN4cuda3__47maximumIvEEE10Policy1000EPdjS8_dNS5_3std3__410__identityEEEvT0_PT3_T1_NS0_13GridEvenShareISI_EET2_T4_E12temp_storage+56];
	setp.lt.f64 	%p87, %fd167, %fd169;
	selp.f64 	%fd171, %fd169, %fd167, %p87;
	selp.f64 	%fd172, %fd171, %fd167, %p86;
	setp.gt.u32 	%p88, %r55, 224;
	ld.shared.f64 	%fd174, [_ZZN3cub18CUB_300001_SM_10006detail6reduce18DeviceReduceKernelINS2_10policy_hubIdjN4cuda3__47maximumIvEEE10Policy1000EPdjS8_dNS5_3std3__410__identityEEEvT0_PT3_T1_NS0_13GridEvenShareISI_EET2_T4_E12temp_storage+64];
	setp.lt.f64 	%p89, %fd172, %fd174;
	selp.f64 	%fd176, %fd174, %fd172, %p89;
	selp.f64 	%fd374, %fd176, %fd172, %p88;
	bra.uni 	$L__BB6_71;
$L__BB6_55:
	mov.u32 	%r75, %tid.x;
	add.s32 	%r104, %r75, %r5;
	mul.wide.u32 	%rd20, %r104, 8;
	add.s64 	%rd5, %rd1, %rd20;
	// begin inline asm
	ld.global.nc.u64 %rd4, [%rd5];
	// end inline asm
	mov.b64 	%fd56, %rd4;
	add.s64 	%rd7, %rd5, 2048;
	// begin inline asm
	ld.global.nc.u64 %rd6, [%rd7];
	// end inline asm
	mov.b64 	%fd57, %rd6;
	add.s64 	%rd9, %rd5, 4096;
	// begin inline asm
	ld.global.nc.u64 %rd8, [%rd9];
	// end inline asm
	mov.b64 	%fd58, %rd8;
	add.s64 	%rd11, %rd5, 6144;
	// begin inline asm
	ld.global.nc.u64 %rd10, [%rd11];
	// end inline asm
	mov.b64 	%fd59, %rd10;
	add.s64 	%rd13, %rd5, 8192;
	// begin inline asm
	ld.global.nc.u64 %rd12, [%rd13];
	// end inline asm
	mov.b64 	%fd60, %rd12;
	add.s64 	%rd15, %rd5, 10240;
	// begin inline asm
	ld.global.nc.u64 %rd14, [%rd15];
	// end inline asm
	mov.b64 	%fd61, %rd14;
	add.s64 	%rd17, %rd5, 12288;
	// begin inline asm
	ld.global.nc.u64 %rd16, [%rd17];
	// end inline asm
	mov.b64 	%fd62, %rd16;
	add.s64 	%rd19, %rd5, 14336;
	// begin inline asm
	ld.global.nc.u64 %rd18, [%rd19];
	// end inline asm
	mov.b64 	%fd63, %rd18;
	setp.lt.f64 	%p3, %fd56, %fd57;
	selp.f64 	%fd64, %fd57, %fd56, %p3;
	setp.lt.f64 	%p4, %fd64, %fd58;
	selp.f64 	%fd65, %fd58, %fd64, %p4;
	setp.lt.f64 	%p5, %fd65, %fd59;
	selp.f64 	%fd66, %fd59, %fd65, %p5;
	setp.lt.f64 	%p6, %fd66, %fd60;
	selp.f64 	%fd67, %fd60, %fd66, %p6;
	setp.lt.f64 	%p7, %fd67, %fd61;
	selp.f64 	%fd68, %fd61, %fd67, %p7;
	setp.lt.f64 	%p8, %fd68, %fd62;
	selp.f64 	%fd69, %fd62, %fd68, %p8;
	setp.lt.f64 	%p9, %fd69, %fd63;
	selp.f64 	%fd373, %fd63, %fd69, %p9;
	setp.lt.u32 	%p10, %r55, %r4;
	@%p10 bra 	$L__BB6_67;
	add.s32 	%r76, %r4, %r5;
	add.s32 	%r533, %r76, 256;
	add.s32 	%r532, %r76, %r75;
	mov.b32 	%r534, 0;
$L__BB6_57:
	add.s32 	%r5, %r5, %r4;
	add.s32 	%r106, %r1, -2048;
	setp.gt.u32 	%p11, %r5, %r106;
	@%p11 bra 	$L__BB6_59;
	add.s32 	%r107, %r75, %r5;
	mul.wide.u32 	%rd37, %r107, 8;
	add.s64 	%rd22, %rd1, %rd37;
	// begin inline asm
	ld.global.nc.u64 %rd21, [%rd22];
	// end inline asm
	mov.b64 	%fd70, %rd21;
	add.s64 	%rd24, %rd22, 2048;
	// begin inline asm
	ld.global.nc.u64 %rd23, [%rd24];
	// end inline asm
	mov.b64 	%fd71, %rd23;
	add.s64 	%rd26, %rd22, 4096;
	// begin inline asm
	ld.global.nc.u64 %rd25, [%rd26];
	// end inline asm
	mov.b64 	%fd72, %rd25;
	add.s64 	%rd28, %rd22, 6144;
	// begin inline asm
	ld.global.nc.u64 %rd27, [%rd28];
	// end inline asm
	mov.b64 	%fd73, %rd27;
	add.s64 	%rd30, %rd22, 8192;
	// begin inline asm
	ld.global.nc.u64 %rd29, [%rd30];
	// end inline asm
	mov.b64 	%fd74, %rd29;
	add.s64 	%rd32, %rd22, 10240;
	// begin inline asm
	ld.global.nc.u64 %rd31, [%rd32];
	// end inline asm
	mov.b64 	%fd75, %rd31;
	add.s64 	%rd34, %rd22, 12288;
	// begin inline asm
	ld.global.nc.u64 %rd33, [%rd34];
	// end inline asm
	mov.b64 	%fd76, %rd33;
	add.s64 	%rd36, %rd22, 14336;
	// begin inline asm
	ld.global.nc.u64 %rd35, [%rd36];
	// end inline asm
	mov.b64 	%fd77, %rd35;
	setp.lt.f64 	%p12, %fd373, %fd70;
	selp.f64 	%fd78, %fd70, %fd373, %p12;
	setp.lt.f64 	%p13, %fd78, %fd71;
	selp.f64 	%fd79, %fd71, %fd78, %p13;
	setp.lt.f64 	%p14, %fd79, %fd72;
	selp.f64 	%fd80, %fd72, %fd79, %p14;
	setp.lt.f64 	%p15, %fd80, %fd73;
	selp.f64 	%fd81, %fd73, %fd80, %p15;
	setp.lt.f64 	%p16, %fd81, %fd74;
	selp.f64 	%fd82, %fd74, %fd81, %p16;
	setp.lt.f64 	%p17, %fd82, %fd75;
	selp.f64 	%fd83, %fd75, %fd82, %p17;
	setp.lt.f64 	%p18, %fd83, %fd76;
	selp.f64 	%fd84, %fd76, %fd83, %p18;
	setp.lt.f64 	%p19, %fd84, %fd77;
	selp.f64 	%fd373, %fd77, %fd84, %p19;
	sub.s32 	%r108, %r1, %r5;
	setp.lt.u32 	%p20, %r108, %r4;
	add.s32 	%r534, %r534, 1;
	add.s32 	%r533, %r533, %r4;
	add.s32 	%r532, %r532, %r4;
	@%p20 bra 	$L__BB6_67;
	bra.uni 	$L__BB6_57;
$L__BB6_59:
	setp.le.u32 	%p21, %r1, %r5;
	@%p21 bra 	$L__BB6_67;
	sub.s32 	%r87, %r1, %r5;
	setp.ge.s32 	%p22, %r75, %r87;
	@%p22 bra 	$L__BB6_67;
	not.b32 	%r109, %r75;
	add.s32 	%r110, %r1, %r109;
	sub.s32 	%r111, %r110, %r76;
	mul.lo.s32 	%r112, %r2, %r534;
	shl.b32 	%r113, %r112, 11;
	sub.s32 	%r88, %r111, %r113;
	shr.u32 	%r114, %r110, 8;
	add.s32 	%r89, %r114, 1;
	and.b32  	%r115, %r110, 768;
	setp.eq.s32 	%p23, %r115, 768;
	mov.u32 	%r539, %r75;
	@%p23 bra 	$L__BB6_64;
	and.b32  	%r116, %r89, 3;
	neg.s32 	%r536, %r116;
	mov.u32 	%r539, %r75;
$L__BB6_63:
	.pragma "nounroll";
	mul.wide.u32 	%rd40, %r532, 8;
	add.s64 	%rd39, %rd1, %rd40;
	// begin inline asm
	ld.global.nc.u64 %rd38, [%rd39];
	// end inline asm
	mov.b64 	%fd86, %rd38;
	setp.lt.f64 	%p24, %fd373, %fd86;
	selp.f64 	%fd373, %fd86, %fd373, %p24;
	add.s32 	%r539, %r539, 256;
	add.s32 	%r532, %r532, 256;
	add.s32 	%r536, %r536, 1;
	setp.ne.s32 	%p25, %r536, 0;
	@%p25 bra 	$L__BB6_63;
$L__BB6_64:
	setp.lt.u32 	%p26, %r88, 768;
	@%p26 bra 	$L__BB6_67;
	add.s32 	%r541, %r539, 512;
	add.s32 	%r540, %r539, %r533;
$L__BB6_66:
	add.s32 	%r117, %r540, -256;
	mul.wide.u32 	%rd49, %r117, 8;
	add.s64 	%rd42, %rd1, %rd49;
	// begin inline asm
	ld.global.nc.u64 %rd41, [%rd42];
	// end inline asm
	mov.b64 	%fd87, %rd41;
	setp.lt.f64 	%p27, %fd373, %fd87;
	selp.f64 	%fd88, %fd87, %fd373, %p27;
	mul.wide.u32 	%rd50, %r540, 8;
	add.s64 	%rd44, %rd1, %rd50;
	// begin inline asm
	ld.global.nc.u64 %rd43, [%rd44];
	// end inline asm
	mov.b64 	%fd89, %rd43;
	setp.lt.f64 	%p28, %fd88, %fd89;
	selp.f64 	%fd90, %fd89, %fd88, %p28;
	add.s32 	%r118, %r540, 256;
	mul.wide.u32 	%rd51, %r118, 8;
	add.s64 	%rd46, %rd1, %rd51;
	// begin inline asm
	ld.global.nc.u64 %rd45, [%rd46];
	// end inline asm
	mov.b64 	%fd91, %rd45;
	setp.lt.f64 	%p29, %fd90, %fd91;
	selp.f64 	%fd92, %fd91, %fd90, %p29;
	add.s32 	%r119, %r540, 512;
	mul.wide.u32 	%rd52, %r119, 8;
	add.s64 	%rd48, %rd1, %rd52;
	// begin inline asm
	ld.global.nc.u64 %rd47, [%rd48];
	// end inline asm
	mov.b64 	%fd93, %rd47;
	setp.lt.f64 	%p30, %fd92, %fd93;
	selp.f64 	%fd373, %fd93, %fd92, %p30;
	add.s32 	%r102, %r541, 1024;
	add.s32 	%r120, %r541, 512;
	add.s32 	%r540, %r540, 1024;
	setp.lt.s32 	%p31, %r120, %r87;
	mov.u32 	%r541, %r102;
	@%p31 bra 	$L__BB6_66;
$L__BB6_67:
	// begin inline asm
	mov.u32 %r121, %laneid;
	// end inline asm
	mov.b64 	%rd53, %fd373;
	mov.b64 	{%r123, %r128}, %rd53;
	mov.b32 	%r129, 1;
	mov.b32 	%r170, 31;
	mov.b32 	%r171, -1;
	// begin inline asm
	shfl.sync.down.b32 %r122, %r123, %r129, %r170, %r171;
	// end inline asm
	// begin inline asm
	shfl.sync.down.b32 %r127, %r128, %r129, %r170, %r171;
	// end inline asm
	mov.b64 	%rd54, {%r122, %r127};
	mov.b64 	%fd94, %rd54;
	setp.gt.s32 	%p32, %r121, 30;
	setp.lt.f64 	%p33, %fd373, %fd94;
	selp.f64 	%fd95, %fd94, %fd373, %p33;
	selp.f64 	%fd96, %fd373, %fd95, %p32;
	mov.b64 	%rd55, %fd96;
	mov.b64 	{%r133, %r138}, %rd55;
	mov.b32 	%r139, 2;
	// begin inline asm
	shfl.sync.down.b32 %r132, %r133, %r139, %r170, %r171;
	// end inline asm
	// begin inline asm
	shfl.sync.down.b32 %r137, %r138, %r139, %r170, %r171;
	// end inline asm
	mov.b64 	%rd56, {%r132, %r137};
	mov.b64 	%fd97, %rd56;
	setp.gt.s32 	%p34, %r121, 29;
	setp.lt.f64 	%p35, %fd96, %fd97;
	selp.f64 	%fd98, %fd97, %fd96, %p35;
	selp.f64 	%fd99, %fd96, %fd98, %p34;
	mov.b64 	%rd57, %fd99;
	mov.b64 	{%r143, %r148}, %rd57;
	mov.b32 	%r149, 4;
	// begin inline asm
	shfl.sync.down.b32 %r142, %r143, %r149, %r170, %r171;
	// end inline asm
	// begin inline asm
	shfl.sync.down.b32 %r147, %r148, %r149, %r170, %r171;
	// end inline asm
	mov.b64 	%rd58, {%r142, %r147};
	mov.b64 	%fd100, %rd58;
	setp.gt.s32 	%p36, %r121, 27;
	setp.lt.f64 	%p37, %fd99, %fd100;
	selp.f64 	%fd101, %fd100, %fd99, %p37;
	selp.f64 	%fd102, %fd99, %fd101, %p36;
	mov.b64 	%rd59, %fd102;
	mov.b64 	{%r153, %r158}, %rd59;
	mov.b32 	%r159, 8;
	// begin inline asm
	shfl.sync.down.b32 %r152, %r153, %r159, %r170, %r171;
	// end inline asm
	// begin inline asm
	shfl.sync.down.b32 %r157, %r158, %r159, %r170, %r171;
	// end inline asm
	mov.b64 	%rd60, {%r152, %r157};
	mov.b64 	%fd103, %rd60;
	setp.gt.s32 	%p38, %r121, 23;
	setp.lt.f64 	%p39, %fd102, %fd103;
	selp.f64 	%fd104, %fd103, %fd102, %p39;
	selp.f64 	%fd105, %fd102, %fd104, %p38;
	mov.b64 	%rd61, %fd105;
	mov.b64 	{%r163, %r168}, %rd61;
	mov.b32 	%r169, 16;
	// begin inline asm
	shfl.sync.down.b32 %r162, %r163, %r169, %r170, %r171;
	// end inline asm
	// begin inline asm
	shfl.sync.down.b32 %r167, %r168, %r169, %r170, %r171;
	// end inline asm
	mov.b64 	%rd62, {%r162, %r167};
	mov.b64 	%fd106, %rd62;
	setp.gt.s32 	%p40, %r121, 15;
	setp.lt.f64 	%p41, %fd105, %fd106;
	selp.f64 	%fd52, %fd106, %fd105, %p41;
	selp.f64 	%fd374, %fd105, %fd52, %p40;
	setp.ne.s32 	%p42, %r121, 0;
	@%p42 bra 	$L__BB6_69;
	shr.u32 	%r172, %r75, 2;
	and.b32  	%r173, %r172, 248;
	mov.u32 	%r174, _ZZN3cub18CUB_300001_SM_10006detail6reduce18DeviceReduceKernelINS2_10policy_hubIdjN4cuda3__47maximumIvEEE10Policy1000EPdjS8_dNS5_3std3__410__identityEEEvT0_PT3_T1_NS0_13GridEvenShareISI_EET2_T4_E12temp_storage;
	add.s32 	%r175, %r174, %r173;
	st.shared.f64 	[%r175+8], %fd52;
$L__BB6_69:
	bar.sync 	0;
	setp.ne.s32 	%p43, %r75, 0;
	@%p43 bra 	$L__BB6_71;
	ld.shared.f64 	%fd107, [_ZZN3cub18CUB_300001_SM_10006detail6reduce18DeviceReduceKernelINS2_10policy_hubIdjN4cuda3__47maximumIvEEE10Policy1000EPdjS8_dNS5_3std3__410__identityEEEvT0_PT3_T1_NS0_13GridEvenShareISI_EET2_T4_E12temp_storage+16];
	setp.lt.f64 	%p44, %fd374, %fd107;
	selp.f64 	%fd108, %fd107, %fd374, %p44;
	ld.shared.f64 	%fd109, [_ZZN3cub18CUB_300001_SM_10006detail6reduce18DeviceReduceKernelINS2_10policy_hubIdjN4cuda3__47maximumIvEEE10Policy1000EPdjS8_dNS5_3std3__410__identityEEEvT0_PT3_T1_NS0_13GridEvenShareISI_EET2_T4_E12temp_storage+24];
	setp.lt.f64 	%p45, %fd108, %fd109;
	selp.f64 	%fd110, %fd109, %fd108, %p45;
	ld.shared.f64 	%fd111, [_ZZN3cub18CUB_300001_SM_10006detail6reduce18DeviceReduceKernelINS2_10policy_hubIdjN4cuda3__47maximumIvEEE10Policy1000EPdjS8_dNS5_3std3__410__identityEEEvT0_PT3_T1_NS0_13GridEvenShareISI_EET2_T4_E12temp_storage+32];
	setp.lt.f64 	%p46, %fd110, %fd111;
	selp.f64 	%fd112, %fd111, %fd110, %p46;
	ld.shared.f64 	%fd113, [_ZZN3cub18CUB_300001_SM_10006detail6reduce18DeviceReduceKernelINS2_10policy_hubIdjN4cuda3__47maximumIvEEE10Policy1000EPdjS8_dNS5_3std3__410__identityEEEvT0_PT3_T1_NS0_13GridEvenShareISI_EET2_T4_E12temp_storage+40];
	setp.lt.f64 	%p47, %fd112, %fd113;
	selp.f64 	%fd114, %fd113, %fd112, %p47;
	ld.shared.f64 	%fd115, [_ZZN3cub18CUB_300001_SM_10006detail6reduce18DeviceReduceKernelINS2_10policy_hubIdjN4cuda3__47maximumIvEEE10Policy1000EPdjS8_dNS5_3std3__410__identityEEEvT0_PT3_T1_NS0_13GridEvenShareISI_EET2_T4_E12temp_storage+48];
	setp.lt.f64 	%p48, %fd114, %fd115;
	selp.f64 	%fd116, %fd115, %fd114, %p48;
	ld.shared.f64 	%fd117, [_ZZN3cub18CUB_300001_SM_10006detail6reduce18DeviceReduceKernelINS2_10policy_hubIdjN4cuda3__47maximumIvEEE10Policy1000EPdjS8_dNS5_3std3__410__identityEEEvT0_PT3_T1_NS0_13GridEvenShareISI_EET2_T4_E12temp_storage+56];
	setp.lt.f64 	%p49, %fd116, %fd117;
	selp.f64 	%fd118, %fd117, %fd116, %p49;
	ld.shared.f64 	%fd119, [_ZZN3cub18CUB_300001_SM_10006detail6reduce18DeviceReduceKernelINS2_10policy_hubIdjN4cuda3__47maximumIvEEE10Policy1000EPdjS8_dNS5_3std3__410__identityEEEvT0_PT3_T1_NS0_13GridEvenShareISI_EET2_T4_E12temp_storage+64];
	setp.lt.f64 	%p50, %fd118, %fd119;
	selp.f64 	%fd374, %fd119, %fd118, %p50;
$L__BB6_71:
	mov.u32 	%r507, %tid.x;
	setp.ne.s32 	%p216, %r507, 0;
	@%p216 bra 	$L__BB6_73;
	ld.param.u64 	%rd196, [_ZN3cub18CUB_300001_SM_10006detail6reduce18DeviceReduceKernelINS2_10policy_hubIdjN4cuda3__47maximumIvEEE10Policy1000EPdjS8_dNS5_3std3__410__identityEEEvT0_PT3_T1_NS0_13GridEvenShareISI_EET2_T4__param_1];
	cvta.to.global.u64 	%rd193, %rd196;
	mul.wide.u32 	%rd194, %r3, 8;
	add.s64 	%rd195, %rd193, %rd194;
	st.global.f64 	[%rd195], %fd374;
$L__BB6_73:
	ret;

}
	// .globl	_ZN3cub18CUB_300001_SM_10006detail6reduce28DeviceReduceSingleTileKernelINS2_10policy_hubIdjN4cuda3__47maximumIvEEE10Policy1000EPdSB_iS8_ddNS5_3std3__410__identityEEEvT0_T1_T2_T3_T4_T6_
.visible .entry _ZN3cub18CUB_300001_SM_10006detail6reduce28DeviceReduceSingleTileKernelINS2_10policy_hubIdjN4cuda3__47maximumIvEEE10Policy1000EPdSB_iS8_ddNS5_3std3__410__identityEEEvT0_T1_T2_T3_T4_T6_(
	.param .u64 .ptr .align 1 _ZN3cub18CUB_300001_SM_10006detail6reduce28DeviceReduceSingleTileKernelINS2_10policy_hubIdjN4cuda3__47maximumIvEEE10Policy1000EPdSB_iS8_ddNS5_3std3__410__identityEEEvT0_T1_T2_T3_T4_T6__param_0,
	.param .u64 .ptr .align 1 _ZN3cub18CUB_300001_SM_10006detail6reduce28DeviceReduceSingleTileKernelINS2_10policy_hubIdjN4cuda3__47maximumIvEEE10Policy1000EPdSB_iS8_ddNS5_3std3__410__identityEEEvT0_T1_T2_T3_T4_T6__param_1,
	.param .u32 _ZN3cub18CUB_300001_SM_10006detail6reduce28DeviceReduceSingleTileKernelINS2_10policy_hubIdjN4cuda3__47maximumIvEEE10Policy1000EPdSB_iS8_ddNS5_3std3__410__identityEEEvT0_T1_T2_T3_T4_T6__param_2,
	.param .align 1 .b8 _ZN3cub18CUB_300001_SM_10006detail6reduce28DeviceReduceSingleTileKernelINS2_10policy_hubIdjN4cuda3__47maximumIvEEE10Policy1000EPdSB_iS8_ddNS5_3std3__410__identityEEEvT0_T1_T2_T3_T4_T6__param_3[1],
	.param .f64 _ZN3cub18CUB_300001_SM_10006detail6reduce28DeviceReduceSingleTileKernelINS2_10policy_hubIdjN4cuda3__47maximumIvEEE10Policy1000EPdSB_iS8_ddNS5_3std3__410__identityEEEvT0_T1_T2_T3_T4_T6__param_4,
	.param .align 1 .b8 _ZN3cub18CUB_300001_SM_10006detail6reduce28DeviceReduceSingleTileKernelINS2_10policy_hubIdjN4cuda3__47maximumIvEEE10Policy1000EPdSB_iS8_ddNS5_3std3__410__identityEEEvT0_T1_T2_T3_T4_T6__param_5[1]
)
.maxntid 256
.minnctapersm 1
{
	.reg .pred 	%p<220>;
	.reg .b32 	%r<472>;
	.reg .b64 	%rd<206>;
	.reg .b64 	%fd<381>;
	// demoted variable
	.shared .align 8 .b8 _ZZN3cub18CUB_300001_SM_10006detail6reduce28DeviceReduceSingleTileKernelINS2_10policy_hubIdjN4cuda3__47maximumIvEEE10Policy1000EPdSB_iS8_ddNS5_3std3__410__identityEEEvT0_T1_T2_T3_T4_T6_E12temp_storage[80];
	ld.param.u64 	%rd15, [_ZN3cub18CUB_300001_SM_10006detail6reduce28DeviceReduceSingleTileKernelINS2_10policy_hubIdjN4cuda3__47maximumIvEEE10Policy1000EPdSB_iS8_ddNS5_3std3__410__identityEEEvT0_T1_T2_T3_T4_T6__param_0];
	ld.param.u64 	%rd16, [_ZN3cub18CUB_300001_SM_10006detail6reduce28DeviceReduceSingleTileKernelINS2_10policy_hubIdjN4cuda3__47maximumIvEEE10Policy1000EPdSB_iS8_ddNS5_3std3__410__identityEEEvT0_T1_T2_T3_T4_T6__param_1];
	ld.param.u32 	%r68, [_ZN3cub18CUB_300001_SM_10006detail6reduce28DeviceReduceSingleTileKernelINS2_10policy_hubIdjN4cuda3__47maximumIvEEE10Policy1000EPdSB_iS8_ddNS5_3std3__410__identityEEEvT0_T1_T2_T3_T4_T6__param_2];
	ld.param.f64 	%fd58, [_ZN3cub18CUB_300001_SM_10006detail6reduce28DeviceReduceSingleTileKernelINS2_10policy_hubIdjN4cuda3__47maximumIvEEE10Policy1000EPdSB_iS8_ddNS5_3std3__410__identityEEEvT0_T1_T2_T3_T4_T6__param_4];
	cvta.to.global.u64 	%rd1, %rd16;
	setp.ne.s32 	%p1, %r68, 0;
	@%p1 bra 	$L__BB7_3;
	mov.u32 	%r445, %tid.x;
	setp.ne.s32 	%p219, %r445, 0;
	@%p219 bra 	$L__BB7_74;
	st.global.f64 	[%rd1], %fd58;
	bra.uni 	$L__BB7_74;
$L__BB7_3:
	and.b64  	%rd17, %rd15, 31;
	setp.ne.s64 	%p2, %rd17, 0;
	@%p2 bra 	$L__BB7_38;
	setp.gt.s32 	%p110, %r68, 2047;
	@%p110 bra 	$L__BB7_22;
	mov.u32 	%r1, %tid.x;
	setp.ge.s32 	%p159, %r1, %r68;
	mov.f64 	%fd359, 0d0000000000000000;
	mov.u32 	%r449, %r1;
	@%p159 bra 	$L__BB7_7;
	mul.wide.u32 	%rd169, %r1, 8;
	add.s64 	%rd168, %rd15, %rd169;
	// begin inline asm
	ld.global.nc.u64 %rd167, [%rd168];
	// end inline asm
	mov.b64 	%fd359, %rd167;
	add.s32 	%r449, %r1, 256;
$L__BB7_7:
	setp.ge.s32 	%p160, %r449, %r68;
	@%p160 bra 	$L__BB7_13;
	not.b32 	%r321, %r449;
	add.s32 	%r4, %r68, %r321;
	and.b32  	%r322, %r4, 768;
	setp.eq.s32 	%p161, %r322, 768;
	@%p161 bra 	$L__BB7_11;
	mul.wide.u32 	%rd170, %r449, 8;
	add.s64 	%rd202, %rd15, %rd170;
	shr.u32 	%r323, %r4, 8;
	add.s32 	%r324, %r323, 1;
	and.b32  	%r325, %r324, 3;
	neg.s32 	%r447, %r325;
$L__BB7_10:
	.pragma "nounroll";
	// begin inline asm
	ld.global.nc.u64 %rd171, [%rd202];
	// end inline asm
	mov.b64 	%fd272, %rd171;
	setp.lt.f64 	%p162, %fd359, %fd272;
	selp.f64 	%fd359, %fd272, %fd359, %p162;
	add.s32 	%r449, %r449, 256;
	add.s64 	%rd202, %rd202, 2048;
	add.s32 	%r447, %r447, 1;
	setp.ne.s32 	%p163, %r447, 0;
	@%p163 bra 	$L__BB7_10;
$L__BB7_11:
	setp.lt.u32 	%p164, %r4, 768;
	@%p164 bra 	$L__BB7_13;
$L__BB7_12:
	mul.wide.s32 	%rd181, %r449, 8;
	add.s64 	%rd174, %rd15, %rd181;
	// begin inline asm
	ld.global.nc.u64 %rd173, [%rd174];
	// end inline asm
	mov.b64 	%fd273, %rd173;
	setp.lt.f64 	%p165, %fd359, %fd273;
	selp.f64 	%fd274, %fd273, %fd359, %p165;
	add.s64 	%rd176, %rd174, 2048;
	// begin inline asm
	ld.global.nc.u64 %rd175, [%rd176];
	// end inline asm
	mov.b64 	%fd275, %rd175;
	setp.lt.f64 	%p166, %fd274, %fd275;
	selp.f64 	%fd276, %fd275, %fd274, %p166;
	add.s64 	%rd178, %rd174, 4096;
	// begin inline asm
	ld.global.nc.u64 %rd177, [%rd178];
	// end inline asm
	mov.b64 	%fd277, %rd177;
	setp.lt.f64 	%p167, %fd276, %fd277;
	selp.f64 	%fd278, %fd277, %fd276, %p167;
	add.s64 	%rd180, %rd174, 6144;
	// begin inline asm
	ld.global.nc.u64 %rd179, [%rd180];
	// end inline asm
	mov.b64 	%fd279, %rd179;
	setp.lt.f64 	%p168, %fd278, %fd279;
	selp.f64 	%fd359, %fd279, %fd278, %p168;
	add.s32 	%r449, %r449, 1024;
	setp.lt.s32 	%p169, %r449, %r68;
	@%p169 bra 	$L__BB7_12;
$L__BB7_13:
	setp.lt.s32 	%p170, %r68, 256;
	@%p170 bra 	$L__BB7_18;
	// begin inline asm
	mov.u32 %r389, %laneid;
	// end inline asm
	mov.b64 	%rd192, %fd359;
	mov.b64 	{%r391, %r396}, %rd192;
	mov.b32 	%r397, 1;
	mov.b32 	%r438, 31;
	mov.b32 	%r439, -1;
	// begin inline asm
	shfl.sync.down.b32 %r390, %r391, %r397, %r438, %r439;
	// end inline asm
	// begin inline asm
	shfl.sync.down.b32 %r395, %r396, %r397, %r438, %r439;
	// end inline asm
	mov.b64 	%rd193, {%r390, %r395};
	mov.b64 	%fd327, %rd193;
	setp.gt.s32 	%p198, %r389, 30;
	setp.lt.f64 	%p199, %fd359, %fd327;
	selp.f64 	%fd328, %fd327, %fd359, %p199;
	selp.f64 	%fd329, %fd359, %fd328, %p198;
	mov.b64 	%rd194, %fd329;
	mov.b64 	{%r401, %r406}, %rd194;
	mov.b32 	%r407, 2;
	// begin inline asm
	shfl.sync.down.b32 %r400, %r401, %r407, %r438, %r439;
	// end inline asm
	// begin inline asm
	shfl.sync.down.b32 %r405, %r406, %r407, %r438, %r439;
	// end inline asm
	mov.b64 	%rd195, {%r400, %r405};
	mov.b64 	%fd330, %rd195;
	setp.gt.s32 	%p200, %r389, 29;
	setp.lt.f64 	%p201, %fd329, %fd330;
	selp.f64 	%fd331, %fd330, %fd329, %p201;
	selp.f64 	%fd332, %fd329, %fd331, %p200;
	mov.b64 	%rd196, %fd332;
	mov.b64 	{%r411, %r416}, %rd196;
	mov.b32 	%r417, 4;
	// begin inline asm
	shfl.sync.down.b32 %r410, %r411, %r417, %r438, %r439;
	// end inline asm
	// begin inline asm
	shfl.sync.down.b32 %r415, %r416, %r417, %r438, %r439;
	// end inline asm
	mov.b64 	%rd197, {%r410, %r415};
	mov.b64 	%fd333, %rd197;
	setp.gt.s32 	%p202, %r389, 27;
	setp.lt.f64 	%p203, %fd332, %fd333;
	selp.f64 	%fd334, %fd333, %fd332, %p203;
	selp.f64 	%fd335, %fd332, %fd334, %p202;
	mov.b64 	%rd198, %fd335;
	mov.b64 	{%r421, %r426}, %rd198;
	mov.b32 	%r427, 8;
	// begin inline asm
	shfl.sync.down.b32 %r420, %r421, %r427, %r438, %r439;
	// end inline asm
	// begin inline asm
	shfl.sync.down.b32 %r425, %r426, %r427, %r438, %r439;
	// end inline asm
	mov.b64 	%rd199, {%r420, %r425};
	mov.b64 	%fd336, %rd199;
	setp.gt.s32 	%p204, %r389, 23;
	setp.lt.f64 	%p205, %fd335, %fd336;
	selp.f64 	%fd337, %fd336, %fd335, %p205;
	selp.f64 	%fd338, %fd335, %fd337, %p204;
	mov.b64 	%rd200, %fd338;
	mov.b64 	{%r431, %r436}, %rd200;
	mov.b32 	%r437, 16;
	// begin inline asm
	shfl.sync.down.b32 %r430, %r431, %r437, %r438, %r439;
	// end inline asm
	// begin inline asm
	shfl.sync.down.b32 %r435, %r436, %r437, %r438, %r439;
	// end inline asm
	mov.b64 	%rd201, {%r430, %r435};
	mov.b64 	%fd339, %rd201;
	setp.gt.s32 	%p206, %r389, 15;
	setp.lt.f64 	%p207, %fd338, %fd339;
	selp.f64 	%fd10, %fd339, %fd338, %p207;
	selp.f64 	%fd380, %fd338, %fd10, %p206;
	setp.ne.s32 	%p208, %r389, 0;
	@%p208 bra 	$L__BB7_16;
	shr.u32 	%r440, %r1, 2;
	and.b32  	%r441, %r440, 248;
	mov.u32 	%r442, _ZZN3cub18CUB_300001_SM_10006detail6reduce28DeviceReduceSingleTileKernelINS2_10policy_hubIdjN4cuda3__47maximumIvEEE10Policy1000EPdSB_iS8_ddNS5_3std3__410__identityEEEvT0_T1_T2_T3_T4_T6_E12temp_storage;
	add.s32 	%r443, %r442, %r441;
	st.shared.f64 	[%r443+8], %fd10;
$L__BB7_16:
	bar.sync 	0;
	setp.ne.s32 	%p209, %r1, 0;
	@%p209 bra 	$L__BB7_72;
	ld.shared.f64 	%fd340, [_ZZN3cub18CUB_300001_SM_10006detail6reduce28DeviceReduceSingleTileKernelINS2_10policy_hubIdjN4cuda3__47maximumIvEEE10Policy1000EPdSB_iS8_ddNS5_3std3__410__identityEEEvT0_T1_T2_T3_T4_T6_E12temp_storage+16];
	setp.lt.f64 	%p210, %fd380, %fd340;
	selp.f64 	%fd341, %fd340, %fd380, %p210;
	ld.shared.f64 	%fd342, [_ZZN3cub18CUB_300001_SM_10006detail6reduce28DeviceReduceSingleTileKernelINS2_10policy_hubIdjN4cuda3__47maximumIvEEE10Policy1000EPdSB_iS8_ddNS5_3std3__410__identityEEEvT0_T1_T2_T3_T4_T6_E12temp_storage+24];
	setp.lt.f64 	%p211, %fd341, %fd342;
	selp.f64 	%fd343, %fd342, %fd341, %p211;
	ld.shared.f64 	%fd344, [_ZZN3cub18CUB_300001_SM_10006detail6reduce28DeviceReduceSingleTileKernelINS2_10policy_hubIdjN4cuda3__47maximumIvEEE10Policy1000EPdSB_iS8_ddNS5_3std3__410__identityEEEvT0_T1_T2_T3_T4_T6_E12temp_storage+32];
	setp.lt.f64 	%p212, %fd343, %fd344;
	selp.f64 	%fd345, %fd344, %fd343, %p212;
	ld.shared.f64 	%fd346, [_ZZN3cub18CUB_300001_SM_10006detail6reduce28DeviceReduceSingleTileKernelINS2_10policy_hubIdjN4cuda3__47maximumIvEEE10Policy1000EPdSB_iS8_ddNS5_3std3__410__identityEEEvT0_T1_T2_T3_T4_T6_E12temp_storage+40];
	setp.lt.f64 	%p213, %fd345, %fd346;
	selp.f64 	%fd347, %fd346, %fd345, %p213;
	ld.shared.f64 	%fd348, [_ZZN3cub18CUB_300001_SM_10006detail6reduce28DeviceReduceSingleTileKernelINS2_10policy_hubIdjN4cuda3__47maximumIvEEE10Policy1000EPdSB_iS8_ddNS5_3std3__410__identityEEEvT0_T1_T2_T3_T4_T6_E12temp_storage+48];
	setp.lt.f64 	%p214, %fd347, %fd348;
	selp.f64 	%fd349, %fd348, %fd347, %p214;
	ld.shared.f64 	%fd350, [_ZZN3cub18CUB_300001_SM_10006detail6reduce28DeviceReduceSingleTileKernelINS2_10policy_hubIdjN4cuda3__47maximumIvEEE10Policy1000EPdSB_iS8_ddNS5_3std3__410__identityEEEvT0_T1_T2_T3_T4_T6_E12temp_storage+56];
	setp.lt.f64 	%p215, %fd349, %fd350;
	selp.f64 	%fd351, %fd350, %fd349, %p215;
	ld.shared.f64 	%fd352, [_ZZN3cub18CUB_300001_SM_10006detail6reduce28DeviceReduceSingleTileKernelINS2_10policy_hubIdjN4cuda3__47maximumIvEEE10Policy1000EPdSB_iS8_ddNS5_3std3__410__identityEEEvT0_T1_T2_T3_T4_T6_E12temp_storage+64];
	setp.lt.f64 	%p216, %fd351, %fd352;
	selp.f64 	%fd380, %fd352, %fd351, %p216;
	bra.uni 	$L__BB7_72;
$L__BB7_18:
	// begin inline asm
	mov.u32 %r326, %laneid;
	// end inline asm
	and.b32  	%r377, %r1, 992;
	add.s32 	%r378, %r377, 32;
	setp.gt.s32 	%p171, %r378, %r68;
	not.b32 	%r379, %r377;
	add.s32 	%r380, %r68, %r379;
	selp.b32 	%r375, %r380, 31, %p171;
	mov.b64 	%rd182, %fd359;
	mov.b64 	{%r328, %r333}, %rd182;
	mov.b32 	%r334, 1;
	mov.b32 	%r376, -1;
	// begin inline asm
	shfl.sync.down.b32 %r327, %r328, %r334, %r375, %r376;
	// end inline asm
	// begin inline asm
	shfl.sync.down.b32 %r332, %r333, %r334, %r375, %r376;
	// end inline asm
	mov.b64 	%rd183, {%r327, %r332};
	mov.b64 	%fd280, %rd183;
	setp.lt.s32 	%p172, %r326, %r375;
	setp.lt.f64 	%p173, %fd359, %fd280;
	selp.f64 	%fd281, %fd280, %fd359, %p173;
	selp.f64 	%fd282, %fd281, %fd359, %p172;
	mov.b64 	%rd184, %fd282;
	mov.b64 	{%r338, %r343}, %rd184;
	mov.b32 	%r344, 2;
	// begin inline asm
	shfl.sync.down.b32 %r337, %r338, %r344, %r375, %r376;
	// end inline asm
	// begin inline asm
	shfl.sync.down.b32 %r342, %r343, %r344, %r375, %r376;
	// end inline asm
	mov.b64 	%rd185, {%r337, %r342};
	mov.b64 	%fd283, %rd185;
	add.s32 	%r381, %r326, 2;
	setp.gt.s32 	%p174, %r381, %r375;
	setp.lt.f64 	%p175, %fd282, %fd283;
	selp.f64 	%fd284, %fd283, %fd282, %p175;
	selp.f64 	%fd285, %fd282, %fd284, %p174;
	mov.b64 	%rd186, %fd285;
	mov.b64 	{%r348, %r353}, %rd186;
	mov.b32 	%r354, 4;
	// begin inline asm
	shfl.sync.down.b32 %r347, %r348, %r354, %r375, %r376;
	// end inline asm
	// begin inline asm
	shfl.sync.down.b32 %r352, %r353, %r354, %r375, %r376;
	// end inline asm
	mov.b64 	%rd187, {%r347, %r352};
	mov.b64 	%fd286, %rd187;
	add.s32 	%r382, %r326, 4;
	setp.gt.s32 	%p176, %r382, %r375;
	setp.lt.f64 	%p177, %fd285, %fd286;
	selp.f64 	%fd287, %fd286, %fd285, %p177;
	selp.f64 	%fd288, %fd285, %fd287, %p176;
	mov.b64 	%rd188, %fd288;
	mov.b64 	{%r358, %r363}, %rd188;
	mov.b32 	%r364, 8;
	// begin inline asm
	shfl.sync.down.b32 %r357, %r358, %r364, %r375, %r376;
	// end inline asm
	// begin inline asm
	shfl.sync.down.b32 %r362, %r363, %r364, %r375, %r376;
	// end inline asm
	mov.b64 	%rd189, {%r357, %r362};
	mov.b64 	%fd289, %rd189;
	add.s32 	%r383, %r326, 8;
	setp.gt.s32 	%p178, %r383, %r375;
	setp.lt.f64 	%p179, %fd288, %fd289;
	selp.f64 	%fd290, %fd289, %fd288, %p179;
	selp.f64 	%fd291, %fd288, %fd290, %p178;
	mov.b64 	%rd190, %fd291;
	mov.b64 	{%r368, %r373}, %rd190;
	mov.b32 	%r374, 16;
	// begin inline asm
	shfl.sync.down.b32 %r367, %r368, %r374, %r375, %r376;
	// end inline asm
	// begin inline asm
	shfl.sync.down.b32 %r372, %r373, %r374, %r375, %r376;
	// end inline asm
	mov.b64 	%rd191, {%r367, %r372};
	mov.b64 	%fd292, %rd191;
	add.s32 	%r384, %r326, 16;
	setp.gt.s32 	%p180, %r384, %r375;
	setp.lt.f64 	%p181, %fd291, %fd292;
	selp.f64 	%fd293, %fd292, %fd291, %p181;
	selp.f64 	%fd380, %fd291, %fd293, %p180;
	setp.ne.s32 	%p182, %r326, 0;
	@%p182 bra 	$L__BB7_20;
	shr.u32 	%r385, %r1, 2;
	and.b32  	%r386, %r385, 248;
	mov.u32 	%r387, _ZZN3cub18CUB_300001_SM_10006detail6reduce28DeviceReduceSingleTileKernelINS2_10policy_hubIdjN4cuda3__47maximumIvEEE10Policy1000EPdSB_iS8_ddNS5_3std3__410__identityEEEvT0_T1_T2_T3_T4_T6_E12temp_storage;
	add.s32 	%r388, %r387, %r386;
	st.shared.f64 	[%r388+8], %fd380;
$L__BB7_20:
	bar.sync 	0;
	setp.ne.s32 	%p183, %r1, 0;
	@%p183 bra 	$L__BB7_72;
	setp.gt.s32 	%p184, %r68, 32;
	ld.shared.f64 	%fd294, [_ZZN3cub18CUB_300001_SM_10006detail6reduce28DeviceReduceSingleTileKernelINS2_10policy_hubIdjN4cuda3__47maximumIvEEE10Policy1000EPdSB_iS8_ddNS5_3std3__410__identityEEEvT0_T1_T2_T3_T4_T6_E12temp_storage+16];
	setp.lt.f64 	%p185, %fd380, %fd294;
	selp.f64 	%fd296, %fd294, %fd380, %p185;
	selp.f64 	%fd297, %fd296, %fd380, %p184;
	setp.gt.s32 	%p186, %r68, 64;
	ld.shared.f64 	%fd299, [_ZZN3cub18CUB_300001_SM_10006detail6reduce28DeviceReduceSingleTileKernelINS2_10policy_hubIdjN4cuda3__47maximumIvEEE10Policy1000EPdSB_iS8_ddNS5_3std3__410__identityEEEvT0_T1_T2_T3_T4_T6_E12temp_storage+24];
	setp.lt.f64 	%p187, %fd297, %fd299;
	selp.f64 	%fd301, %fd299, %fd297, %p187;
	selp.f64 	%fd302, %fd301, %fd297, %p186;
	setp.gt.s32 	%p188, %r68, 96;
	ld.shared.f64 	%fd304, [_ZZN3cub18CUB_300001_SM_10006detail6reduce28DeviceReduceSingleTileKernelINS2_10policy_hubIdjN4cuda3__47maximumIvEEE10Policy1000EPdSB_iS8_ddNS5_3std3__410__identityEEEvT0_T1_T2_T3_T4_T6_E12temp_storage+32];
	setp.lt.f64 	%p189, %fd302, %fd304;
	selp.f64 	%fd306, %fd304, %fd302, %p189;
	selp.f64 	%fd307, %fd306, %fd302, %p188;
	setp.gt.s32 	%p190, %r68, 128;
	ld.shared.f64 	%fd309, [_ZZN3cub18CUB_300001_SM_10006detail6reduce28DeviceReduceSingleTileKernelINS2_10policy_hubIdjN4cuda3__47maximumIvEEE10Policy1000EPdSB_iS8_ddNS5_3std3__410__identityEEEvT0_T1_T2_T3_T4_T6_E12temp_storage+40];
	setp.lt.f64 	%p191, %fd307, %fd309;
	selp.f64 	%fd311, %fd309, %fd307, %p191;
	selp.f64 	%fd312, %fd311, %fd307, %p190;
	setp.gt.s32 	%p192, %r68, 160;
	ld.shared.f64 	%fd314, [_ZZN3cub18CUB_300001_SM_10006detail6reduce28DeviceReduceSingleTileKernelINS2_10policy_hubIdjN4cuda3__47maximumIvEEE10Policy1000EPdSB_iS8_ddNS5_3std3__410__identityEEEvT0_T1_T2_T3_T4_T6_E12temp_storage+48];
	setp.lt.f64 	%p193, %fd312, %fd314;
	selp.f64 	%fd316, %fd314, %fd312, %p193;
	selp.f64 	%fd317, %fd316, %fd312, %p192;
	setp.gt.s32 	%p194, %r68, 192;
	ld.shared.f64 	%fd319, [_ZZN3cub18CUB_300001_SM_10006detail6reduce28DeviceReduceSingleTileKernelINS2_10policy_hubIdjN4cuda3__47maximumIvEEE10Policy1000EPdSB_iS8_ddNS5_3std3__410__identityEEEvT0_T1_T2_T3_T4_T6_E12temp_storage+56];
	setp.lt.f64 	%p195, %fd317, %fd319;
	selp.f64 	%fd321, %fd319, %fd317, %p195;
	selp.f64 	%fd322, %fd321, %fd317, %p194;
	setp.gt.s32 	%p196, %r68, 224;
	ld.shared.f64 	%fd324, [_ZZN3cub18CUB_300001_SM_10006detail6reduce28DeviceReduceSingleTileKernelINS2_10policy_hubIdjN4cuda3__47maximumIvEEE10Policy1000EPdSB_iS8_ddNS5_3std3__410__identityEEEvT0_T1_T2_T3_T4_T6_E12temp_storage+64];
	setp.lt.f64 	%p197, %fd322, %fd324;
	selp.f64 	%fd326, %fd324, %fd322, %p197;
	selp.f64 	%fd380, %fd326, %fd322, %p196;
	bra.uni 	$L__BB7_72;
$L__BB7_22:
	mov.u32 	%r13, %tid.x;
	shl.b32 	%r14, %r13, 2;
	mul.wide.u32 	%rd126, %r14, 8;
	add.s64 	%rd116, %rd15, %rd126;
	// begin inline asm
	ld.global.nc.v2.u64 {%rd114, %rd115}, [%rd116];
	// end inline asm
	add.s64 	%rd119, %rd116, 16;
	// begin inline asm
	ld.global.nc.v2.u64 {%rd117, %rd118}, [%rd119];
	// end inline asm
	mov.b64 	%fd206, %rd114;
	mov.b64 	%fd207, %rd115;
	mov.b64 	%fd208, %rd117;
	mov.b64 	%fd209, %rd118;
	add.s64 	%rd122, %rd116, 8192;
	// begin inline asm
	ld.global.nc.v2.u64 {%rd120, %rd121}, [%rd122];
	// end inline asm
	add.s64 	%rd125, %rd116, 8208;
	// begin inline asm
	ld.global.nc.v2.u64 {%rd123, %rd124}, [%rd125];
	// end inline asm
	mov.b64 	%fd210, %rd120;
	mov.b64 	%fd211, %rd121;
	mov.b64 	%fd212, %rd123;
	mov.b64 	%fd213, %rd124;
	setp.lt.f64 	%p111, %fd206, %fd207;
	selp.f64 	%fd214, %fd207, %fd206, %p111;
	setp.lt.f64 	%p112, %fd214, %fd208;
	selp.f64 	%fd215, %fd208, %fd214, %p112;
	setp.lt.f64 	%p113, %fd215, %fd209;
	selp.f64 	%fd216, %fd209, %fd215, %p113;
	setp.lt.f64 	%p114, %fd216, %fd210;
	selp.f64 	%fd217, %fd210, %fd216, %p114;
	setp.lt.f64 	%p115, %fd217, %fd211;
	selp.f64 	%fd218, %fd211, %fd217, %p115;
	setp.lt.f64 	%p116, %fd218, %fd212;
	selp.f64 	%fd219, %fd212, %fd218, %p116;
	setp.lt.f64 	%p117, %fd219, %fd213;
	selp.f64 	%fd366, %fd213, %fd219, %p117;
	setp.lt.u32 	%p118, %r68, 4096;
	mov.b32 	%r452, 2048;
	@%p118 bra 	$L__BB7_26;
	add.s32 	%r15, %r68, -2048;
	mov.b32 	%r452, 2048;
$L__BB7_24:
	add.s32 	%r258, %r452, %r14;
	mul.wide.u32 	%rd139, %r258, 8;
	add.s64 	%rd129, %rd15, %rd139;
	// begin inline asm
	ld.global.nc.v2.u64 {%rd127, %rd128}, [%rd129];
	// end inline asm
	add.s64 	%rd132, %rd129, 16;
	// begin inline asm
	ld.global.nc.v2.u64 {%rd130, %rd131}, [%rd132];
	// end inline asm
	mov.b64 	%fd220, %rd127;
	mov.b64 	%fd221, %rd128;
	mov.b64 	%fd222, %rd130;
	mov.b64 	%fd223, %rd131;
	add.s64 	%rd135, %rd129, 8192;
	// begin inline asm
	ld.global.nc.v2.u64 {%rd133, %rd134}, [%rd135];
	// end inline asm
	add.s64 	%rd138, %rd129, 8208;
	// begin inline asm
	ld.global.nc.v2.u64 {%rd136, %rd137}, [%rd138];
	// end inline asm
	mov.b64 	%fd224, %rd133;
	mov.b64 	%fd225, %rd134;
	mov.b64 	%fd226, %rd136;
	mov.b64 	%fd227, %rd137;
	setp.lt.f64 	%p119, %fd366, %fd220;
	selp.f64 	%fd228, %fd220, %fd366, %p119;
	setp.lt.f64 	%p120, %fd228, %fd221;
	selp.f64 	%fd229, %fd221, %fd228, %p120;
	setp.lt.f64 	%p121, %fd229, %fd222;
	selp.f64 	%fd230, %fd222, %fd229, %p121;
	setp.lt.f64 	%p122, %fd230, %fd223;
	selp.f64 	%fd231, %fd223, %fd230, %p122;
	setp.lt.f64 	%p123, %fd231, %fd224;
	selp.f64 	%fd232, %fd224, %fd231, %p123;
	setp.lt.f64 	%p124, %fd232, %fd225;
	selp.f64 	%fd233, %fd225, %fd232, %p124;
	setp.lt.f64 	%p125, %fd233, %fd226;
	selp.f64 	%fd234, %fd226, %fd233, %p125;
	setp.lt.f64 	%p126, %fd234, %fd227;
	selp.f64 	%fd366, %fd227, %fd234, %p126;
	sub.s32 	%r259, %r68, %r452;
	setp.lt.s32 	%p127, %r259, 2048;
	@%p127 bra 	$L__BB7_34;
	add.s32 	%r452, %r452, 2048;
	setp.le.s32 	%p128, %r452, %r15;
	@%p128 bra 	$L__BB7_24;
$L__BB7_26:
	setp.le.s32 	%p129, %r68, %r452;
	@%p129 bra 	$L__BB7_34;
	sub.s32 	%r19, %r68, %r452;
	setp.ge.s32 	%p130, %r13, %r19;
	@%p130 bra 	$L__BB7_34;
	not.b32 	%r260, %r13;
	add.s32 	%r261, %r68, %r260;
	sub.s32 	%r20, %r261, %r452;
	and.b32  	%r262, %r20, 768;
	setp.eq.s32 	%p131, %r262, 768;
	mov.u32 	%r456, %r13;
	@%p131 bra 	$L__BB7_31;
	add.s32 	%r454, %r13, %r452;
	shr.u32 	%r263, %r20, 8;
	add.s32 	%r264, %r263, 1;
	and.b32  	%r265, %r264, 3;
	neg.s32 	%r453, %r265;
	mov.u32 	%r456, %r13;
$L__BB7_30:
	.pragma "nounroll";
	mul.wide.u32 	%rd142, %r454, 8;
	add.s64 	%rd141, %rd15, %rd142;
	// begin inline asm
	ld.global.nc.u64 %rd140, [%rd141];
	// end inline asm
	mov.b64 	%fd236, %rd140;
	setp.lt.f64 	%p132, %fd366, %fd236;
	selp.f64 	%fd366, %fd236, %fd366, %p132;
	add.s32 	%r456, %r456, 256;
	add.s32 	%r454, %r454, 256;
	add.s32 	%r453, %r453, 1;
	setp.ne.s32 	%p133, %r453, 0;
	@%p133 bra 	$L__BB7_30;
$L__BB7_31:
	setp.lt.u32 	%p134, %r20, 768;
	@%p134 bra 	$L__BB7_34;
	cvt.u64.u32 	%rd143, %r456;
	cvt.u64.u32 	%rd144, %r452;
	add.s64 	%rd145, %rd143, %rd144;
	shl.b64 	%rd146, %rd145, 3;
	add.s64 	%rd147, %rd146, %rd15;
	add.s64 	%rd203, %rd147, 4096;
	add.s32 	%r457, %r456, %r452;
$L__BB7_33:
	mul.wide.u32 	%rd156, %r457, 8;
	add.s64 	%rd149, %rd15, %rd156;
	// begin inline asm
	ld.global.nc.u64 %rd148, [%rd149];
	// end inline asm
	mov.b64 	%fd237, %rd148;
	setp.lt.f64 	%p135, %fd366, %fd237;
	selp.f64 	%fd238, %fd237, %fd366, %p135;
	add.s64 	%rd151, %rd203, -2048;
	// begin inline asm
	ld.global.nc.u64 %rd150, [%rd151];
	// end inline asm
	mov.b64 	%fd239, %rd150;
	setp.lt.f64 	%p136, %fd238, %fd239;
	selp.f64 	%fd240, %fd239, %fd238, %p136;
	// begin inline asm
	ld.global.nc.u64 %rd152, [%rd203];
	// end inline asm
	mov.b64 	%fd241, %rd152;
	setp.lt.f64 	%p137, %fd240, %fd241;
	selp.f64 	%fd242, %fd241, %fd240, %p137;
	add.s64 	%rd155, %rd203, 2048;
	// begin inline asm
	ld.global.nc.u64 %rd154, [%rd155];
	// end inline asm
	mov.b64 	%fd243, %rd154;
	setp.lt.f64 	%p138, %fd242, %fd243;
	selp.f64 	%fd366, %fd243, %fd242, %p138;
	add.s32 	%r456, %r456, 1024;
	add.s64 	%rd203, %rd203, 8192;
	add.s32 	%r457, %r457, 1024;
	setp.lt.s32 	%p139, %r456, %r19;
	@%p139 bra 	$L__BB7_33;
$L__BB7_34:
	// begin inline asm
	mov.u32 %r266, %laneid;
	// end inline asm
	mov.b64 	%rd157, %fd366;
	mov.b64 	{%r268, %r273}, %rd157;
	mov.b32 	%r274, 1;
	mov.b32 	%r315, 31;
	mov.b32 	%r316, -1;
	// begin inline asm
	shfl.sync.down.b32 %r267, %r268, %r274, %r315, %r316;
	// end inline asm
	// begin inline asm
	shfl.sync.down.b32 %r272, %r273, %r274, %r315, %r316;
	// end inline asm
	mov.b64 	%rd158, {%r267, %r272};
	mov.b64 	%fd244, %rd158;
	setp.gt.s32 	%p140, %r266, 30;
	setp.lt.f64 	%p141, %fd366, %fd244;
	selp.f64 	%fd245, %fd244, %fd366, %p141;
	selp.f64 	%fd246, %fd366, %fd245, %p140;
	mov.b64 	%rd159, %fd246;
	mov.b64 	{%r278, %r283}, %rd159;
	mov.b32 	%r284, 2;
	// begin inline asm
	shfl.sync.down.b32 %r277, %r278, %r284, %r315, %r316;
	// end inline asm
	// begin inline asm
	shfl.sync.down.b32 %r282, %r283, %r284, %r315, %r316;
	// end inline asm
	mov.b64 	%rd160, {%r277, %r282};
	mov.b64 	%fd247, %rd160;
	setp.gt.s32 	%p142, %r266, 29;
	setp.lt.f64 	%p143, %fd246, %fd247;
	selp.f64 	%fd248, %fd247, %fd246, %p143;
	selp.f64 	%fd249, %fd246, %fd248, %p142;
	mov.b64 	%rd161, %fd249;
	mov.b64 	{%r288, %r293}, %rd161;
	mov.b32 	%r294, 4;
	// begin inline asm
	shfl.sync.down.b32 %r287, %r288, %r294, %r315, %r316;
	// end inline asm
	// begin inline asm
	shfl.sync.down.b32 %r292, %r293, %r294, %r315, %r316;
	// end inline asm
	mov.b64 	%rd162, {%r287, %r292};
	mov.b64 	%fd250, %rd162;
	setp.gt.s32 	%p144, %r266, 27;
	setp.lt.f64 	%p145, %fd249, %fd250;
	selp.f64 	%fd251, %fd250, %fd249, %p145;
	selp.f64 	%fd252, %fd249, %fd251, %p144;
	mov.b64 	%rd163, %fd252;
	mov.b64 	{%r298, %r303}, %rd163;
	mov.b32 	%r304, 8;
	// begin inline asm
	shfl.sync.down.b32 %r297, %r298, %r304, %r315, %r316;
	// end inline asm
	// begin inline asm
	shfl.sync.down.b32 %r302, %r303, %r304, %r315, %r316;
	// end inline asm
	mov.b64 	%rd164, {%r297, %r302};
	mov.b64 	%fd253, %rd164;
	setp.gt.s32 	%p146, %r266, 23;
	setp.lt.f64 	%p147, %fd252, %fd253;
	selp.f64 	%fd254, %fd253, %fd252, %p147;
	selp.f64 	%fd255, %fd252, %fd254, %p146;
	mov.b64 	%rd165, %fd255;
	mov.b64 	{%r308, %r313}, %rd165;
	mov.b32 	%r314, 16;
	// begin inline asm
	shfl.sync.down.b32 %r307, %r308, %r314, %r315, %r316;
	// end inline asm
	// begin inline asm
	shfl.sync.down.b32 %r312, %r313, %r314, %r315, %r316;
	// end inline asm
	mov.b64 	%rd166, {%r307, %r312};
	mov.b64 	%fd256, %rd166;
	setp.gt.s32 	%p148, %r266, 15;
	setp.lt.f64 	%p149, %fd255, %fd256;
	selp.f64 	%fd26, %fd256, %fd255, %p149;
	selp.f64 	%fd380, %fd255, %fd26, %p148;
	setp.ne.s32 	%p150, %r266, 0;
	@%p150 bra 	$L__BB7_36;
	shr.u32 	%r317, %r13, 2;
	and.b32  	%r318, %r317, 248;
	mov.u32 	%r319, _ZZN3cub18CUB_300001_SM_10006detail6reduce28DeviceReduceSingleTileKernelINS2_10policy_hubIdjN4cuda3__47maximumIvEEE10Policy1000EPdSB_iS8_ddNS5_3std3__410__identityEEEvT0_T1_T2_T3_T4_T6_E12temp_storage;
	add.s32 	%r320, %r319, %r318;
	st.shared.f64 	[%r320+8], %fd26;
$L__BB7_36:
	bar.sync 	0;
	setp.ne.s32 	%p151, %r13, 0;
	@%p151 bra 	$L__BB7_72;
	ld.shared.f64 	%fd257, [_ZZN3cub18CUB_300001_SM_10006detail6reduce28DeviceReduceSingleTileKernelINS2_10policy_hubIdjN4cuda3__47maximumIvEEE10Policy1000EPdSB_iS8_ddNS5_3std3__410__identityEEEvT0_T1_T2_T3_T4_T6_E12temp_storage+16];
	setp.lt.f64 	%p152, %fd380, %fd257;
	selp.f64 	%fd258, %fd257, %fd380, %p152;
	ld.shared.f64 	%fd259, [_ZZN3cub18CUB_300001_SM_10006detail6reduce28DeviceReduceSingleTileKernelINS2_10policy_hubIdjN4cuda3__47maximumIvEEE10Policy1000EPdSB_iS8_ddNS5_3std3__410__identityEEEvT0_T1_T2_T3_T4_T6_E12temp_storage+24];
	setp.lt.f64 	%p153, %fd258, %fd259;
	selp.f64 	%fd260, %fd259, %fd258, %p153;
	ld.shared.f64 	%fd261, [_ZZN3cub18CUB_300001_SM_10006detail6reduce28DeviceReduceSingleTileKernelINS2_10policy_hubIdjN4cuda3__47maximumIvEEE10Policy1000EPdSB_iS8_ddNS5_3std3__410__identityEEEvT0_T1_T2_T3_T4_T6_E12temp_storage+32];
	setp.lt.f64 	%p154, %fd260, %fd261;
	selp.f64 	%fd262, %fd261, %fd260, %p154;
	ld.shared.f64 	%fd263, [_ZZN3cub18CUB_300001_SM_10006detail6reduce28DeviceReduceSingleTileKernelINS2_10policy_hubIdjN4cuda3__47maximumIvEEE10Policy1000EPdSB_iS8_ddNS5_3std3__410__identityEEEvT0_T1_T2_T3_T4_T6_E12temp_storage+40];
	setp.lt.f64 	%p155, %fd262, %fd263;
	selp.f64 	%fd264, %fd263, %fd262, %p155;
	ld.shared.f64 	%fd265, [_ZZN3cub18CUB_300001_SM_10006detail6reduce28DeviceReduceSingleTileKernelINS2_10policy_hubIdjN4cuda3__47maximumIvEEE10Policy1000EPdSB_iS8_ddNS5_3std3__410__identityEEEvT0_T1_T2_T3_T4_T6_E12temp_storage+48];
	setp.lt.f64 	%p156, %fd264, %fd265;
	selp.f64 	%fd266, %fd265, %fd264, %p156;
	ld.shared.f64 	%fd267, [_ZZN3cub18CUB_300001_SM_10006detail6reduce28DeviceReduceSingleTileKernelINS2_10policy_hubIdjN4cuda3__47maximumIvEEE10Policy1000EPdSB_iS8_ddNS5_3std3__410__identityEEEvT0_T1_T2_T3_T4_T6_E12temp_storage+56];
	setp.lt.f64 	%p157, %fd266, %fd267;
	selp.f64 	%fd268, %fd267, %fd266, %p157;
	ld.shared.f64 	%fd269, [_ZZN3cub18CUB_300001_SM_10006detail6reduce28DeviceReduceSingleTileKernelINS2_10policy_hubIdjN4cuda3__47maximumIvEEE10Policy1000EPdSB_iS8_ddNS5_3std3__410__identityEEEvT0_T1_T2_T3_T4_T6_E12temp_storage+64];
	setp.lt.f64 	%p158, %fd268, %fd269;
	selp.f64 	%fd380, %fd269, %fd268, %p158;
	bra.uni 	$L__BB7_72;
$L__BB7_38:
	setp.gt.s32 	%p3, %r68, 2047;
	@%p3 bra 	$L__BB7_56;
	mov.u32 	%r35, %tid.x;
	setp.ge.s32 	%p52, %r35, %r68;
	mov.f64 	%fd372, 0d0000000000000000;
	mov.u32 	%r462, %r35;
	@%p52 bra 	$L__BB7_41;
	mul.wide.u32 	%rd81, %r35, 8;
	add.s64 	%rd80, %rd15, %rd81;
	// begin inline asm
	ld.global.nc.u64 %rd79, [%rd80];
	// end inline asm
	mov.b64 	%fd372, %rd79;
	add.s32 	%r462, %r35, 256;
$L__BB7_41:
	setp.ge.s32 	%p53, %r462, %r68;
	@%p53 bra 	$L__BB7_47;
	not.b32 	%r133, %r462;
	add.s32 	%r38, %r68, %r133;
	and.b32  	%r134, %r38, 768;
	setp.eq.s32 	%p54, %r134, 768;
	@%p54 bra 	$L__BB7_45;
	mul.wide.u32 	%rd82, %r462, 8;
	add.s64 	%rd204, %rd15, %rd82;
	shr.u32 	%r135, %r38, 8;
	add.s32 	%r136, %r135, 1;
	and.b32  	%r137, %r136, 3;
	neg.s32 	%r460, %r137;
$L__BB7_44:
	.pragma "nounroll";
	// begin inline asm
	ld.global.nc.u64 %rd83, [%rd204];
	// end inline asm
	mov.b64 	%fd125, %rd83;
	setp.lt.f64 	%p55, %fd372, %fd125;
	selp.f64 	%fd372, %fd125, %fd372, %p55;
	add.s32 	%r462, %r462, 256;
	add.s64 	%rd204, %rd204, 2048;
	add.s32 	%r460, %r460, 1;
	setp.ne.s32 	%p56, %r460, 0;
	@%p56 bra 	$L__BB7_44;
$L__BB7_45:
	setp.lt.u32 	%p57, %r38, 768;
	@%p57 bra 	$L__BB7_47;
$L__BB7_46:
	mul.wide.s32 	%rd93, %r462, 8;
	add.s64 	%rd86, %rd15, %rd93;
	// begin inline asm
	ld.global.nc.u64 %rd85, [%rd86];
	// end inline asm
	mov.b64 	%fd126, %rd85;
	setp.lt.f64 	%p58, %fd372, %fd126;
	selp.f64 	%fd127, %fd126, %fd372, %p58;
	add.s64 	%rd88, %rd86, 2048;
	// begin inline asm
	ld.global.nc.u64 %rd87, [%rd88];
	// end inline asm
	mov.b64 	%fd128, %rd87;
	setp.lt.f64 	%p59, %fd127, %fd128;
	selp.f64 	%fd129, %fd128, %fd127, %p59;
	add.s64 	%rd90, %rd86, 4096;
	// begin inline asm
	ld.global.nc.u64 %rd89, [%rd90];
	// end inline asm
	mov.b64 	%fd130, %rd89;
	setp.lt.f64 	%p60, %fd129, %fd130;
	selp.f64 	%fd131, %fd130, %fd129, %p60;
	add.s64 	%rd92, %rd86, 6144;
	// begin inline asm
	ld.global.nc.u64 %rd91, [%rd92];
	// end inline asm
	mov.b64 	%fd132, %rd91;
	setp.lt.f64 	%p61, %fd131, %fd132;
	selp.f64 	%fd372, %fd132, %fd131, %p61;
	add.s32 	%r462, %r462, 1024;
	setp.lt.s32 	%p62, %r462, %r68;
	@%p62 bra 	$L__BB7_46;
$L__BB7_47:
	setp.lt.s32 	%p63, %r68, 256;
	@%p63 bra 	$L__BB7_52;
	// begin inline asm
	mov.u32 %r201, %laneid;
	// end inline asm
	mov.b64 	%rd104, %fd372;
	mov.b64 	{%r203, %r208}, %rd104;
	mov.b32 	%r209, 1;
	mov.b32 	%r250, 31;
	mov.b32 	%r251, -1;
	// begin inline asm
	shfl.sync.down.b32 %r202, %r203, %r209, %r250, %r251;
	// end inline asm
	// begin inline asm
	shfl.sync.down.b32 %r207, %r208, %r209, %r250, %r251;
	// end inline asm
	mov.b64 	%rd105, {%r202, %r207};
	mov.b64 	%fd180, %rd105;
	setp.gt.s32 	%p91, %r201, 30;
	setp.lt.f64 	%p92, %fd372, %fd180;
	selp.f64 	%fd181, %fd180, %fd372, %p92;
	selp.f64 	%fd182, %fd372, %fd181, %p91;
	mov.b64 	%rd106, %fd182;
	mov.b64 	{%r213, %r218}, %rd106;
	mov.b32 	%r219, 2;
	// begin inline asm
	shfl.sync.down.b32 %r212, %r213, %r219, %r250, %r251;
	// end inline asm
	// begin inline asm
	shfl.sync.down.b32 %r217, %r218, %r219, %r250, %r251;
	// end inline asm
	mov.b64 	%rd107, {%r212, %r217};
	mov.b64 	%fd183, %rd107;
	setp.gt.s32 	%p93, %r201, 29;
	setp.lt.f64 	%p94, %fd182, %fd183;
	selp.f64 	%fd184, %fd183, %fd182, %p94;
	selp.f64 	%fd185, %fd182, %fd184, %p93;
	mov.b64 	%rd108, %fd185;
	mov.b64 	{%r223, %r228}, %rd108;
	mov.b32 	%r229, 4;
	// begin inline asm
	shfl.sync.down.b32 %r222, %r223, %r229, %r250, %r251;
	// end inline asm
	// begin inline asm
	shfl.sync.down.b32 %r227, %r228, %r229, %r250, %r251;
	// end inline asm
	mov.b64 	%rd109, {%r222, %r227};
	mov.b64 	%fd186, %rd109;
	setp.gt.s32 	%p95, %r201, 27;
	setp.lt.f64 	%p96, %fd185, %fd186;
	selp.f64 	%fd187, %fd186, %fd185, %p96;
	selp.f64 	%fd188, %fd185, %fd187, %p95;
	mov.b64 	%rd110, %fd188;
	mov.b64 	{%r233, %r238}, %rd110;
	mov.b32 	%r239, 8;
	// begin inline asm
	shfl.sync.down.b32 %r232, %r233, %r239, %r250, %r251;
	// end inline asm
	// begin inline asm
	shfl.sync.down.b32 %r237, %r238, %r239, %r250, %r251;
	// end inline asm
	mov.b64 	%rd111, {%r232, %r237};
	mov.b64 	%fd189, %rd111;
	setp.gt.s32 	%p97, %r201, 23;
	setp.lt.f64 	%p98, %fd188, %fd189;
	selp.f64 	%fd190, %fd189, %fd188, %p98;
	selp.f64 	%fd191, %fd188, %fd190, %p97;
	mov.b64 	%rd112, %fd191;
	mov.b64 	{%r243, %r248}, %rd112;
	mov.b32 	%r249, 16;
	// begin inline asm
	shfl.sync.down.b32 %r242, %r243, %r249, %r250, %r251;
	// end inline asm
	// begin inline asm
	shfl.sync.down.b32 %r247, %r248, %r249, %r250, %r251;
	// end inline asm
	mov.b64 	%rd113, {%r242, %r247};
	mov.b64 	%fd192, %rd113;
	setp.gt.s32 	%p99, %r201, 15;
	setp.lt.f64 	%p100, %fd191, %fd192;
	selp.f64 	%fd38, %fd192, %fd191, %p100;
	selp.f64 	%fd380, %fd191, %fd38, %p99;
	setp.ne.s32 	%p101, %r201, 0;
	@%p101 bra 	$L__BB7_50;
	shr.u32 	%r252, %r35, 2;
	and.b32  	%r253, %r252, 248;
	mov.u32 	%r254, _ZZN3cub18CUB_300001_SM_10006detail6reduce28DeviceReduceSingleTileKernelINS2_10policy_hubIdjN4cuda3__47maximumIvEEE10Policy1000EPdSB_iS8_ddNS5_3std3__410__identityEEEvT0_T1_T2_T3_T4_T6_E12temp_storage;
	add.s32 	%r255, %r254, %r253;
	st.shared.f64 	[%r255+8], %fd38;
$L__BB7_50:
	bar.sync 	0;
	setp.ne.s32 	%p102, %r35, 0;
	@%p102 bra 	$L__BB7_72;
	ld.shared.f64 	%fd193, [_ZZN3cub18CUB_300001_SM_10006detail6reduce28DeviceReduceSingleTileKernelINS2_10policy_hubIdjN4cuda3__47maximumIvEEE10Policy1000EPdSB_iS8_ddNS5_3std3__410__identityEEEvT0_T1_T2_T3_T4_T6_E12temp_storage+16];
	setp.lt.f64 	%p103, %fd380, %fd193;
	selp.f64 	%fd194, %fd193, %fd380, %p103;
	ld.shared.f64 	%fd195, [_ZZN3cub18CUB_300001_SM_10006detail6reduce28DeviceReduceSingleTileKernelINS2_10policy_hubIdjN4cuda3__47maximumIvEEE10Policy1000EPdSB_iS8_ddNS5_3std3__410__identityEEEvT0_T1_T2_T3_T4_T6_E12temp_storage+24];
	setp.lt.f64 	%p104, %fd194, %fd195;
	selp.f64 	%fd196, %fd195, %fd194, %p104;
	ld.shared.f64 	%fd197, [_ZZN3cub18CUB_300001_SM_10006detail6reduce28DeviceReduceSingleTileKernelINS2_10policy_hubIdjN4cuda3__47maximumIvEEE10Policy1000EPdSB_iS8_ddNS5_3std3__410__identityEEEvT0_T1_T2_T3_T4_T6_E12temp_storage+32];
	setp.lt.f64 	%p105, %fd196, %fd197;
	selp.f64 	%fd198, %fd197, %fd196, %p105;
	ld.shared.f64 	%fd199, [_ZZN3cub18CUB_300001_SM_10006detail6reduce28DeviceReduceSingleTileKernelINS2_10policy_hubIdjN4cuda3__47maximumIvEEE10Policy1000EPdSB_iS8_ddNS5_3std3__410__identityEEEvT0_T1_T2_T3_T4_T6_E12temp_storage+40];
	setp.lt.f64 	%p106, %fd198, %fd199;
	selp.f64 	%fd200, %fd199, %fd198, %p106;
	ld.shared.f64 	%fd201, [_ZZN3cub18CUB_300001_SM_10006detail6reduce28DeviceReduceSingleTileKernelINS2_10policy_hubIdjN4cuda3__47maximumIvEEE10Policy1000EPdSB_iS8_ddNS5_3std3__410__identityEEEvT0_T1_T2_T3_T4_T6_E12temp_storage+48];
	setp.lt.f64 	%p107, %fd200, %fd201;
	selp.f64 	%fd202, %fd201, %fd200, %p107;
	ld.shared.f64 	%fd203, [_ZZN3cub18CUB_300001_SM_10006detail6reduce28DeviceReduceSingleTileKernelINS2_10policy_hubIdjN4cuda3__47maximumIvEEE10Policy1000EPdSB_iS8_ddNS5_3std3__410__identityEEEvT0_T1_T2_T3_T4_T6_E12temp_storage+56];
	setp.lt.f64 	%p108, %fd202, %fd203;
	selp.f64 	%fd204, %fd203, %fd202, %p108;
	ld.shared.f64 	%fd205, [_ZZN3cub18CUB_300001_SM_10006detail6reduce28DeviceReduceSingleTileKernelINS2_10policy_hubIdjN4cuda3__47maximumIvEEE10Policy1000EPdSB_iS8_ddNS5_3std3__410__identityEEEvT0_T1_T2_T3_T4_T6_E12temp_storage+64];
	setp.lt.f64 	%p109, %fd204, %fd205;
	selp.f64 	%fd380, %fd205, %fd204, %p109;
	bra.uni 	$L__BB7_72;
$L__BB7_52:
	// begin inline asm
	mov.u32 %r138, %laneid;
	// end inline asm
	and.b32  	%r189, %r35, 992;
	add.s32 	%r190, %r189, 32;
	setp.gt.s32 	%p64, %r190, %r68;
	not.b32 	%r191, %r189;
	add.s32 	%r192, %r68, %r191;
	selp.b32 	%r187, %r192, 31, %p64;
	mov.b64 	%rd94, %fd372;
	mov.b64 	{%r140, %r145}, %rd94;
	mov.b32 	%r146, 1;
	mov.b32 	%r188, -1;
	// begin inline asm
	shfl.sync.down.b32 %r139, %r140, %r146, %r187, %r188;
	// end inline asm
	// begin inline asm
	shfl.sync.down.b32 %r144, %r145, %r146, %r187, %r188;
	// end inline asm
	mov.b64 	%rd95, {%r139, %r144};
	mov.b64 	%fd133, %rd95;
	setp.lt.s32 	%p65, %r138, %r187;
	setp.lt.f64 	%p66, %fd372, %fd133;
	selp.f64 	%fd134, %fd133, %fd372, %p66;
	selp.f64 	%fd135, %fd134, %fd372, %p65;
	mov.b64 	%rd96, %fd135;
	mov.b64 	{%r150, %r155}, %rd96;
	mov.b32 	%r156, 2;
	// begin inline asm
	shfl.sync.down.b32 %r149, %r150, %r156, %r187, %r188;
	// end inline asm
	// begin inline asm
	shfl.sync.down.b32 %r154, %r155, %r156, %r187, %r188;
	// end inline asm
	mov.b64 	%rd97, {%r149, %r154};
	mov.b64 	%fd136, %rd97;
	add.s32 	%r193, %r138, 2;
	setp.gt.s32 	%p67, %r193, %r187;
	setp.lt.f64 	%p68, %fd135, %fd136;
	selp.f64 	%fd137, %fd136, %fd135, %p68;
	selp.f64 	%fd138, %fd135, %fd137, %p67;
	mov.b64 	%rd98, %fd138;
	mov.b64 	{%r160, %r165}, %rd98;
	mov.b32 	%r166, 4;
	// begin inline asm
	shfl.sync.down.b32 %r159, %r160, %r166, %r187, %r188;
	// end inline asm
	// begin inline asm
	shfl.sync.down.b32 %r164, %r165, %r166, %r187, %r188;
	// end inline asm
	mov.b64 	%rd99, {%r159, %r164};
	mov.b64 	%fd139, %rd99;
	add.s32 	%r194, %r138, 4;
	setp.gt.s32 	%p69, %r194, %r187;
	setp.lt.f64 	%p70, %fd138, %fd139;
	selp.f64 	%fd140, %fd139, %fd138, %p70;
	selp.f64 	%fd141, %fd138, %fd140, %p69;
	mov.b64 	%rd100, %fd141;
	mov.b64 	{%r170, %r175}, %rd100;
	mov.b32 	%r176, 8;
	// begin inline asm
	shfl.sync.down.b32 %r169, %r170, %r176, %r187, %r188;
	// end inline asm
	// begin inline asm
	shfl.sync.down.b32 %r174, %r175, %r176, %r187, %r188;
	// end inline asm
	mov.b64 	%rd101, {%r169, %r174};
	mov.b64 	%fd142, %rd101;
	add.s32 	%r195, %r138, 8;
	setp.gt.s32 	%p71, %r195, %r187;
	setp.lt.f64 	%p72, %fd141, %fd142;
	selp.f64 	%fd143, %fd142, %fd141, %p72;
	selp.f64 	%fd144, %fd141, %fd143, %p71;
	mov.b64 	%rd102, %fd144;
	mov.b64 	{%r180, %r185}, %rd102;
	mov.b32 	%r186, 16;
	// begin inline asm
	shfl.sync.down.b32 %r179, %r180, %r186, %r187, %r188;
	// end inline asm
	// begin inline asm
	shfl.sync.down.b32 %r184, %r185, %r186, %r187, %r188;
	// end inline asm
	mov.b64 	%rd103, {%r179, %r184};
	mov.b64 	%fd145, %rd103;
	add.s32 	%r196, %r138, 16;
	setp.gt.s32 	%p73, %r196, %r187;
	setp.lt.f64 	%p74, %fd144, %fd145;
	selp.f64 	%fd146, %fd145, %fd144, %p74;
	selp.f64 	%fd380, %fd144, %fd146, %p73;
	setp.ne.s32 	%p75, %r138, 0;
	@%p75 bra 	$L__BB7_54;
	shr.u32 	%r197, %r35, 2;
	and.b32  	%r198, %r197, 248;
	mov.u32 	%r199, _ZZN3cub18CUB_300001_SM_10006detail6reduce28DeviceReduceSingleTileKernelINS2_10policy_hubIdjN4cuda3__47maximumIvEEE10Policy1000EPdSB_iS8_ddNS5_3std3__410__identityEEEvT0_T1_T2_T3_T4_T6_E12temp_storage;
	add.s32 	%r200, %r199, %r198;
	st.shared.f64 	[%r200+8], %fd380;
$L__BB7_54:
	bar.sync 	0;
	setp.ne.s32 	%p76, %r35, 0;
	@%p76 bra 	$L__BB7_72;
	setp.gt.s32 	%p77, %r68, 32;
	ld.shared.f64 	%fd147, [_ZZN3cub18CUB_300001_SM_10006detail6reduce28DeviceReduceSingleTileKernelINS2_10policy_hubIdjN4cuda3__47maximumIvEEE10Policy1000EPdSB_iS8_ddNS5_3std3__410__identityEEEvT0_T1_T2_T3_T4_T6_E12temp_storage+16];
	setp.lt.f64 	%p78, %fd380, %fd147;
	selp.f64 	%fd149, %fd147, %fd380, %p78;
	selp.f64 	%fd150, %fd149, %fd380, %p77;
	setp.gt.s32 	%p79, %r68, 64;
	ld.shared.f64 	%fd152, [_ZZN3cub18CUB_300001_SM_10006detail6reduce28DeviceReduceSingleTileKernelINS2_10policy_hubIdjN4cuda3__47maximumIvEEE10Policy1000EPdSB_iS8_ddNS5_3std3__410__identityEEEvT0_T1_T2_T3_T4_T6_E12temp_storage+24];
	setp.lt.f64 	%p80, %fd150, %fd152;
	selp.f64 	%fd154, %fd152, %fd150, %p80;
	selp.f64 	%fd155, %fd154, %fd150, %p79;
	setp.gt.s32 	%p81, %r68, 96;
	ld.shared.f64 	%fd157, [_ZZN3cub18CUB_300001_SM_10006detail6reduce28DeviceReduceSingleTileKernelINS2_10policy_hubIdjN4cuda3__47maximumIvEEE10Policy1000EPdSB_iS8_ddNS5_3std3__410__identityEEEvT0_T1_T2_T3_T4_T6_E12temp_storage+32];
	setp.lt.f64 	%p82, %fd155, %fd157;
	selp.f64 	%fd159, %fd157, %fd155, %p82;
	selp.f64 	%fd160, %fd159, %fd155, %p81;
	setp.gt.s32 	%p83, %r68, 128;
	ld.shared.f64 	%fd162, [_ZZN3cub18CUB_300001_SM_10006detail6reduce28DeviceReduceSingleTileKernelINS2_10policy_hubIdjN4cuda3__47maximumIvEEE10Policy1000EPdSB_iS8_ddNS5_3std3__410__identityEEEvT0_T1_T2_T3_T4_T6_E12temp_storage+40];
	setp.lt.f64 	%p84, %fd160, %fd162;
	selp.f64 	%fd164, %fd162, %fd160, %p84;
	selp.f64 	%fd165, %fd164, %fd160, %p83;
	setp.gt.s32 	%p85, %r68, 160;
	ld.shared.f64 	%fd167, [_ZZN3cub18CUB_300001_SM_10006detail6reduce28DeviceReduceSingleTileKernelINS2_10policy_hubIdjN4cuda3__47maximumIvEEE10Policy1000EPdSB_iS8_ddNS5_3std3__410__identityEEEvT0_T1_T2_T3_T4_T6_E12temp_storage+48];
	setp.lt.f64 	%p86, %fd165, %fd167;
	selp.f64 	%fd169, %fd167, %fd165, %p86;
	selp.f64 	%fd170, %fd169, %fd165, %p85;
	setp.gt.s32 	%p87, %r68, 192;
	ld.shared.f64 	%fd172, [_ZZN3cub18CUB_300001_SM_10006detail6reduce28DeviceReduceSingleTileKernelINS2_10policy_hubIdjN4cuda3__47maximumIvEEE10Policy1000EPdSB_iS8_ddNS5_3std3__410__identityEEEvT0_T1_T2_T3_T4_T6_E12temp_storage+56];
	setp.lt.f64 	%p88, %fd170, %fd172;
	selp.f64 	%fd174, %fd172, %fd170, %p88;
	selp.f64 	%fd175, %fd174, %fd170, %p87;
	setp.gt.s32 	%p89, %r68, 224;
	ld.shared.f64 	%fd177, [_ZZN3cub18CUB_300001_SM_10006detail6reduce28DeviceReduceSingleTileKernelINS2_10policy_hubIdjN4cuda3__47maximumIvEEE10Policy1000EPdSB_iS8_ddNS5_3std3__410__identityEEEvT0_T1_T2_T3_T4_T6_E12temp_storage+64];
	setp.lt.f64 	%p90, %fd175, %fd177;
	selp.f64 	%fd179, %fd177, %fd175, %p90;
	selp.f64 	%fd380, %fd179, %fd175, %p89;
	bra.uni 	$L__BB7_72;
$L__BB7_56:
	mov.u32 	%r47, %tid.x;
	mul.wide.u32 	%rd34, %r47, 8;
	add.s64 	%rd19, %rd15, %rd34;
	// begin inline asm
	ld.global.nc.u64 %rd18, [%rd19];
	// end inline asm
	mov.b64 	%fd59, %rd18;
	add.s64 	%rd21, %rd19, 2048;
	// begin inline asm
	ld.global.nc.u64 %rd20, [%rd21];
	// end inline asm
	mov.b64 	%fd60, %rd20;
	add.s64 	%rd23, %rd19, 4096;
	// begin inline asm
	ld.global.nc.u64 %rd22, [%rd23];
	// end inline asm
	mov.b64 	%fd61, %rd22;
	add.s64 	%rd25, %rd19, 6144;
	// begin inline asm
	ld.global.nc.u64 %rd24, [%rd25];
	// end inline asm
	mov.b64 	%fd62, %rd24;
	add.s64 	%rd27, %rd19, 8192;
	// begin inline asm
	ld.global.nc.u64 %rd26, [%rd27];
	// end inline asm
	mov.b64 	%fd63, %rd26;
	add.s64 	%rd29, %rd19, 10240;
	// begin inline asm
	ld.global.nc.u64 %rd28, [%rd29];
	// end inline asm
	mov.b64 	%fd64, %rd28;
	add.s64 	%rd31, %rd19, 12288;
	// begin inline asm
	ld.global.nc.u64 %rd30, [%rd31];
	// end inline asm
	mov.b64 	%fd65, %rd30;
	add.s64 	%rd33, %rd19, 14336;
	// begin inline asm
	ld.global.nc.u64 %rd32, [%rd33];
	// end inline asm
	mov.b64 	%fd66, %rd32;
	setp.lt.f64 	%p4, %fd59, %fd60;
	selp.f64 	%fd67, %fd60, %fd59, %p4;
	setp.lt.f64 	%p5, %fd67, %fd61;
	selp.f64 	%fd68, %fd61, %fd67, %p5;
	setp.lt.f64 	%p6, %fd68, %fd62;
	selp.f64 	%fd69, %fd62, %fd68, %p6;
	setp.lt.f64 	%p7, %fd69, %fd63;
	selp.f64 	%fd70, %fd63, %fd69, %p7;
	setp.lt.f64 	%p8, %fd70, %fd64;
	selp.f64 	%fd71, %fd64, %fd70, %p8;
	setp.lt.f64 	%p9, %fd71, %fd65;
	selp.f64 	%fd72, %fd65, %fd71, %p9;
	setp.lt.f64 	%p10, %fd72, %fd66;
	selp.f64 	%fd379, %fd66, %fd72, %p10;
	setp.lt.u32 	%p11, %r68, 4096;
	mov.b32 	%r465, 2048;
	@%p11 bra 	$L__BB7_60;
	add.s32 	%r48, %r68, -2048;
	mov.b32 	%r465, 2048;
$L__BB7_58:
	mul.wide.s32 	%rd51, %r465, 8;
	add.s64 	%rd36, %rd19, %rd51;
	// begin inline asm
	ld.global.nc.u64 %rd35, [%rd36];
	// end inline asm
	mov.b64 	%fd73, %rd35;
	add.s64 	%rd38, %rd36, 2048;
	// begin inline asm
	ld.global.nc.u64 %rd37, [%rd38];
	// end inline asm
	mov.b64 	%fd74, %rd37;
	add.s64 	%rd40, %rd36, 4096;
	// begin inline asm
	ld.global.nc.u64 %rd39, [%rd40];
	// end inline asm
	mov.b64 	%fd75, %rd39;
	add.s64 	%rd42, %rd36, 6144;
	// begin inline asm
	ld.global.nc.u64 %rd41, [%rd42];
	// end inline asm
	mov.b64 	%fd76, %rd41;
	add.s64 	%rd44, %rd36, 8192;
	// begin inline asm
	ld.global.nc.u64 %rd43, [%rd44];
	// end inline asm
	mov.b64 	%fd77, %rd43;
	add.s64 	%rd46, %rd36, 10240;
	// begin inline asm
	ld.global.nc.u64 %rd45, [%rd46];
	// end inline asm
	mov.b64 	%fd78, %rd45;
	add.s64 	%rd48, %rd36, 12288;
	// begin inline asm
	ld.global.nc.u64 %rd47, [%rd48];
	// end inline asm
	mov.b64 	%fd79, %rd47;
	add.s64 	%rd50, %rd36, 14336;
	// begin inline asm
	ld.global.nc.u64 %rd49, [%rd50];
	// end inline asm
	mov.b64 	%fd80, %rd49;
	setp.lt.f64 	%p12, %fd379, %fd73;
	selp.f64 	%fd81, %fd73, %fd379, %p12;
	setp.lt.f64 	%p13, %fd81, %fd74;
	selp.f64 	%fd82, %fd74, %fd81, %p13;
	setp.lt.f64 	%p14, %fd82, %fd75;
	selp.f64 	%fd83, %fd75, %fd82, %p14;
	setp.lt.f64 	%p15, %fd83, %fd76;
	selp.f64 	%fd84, %fd76, %fd83, %p15;
	setp.lt.f64 	%p16, %fd84, %fd77;
	selp.f64 	%fd85, %fd77, %fd84, %p16;
	setp.lt.f64 	%p17, %fd85, %fd78;
	selp.f64 	%fd86, %fd78, %fd85, %p17;
	setp.lt.f64 	%p18, %fd86, %fd79;
	selp.f64 	%fd87, %fd79, %fd86, %p18;
	setp.lt.f64 	%p19, %fd87, %fd80;
	selp.f64 	%fd379, %fd80, %fd87, %p19;
	sub.s32 	%r71, %r68, %r465;
	setp.lt.s32 	%p20, %r71, 2048;
	@%p20 bra 	$L__BB7_68;
	add.s32 	%r465, %r465, 2048;
	setp.le.s32 	%p21, %r465, %r48;
	@%p21 bra 	$L__BB7_58;
$L__BB7_60:
	setp.le.s32 	%p22, %r68, %r465;
	@%p22 bra 	$L__BB7_68;
	sub.s32 	%r52, %r68, %r465;
	setp.ge.s32 	%p23, %r47, %r52;
	@%p23 bra 	$L__BB7_68;
	not.b32 	%r72, %r47;
	add.s32 	%r73, %r68, %r72;
	sub.s32 	%r53, %r73, %r465;
	and.b32  	%r74, %r53, 768;
	setp.eq.s32 	%p24, %r74, 768;
	mov.u32 	%r469, %r47;
	@%p24 bra 	$L__BB7_65;
	add.s32 	%r467, %r47, %r465;
	shr.u32 	%r75, %r53, 8;
	add.s32 	%r76, %r75, 1;
	and.b32  	%r77, %r76, 3;
	neg.s32 	%r466, %r77;
	mov.u32 	%r469, %r47;
$L__BB7_64:
	.pragma "nounroll";
	mul.wide.u32 	%rd54, %r467, 8;
	add.s64 	%rd53, %rd15, %rd54;
	// begin inline asm
	ld.global.nc.u64 %rd52, [%rd53];
	// end inline asm
	mov.b64 	%fd89, %rd52;
	setp.lt.f64 	%p25, %fd379, %fd89;
	selp.f64 	%fd379, %fd89, %fd379, %p25;
	add.s32 	%r469, %r469, 256;
	add.s32 	%r467, %r467, 256;
	add.s32 	%r466, %r466, 1;
	setp.ne.s32 	%p26, %r466, 0;
	@%p26 bra 	$L__BB7_64;
$L__BB7_65:
	setp.lt.u32 	%p27, %r53, 768;
	@%p27 bra 	$L__BB7_68;
	cvt.u64.u32 	%rd55, %r469;
	cvt.u64.u32 	%rd56, %r465;
	add.s64 	%rd57, %rd55, %rd56;
	shl.b64 	%rd58, %rd57, 3;
	add.s64 	%rd59, %rd58, %rd15;
	add.s64 	%rd205, %rd59, 4096;
	add.s32 	%r470, %r469, %r465;
$L__BB7_67:
	mul.wide.u32 	%rd68, %r470, 8;
	add.s64 	%rd61, %rd15, %rd68;
	// begin inline asm
	ld.global.nc.u64 %rd60, [%rd61];
	// end inline asm
	mov.b64 	%fd90, %rd60;
	setp.lt.f64 	%p28, %fd379, %fd90;
	selp.f64 	%fd91, %fd90, %fd379, %p28;
	add.s64 	%rd63, %rd205, -2048;
	// begin inline asm
	ld.global.nc.u64 %rd62, [%rd63];
	// end inline asm
	mov.b64 	%fd92, %rd62;
	setp.lt.f64 	%p29, %fd91, %fd92;
	selp.f64 	%fd93, %fd92, %fd91, %p29;
	// begin inline asm
	ld.global.nc.u64 %rd64, [%rd205];
	// end inline asm
	mov.b64 	%fd94, %rd64;
	setp.lt.f64 	%p30, %fd93, %fd94;
	selp.f64 	%fd95, %fd94, %fd93, %p30;
	add.s64 	%rd67, %rd205, 2048;
	// begin inline asm
	ld.global.nc.u64 %rd66, [%rd67];
	// end inline asm
	mov.b64 	%fd96, %rd66;
	setp.lt.f64 	%p31, %fd95, %fd96;
	selp.f64 	%fd379, %fd96, %fd95, %p31;
	add.s32 	%r469, %r469, 1024;
	add.s64 	%rd205, %rd205, 8192;
	add.s32 	%r470, %r470, 1024;
	setp.lt.s32 	%p32, %r469, %r52;
	@%p32 bra 	$L__BB7_67;
$L__BB7_68:
	// begin inline asm
	mov.u32 %r78, %laneid;
	// end inline asm
	mov.b64 	%rd69, %fd379;
	mov.b64 	{%r80, %r85}, %rd69;
	mov.b32 	%r86, 1;
	mov.b32 	%r127, 31;
	mov.b32 	%r128, -1;
	// begin inline asm
	shfl.sync.down.b32 %r79, %r80, %r86, %r127, %r128;
	// end inline asm
	// begin inline asm
	shfl.sync.down.b32 %r84, %r85, %r86, %r127, %r128;
	// end inline asm
	mov.b64 	%rd70, {%r79, %r84};
	mov.b64 	%fd97, %rd70;
	setp.gt.s32 	%p33, %r78, 30;
	setp.lt.f64 	%p34, %fd379, %fd97;
	selp.f64 	%fd98, %fd97, %fd379, %p34;
	selp.f64 	%fd99, %fd379, %fd98, %p33;
	mov.b64 	%rd71, %fd99;
	mov.b64 	{%r90, %r95}, %rd71;
	mov.b32 	%r96, 2;
	// begin inline asm
	shfl.sync.down.b32 %r89, %r90, %r96, %r127, %r128;
	// end inline asm
	// begin inline asm
	shfl.sync.down.b32 %r94, %r95, %r96, %r127, %r128;
	// end inline asm
	mov.b64 	%rd72, {%r89, %r94};
	mov.b64 	%fd100, %rd72;
	setp.gt.s32 	%p35, %r78, 29;
	setp.lt.f64 	%p36, %fd99, %fd100;
	selp.f64 	%fd101, %fd100, %fd99, %p36;
	selp.f64 	%fd102, %fd99, %fd101, %p35;
	mov.b64 	%rd73, %fd102;
	mov.b64 	{%r100, %r105}, %rd73;
	mov.b32 	%r106, 4;
	// begin inline asm
	shfl.sync.down.b32 %r99, %r100, %r106, %r127, %r128;
	// end inline asm
	// begin inline asm
	shfl.sync.down.b32 %r104, %r105, %r106, %r127, %r128;
	// end inline asm
	mov.b64 	%rd74, {%r99, %r104};
	mov.b64 	%fd103, %rd74;
	setp.gt.s32 	%p37, %r78, 27;
	setp.lt.f64 	%p38, %fd102, %fd103;
	selp.f64 	%fd104, %fd103, %fd102, %p38;
	selp.f64 	%fd105, %fd102, %fd104, %p37;
	mov.b64 	%rd75, %fd105;
	mov.b64 	{%r110, %r115}, %rd75;
	mov.b32 	%r116, 8;
	// begin inline asm
	shfl.sync.down.b32 %r109, %r110, %r116, %r127, %r128;
	// end inline asm
	// begin inline asm
	shfl.sync.down.b32 %r114, %r115, %r116, %r127, %r128;
	// end inline asm
	mov.b64 	%rd76, {%r109, %r114};
	mov.b64 	%fd106, %rd76;
	setp.gt.s32 	%p39, %r78, 23;
	setp.lt.f64 	%p40, %fd105, %fd106;
	selp.f64 	%fd107, %fd106, %fd105, %p40;
	selp.f64 	%fd108, %fd105, %fd107, %p39;
	mov.b64 	%rd77, %fd108;
	mov.b64 	{%r120, %r125}, %rd77;
	mov.b32 	%r126, 16;
	// begin inline asm
	shfl.sync.down.b32 %r119, %r120, %r126, %r127, %r128;
	// end inline asm
	// begin inline asm
	shfl.sync.down.b32 %r124, %r125, %r126, %r127, %r128;
	// end inline asm
	mov.b64 	%rd78, {%r119, %r124};
	mov.b64 	%fd109, %rd78;
	setp.gt.s32 	%p41, %r78, 15;
	setp.lt.f64 	%p42, %fd108, %fd109;
	selp.f64 	%fd54, %fd109, %fd108, %p42;
	selp.f64 	%fd380, %fd108, %fd54, %p41;
	setp.ne.s32 	%p43, %r78, 0;
	@%p43 bra 	$L__BB7_70;
	shr.u32 	%r129, %r47, 2;
	and.b32  	%r130, %r129, 248;
	mov.u32 	%r131, _ZZN3cub18CUB_300001_SM_10006detail6reduce28DeviceReduceSingleTileKernelINS2_10policy_hubIdjN4cuda3__47maximumIvEEE10Policy1000EPdSB_iS8_ddNS5_3std3__410__identityEEEvT0_T1_T2_T3_T4_T6_E12temp_storage;
	add.s32 	%r132, %r131, %r130;
	st.shared.f64 	[%r132+8], %fd54;
$L__BB7_70:
	bar.sync 	0;
	setp.ne.s32 	%p44, %r47, 0;
	@%p44 bra 	$L__BB7_72;
	ld.shared.f64 	%fd110, [_ZZN3cub18CUB_300001_SM_10006detail6reduce28DeviceReduceSingleTileKernelINS2_10policy_hubIdjN4cuda3__47maximumIvEEE10Policy1000EPdSB_iS8_ddNS5_3std3__410__identityEEEvT0_T1_T2_T3_T4_T6_E12temp_storage+16];
	setp.lt.f64 	%p45, %fd380, %fd110;
	selp.f64 	%fd111, %fd110, %fd380, %p45;
	ld.shared.f64 	%fd112, [_ZZN3cub18CUB_300001_SM_10006detail6reduce28DeviceReduceSingleTileKernelINS2_10policy_hubIdjN4cuda3__47maximumIvEEE10Policy1000EPdSB_iS8_ddNS5_3std3__410__identityEEEvT0_T1_T2_T3_T4_T6_E12temp_storage+24];
	setp.lt.f64 	%p46, %fd111, %fd112;
	selp.f64 	%fd113, %fd112, %fd111, %p46;
	ld.shared.f64 	%fd114, [_ZZN3cub18CUB_300001_SM_10006detail6reduce28DeviceReduceSingleTileKernelINS2_10policy_hubIdjN4cuda3__47maximumIvEEE10Policy1000EPdSB_iS8_ddNS5_3std3__410__identityEEEvT0_T1_T2_T3_T4_T6_E12temp_storage+32];
	setp.lt.f64 	%p47, %fd113, %fd114;
	selp.f64 	%fd115, %fd114, %fd113, %p47;
	ld.shared.f64 	%fd116, [_ZZN3cub18CUB_300001_SM_10006detail6reduce28DeviceReduceSingleTileKernelINS2_10policy_hubIdjN4cuda3__47maximumIvEEE10Policy1000EPdSB_iS8_ddNS5_3std3__410__identityEEEvT0_T1_T2_T3_T4_T6_E12temp_storage+40];
	setp.lt.f64 	%p48, %fd115, %fd116;
	selp.f64 	%fd117, %fd116, %fd115, %p48;
	ld.shared.f64 	%fd118, [_ZZN3cub18CUB_300001_SM_10006detail6reduce28DeviceReduceSingleTileKernelINS2_10policy_hubIdjN4cuda3__47maximumIvEEE10Policy1000EPdSB_iS8_ddNS5_3std3__410__identityEEEvT0_T1_T2_T3_T4_T6_E12temp_storage+48];
	setp.lt.f64 	%p49, %fd117, %fd118;
	selp.f64 	%fd119, %fd118, %fd117, %p49;
	ld.shared.f64 	%fd120, [_ZZN3cub18CUB_300001_SM_10006detail6reduce28DeviceReduceSingleTileKernelINS2_10policy_hubIdjN4cuda3__47maximumIvEEE10Policy1000EPdSB_iS8_ddNS5_3std3__410__identityEEEvT0_T1_T2_T3_T4_T6_E12temp_storage+56];
	setp.lt.f64 	%p50, %fd119, %fd120;
	selp.f64 	%fd121, %fd120, %fd119, %p50;
	ld.shared.f64 	%fd122, [_ZZN3cub18CUB_300001_SM_10006detail6reduce28DeviceReduceSingleTileKernelINS2_10policy_hubIdjN4cuda3__47maximumIvEEE10Policy1000EPdSB_iS8_ddNS5_3std3__410__identityEEEvT0_T1_T2_T3_T4_T6_E12temp_storage+64];
	setp.lt.f64 	%p51, %fd121, %fd122;
	selp.f64 	%fd380, %fd122, %fd121, %p51;
$L__BB7_72:
	mov.u32 	%r444, %tid.x;
	setp.ne.s32 	%p217, %r444, 0;
	@%p217 bra 	$L__BB7_74;
	setp.lt.f64 	%p218, %fd58, %fd380;
	selp.f64 	%fd353, %fd380, %fd58, %p218;
	st.global.f64 	[%rd1], %fd353;
$L__BB7_74:
	ret;

}


// ===== COMPILED SASS (sm_100) =====

	.target	sm_100

	.elftype	@"ET_EXEC"


//--------------------- .note.nv.tkinfo           --------------------------
	.section	.note.nv.tkinfo,"",@"SHT_NOTE"
	.sectionflags	@"SHF_NOTE_NV_TKINFO"
	.tkinfo
        /*0018*/ 	.word	0x00000002
        /*0030*/ 	.string	""
        /*0030*/ 	.string	"ptxas"
        /*0030*/ 	.string	"Cuda compilation tools, release 13.0, V13.0.88"
        /*0030*/ 	.string	"Build cuda_13.0.r13.0/compiler.36424714_0"
        /*0030*/ 	.string	"-arch sm_100 -m 64 "



//--------------------- .note.nv.cuinfo           --------------------------
	.section	.note.nv.cuinfo,"",@"SHT_NOTE"
	.sectionflags	@"SHF_NOTE_NV_CUINFO"
        /*0018*/ 	.short	0x0002
        /*001a*/ 	.short	0x0064
        /*001c*/ 	.short	0x0082
	.zero		2


//--------------------- .nv.info                  --------------------------
	.section	.nv.info,"",@"SHT_CUDA_INFO"
	.align	4


	//----- nvinfo : EIATTR_REGCOUNT
	.align		4
        /*0000*/ 	.byte	0x04, 0x2f
        /*0002*/ 	.short	(.L_43 - .L_42)
	.align		4
.L_42:
        /*0004*/ 	.word	index@(_Z7computePdS_i)
        /*0008*/ 	.word	0x00000012


	//----- nvinfo : EIATTR_FRAME_SIZE
	.align		4
.L_43:
        /*000c*/ 	.byte	0x04, 0x11
        /*000e*/ 	.short	(.L_45 - .L_44)
	.align		4
.L_44:
        /*0010*/ 	.word	index@(_Z7computePdS_i)
        /*0014*/ 	.word	0x00000000


	//----- nvinfo : EIATTR_REGCOUNT
	.align		4
.L_45:
        /*0018*/ 	.byte	0x04, 0x2f
        /*001a*/ 	.short	(.L_47 - .L_46)
	.align		4
.L_46:
        /*001c*/ 	.word	index@(_Z4initPdi)
        /*0020*/ 	.word	0x00000019


	//----- nvinfo : EIATTR_FRAME_SIZE
	.align		4
.L_47:
        /*0024*/ 	.byte	0x04, 0x11
        /*0026*/ 	.short	(.L_49 - .L_48)
	.align		4
.L_48:
        /*0028*/ 	.word	index@($__internal_0_$__cuda_sm20_div_rn_f64_full)
        /*002c*/ 	.word	0x00000000


	//----- nvinfo : EIATTR_FRAME_SIZE
	.align		4
.L_49:
        /*0030*/ 	.byte	0x04, 0x11
        /*0032*/ 	.short	(.L_51 - .L_50)
	.align		4
.L_50:
        /*0034*/ 	.word	index@(_Z4initPdi)
        /*0038*/ 	.word	0x00000000


	//----- nvinfo : EIATTR_REGCOUNT
	.align		4
.L_51:
        /*003c*/ 	.byte	0x04, 0x2f
        /*003e*/ 	.short	(.L_53 - .L_52)
	.align		4
.L_52:
        /*0040*/ 	.word	index@(_Z16loss_calculationPdS_S_i)
        /*0044*/ 	.word	0x0000000e


	//----- nvinfo : EIATTR_FRAME_SIZE
	.align		4
.L_53:
        /*0048*/ 	.byte	0x04, 0x11
        /*004a*/ 	.short	(.L_55 - .L_54)
	.align		4
.L_54:
        /*004c*/ 	.word	index@(_Z16loss_calculationPdS_S_i)
        /*0050*/ 	.word	0x00000000


	//----- nvinfo : EIATTR_REGCOUNT
	.align		4
.L_55:
        /*0054*/ 	.byte	0x04, 0x2f
        /*0056*/ 	.short	(.L_57 - .L_56)
	.align		4
.L_56:
        /*0058*/ 	.word	index@(_Z8printArrPdi)
        /*005c*/ 	.word	0x00000020


	//----- nvinfo : EIATTR_FRAME_SIZE
	.align		4
.L_57:
        /*0060*/ 	.byte	0x04, 0x11
        /*0062*/ 	.short	(.L_59 - .L_58)
	.align		4
.L_58:
        /*0064*/ 	.word	index@(_Z8printArrPdi)
        /*0068*/ 	.word	0x00000008


	//----- nvinfo : EIATTR_REGCOUNT
	.align		4
.L_59:
        /*006c*/ 	.byte	0x04, 0x2f
        /*006e*/ 	.short	(.L_61 - .L_60)
	.align		4
.L_60:
        /*0070*/ 	.word	index@(_ZN3cub18CUB_300001_SM_10006detail11EmptyKernelIvEEvv)
        /*0074*/ 	.word	0x00000004


	//----- nvinfo : EIATTR_FRAME_SIZE
	.align		4
.L_61:
        /*0078*/ 	.byte	0x04, 0x11
        /*007a*/ 	.short	(.L_63 - .L_62)
	.align		4
.L_62:
        /*007c*/ 	.word	index@(_ZN3cub18CUB_300001_SM_10006detail11EmptyKernelIvEEvv)
        /*0080*/ 	.word	0x00000000


	//----- nvinfo : EIATTR_REGCOUNT
	.align		4
.L_63:
        /*0084*/ 	.byte	0x04, 0x2f
        /*0086*/ 	.short	(.L_65 - .L_64)
	.align		4
.L_64:
        /*0088*/ 	.word	index@(_ZN3cub18CUB_300001_SM_10006detail6reduce28DeviceReduceSingleTileKernelINS2_10policy_hubIdjN4cuda3__47maximumIvEEE10Policy1000EPdSB_jS8_ddNS5_3std3__410__identityEEEvT0_T1_T2_T3_T4_T6_)
        /*008c*/ 	.word	0x0000002c


	//----- nvinfo : EIATTR_FRAME_SIZE
	.align		4
.L_65:
        /*0090*/ 	.byte	0x04, 0x11
        /*0092*/ 	.short	(.L_67 - .L_66)
	.align		4
.L_66:
        /*0094*/ 	.word	index@(_ZN3cub18CUB_300001_SM_10006detail6reduce28DeviceReduceSingleTileKernelINS2_10policy_hubIdjN4cuda3__47maximumIvEEE10Policy1000EPdSB_jS8_ddNS5_3std3__410__identityEEEvT0_T1_T2_T3_T4_T6_)
        /*0098*/ 	.word	0x00000000


	//----- nvinfo : EIATTR_REGCOUNT
	.align		4
.L_67:
        /*009c*/ 	.byte	0x04, 0x2f
        /*009e*/ 	.short	(.L_69 - .L_68)
	.align		4
.L_68:
        /*00a0*/ 	.word	index@(_ZN3cub18CUB_300001_SM_10006detail6reduce18DeviceReduceKernelINS2_10policy_hubIdjN4cuda3__47maximumIvEEE10Policy1000EPdjS8_dNS5_3std3__410__identityEEEvT0_PT3_T1_NS0_13GridEvenShareISI_EET2_T4_)
        /*00a4*/ 	.word	0x0000001c


	//----- nvinfo : EIATTR_FRAME_SIZE
	.align		4
.L_69:
        /*00a8*/ 	.byte	0x04, 0x11
        /*00aa*/ 	.short	(.L_71 - .L_70)
	.align		4
.L_70:
        /*00ac*/ 	.word	index@(_ZN3cub18CUB_300001_SM_10006detail6reduce18DeviceReduceKernelINS2_10policy_hubIdjN4cuda3__47maximumIvEEE10Policy1000EPdjS8_dNS5_3std3__410__identityEEEvT0_PT3_T1_NS0_13GridEvenShareISI_EET2_T4_)
        /*00b0*/ 	.word	0x00000000


	//----- nvinfo : EIATTR_REGCOUNT
	.align		4
.L_71:
        /*00b4*/ 	.byte	0x04, 0x2f
        /*00b6*/ 	.short	(.L_73 - .L_72)
	.align		4
.L_72:
        /*00b8*/ 	.word	index@(_ZN3cub18CUB_300001_SM_10006detail6reduce28DeviceReduceSingleTileKernelINS2_10policy_hubIdjN4cuda3__47maximumIvEEE10Policy1000EPdSB_iS8_ddNS5_3std3__410__identityEEEvT0_T1_T2_T3_T4_T6_)
        /*00bc*/ 	.word	0x00000030


	//----- nvinfo : EIATTR_FRAME_SIZE
	.align		4
.L_73:
        /*00c0*/ 	.byte	0x04, 0x11
        /*00c2*/ 	.short	(.L_75 - .L_74)
	.align		4
.L_74:
        /*00c4*/ 	.word	index@(_ZN3cub18CUB_300001_SM_10006detail6reduce28DeviceReduceSingleTileKernelINS2_10policy_hubIdjN4cuda3__47maximumIvEEE10Policy1000EPdSB_iS8_ddNS5_3std3__410__identityEEEvT0_T1_T2_T3_T4_T6_)
        /*00c8*/ 	.word	0x00000000


	//----- nvinfo : EIATTR_MIN_STACK_SIZE
	.align		4
.L_75:
        /*00cc*/ 	.byte	0x04, 0x12
        /*00ce*/ 	.short	(.L_77 - .L_76)
	.align		4
.L_76:
        /*00d0*/ 	.word	index@(_ZN3cub18CUB_300001_SM_10006detail6reduce28DeviceReduceSingleTileKernelINS2_10policy_hubIdjN4cuda3__47maximumIvEEE10Policy1000EPdSB_iS8_ddNS5_3std3__410__identityEEEvT0_T1_T2_T3_T4_T6_)
        /*00d4*/ 	.word	0x00000000


	//----- nvinfo : EIATTR_MIN_STACK_SIZE
	.align		4
.L_77:
        /*00d8*/ 	.byte	0x04, 0x12
        /*00da*/ 	.short	(.L_79 - .L_78)
	.align		4
.L_78:
        /*00dc*/ 	.word	index@(_ZN3cub18CUB_300001_SM_10006detail6reduce18DeviceReduceKernelINS2_10policy_hubIdjN4cuda3__47maximumIvEEE10Policy1000EPdjS8_dNS5_3std3__410__identityEEEvT0_PT3_T1_NS0_13GridEvenShareISI_EET2_T4_)
        /*00e0*/ 	.word	0x00000000


	//----- nvinfo : EIATTR_MIN_STACK_SIZE
	.align		4
.L_79:
        /*00e4*/ 	.byte	0x04, 0x12
        /*00e6*/ 	.short	(.L_81 - .L_80)
	.align		4
.L_80:
        /*00e8*/ 	.word	index@(_ZN3cub18CUB_300001_SM_10006detail6reduce28DeviceReduceSingleTileKernelINS2_10policy_hubIdjN4cuda3__47maximumIvEEE10Policy1000EPdSB_jS8_ddNS5_3std3__410__identityEEEvT0_T1_T2_T3_T4_T6_)
        /*00ec*/ 	.word	0x00000000


	//----- nvinfo : EIATTR_MIN_STACK_SIZE
	.align		4
.L_81:
        /*00f0*/ 	.byte	0x04, 0x12
        /*00f2*/ 	.short	(.L_83 - .L_82)
	.align		4
.L_82:
        /*00f4*/ 	.word	index@(_ZN3cub18CUB_300001_SM_10006detail11EmptyKernelIvEEvv)
        /*00f8*/ 	.word	0x00000000


	//----- nvinfo : EIATTR_MIN_STACK_SIZE
	.align		4
.L_83:
        /*00fc*/ 	.byte	0x04, 0x12
        /*00fe*/ 	.short	(.L_85 - .L_84)
	.align		4
.L_84:
        /*0100*/ 	.word	index@(_Z8printArrPdi)
        /*0104*/ 	.word	0x00000008


	//----- nvinfo : EIATTR_MIN_STACK_SIZE
	.align		4
.L_85:
        /*0108*/ 	.byte	0x04, 0x12
        /*010a*/ 	.short	(.L_87 - .L_86)
	.align		4
.L_86:
        /*010c*/ 	.word	index@(_Z16loss_calculationPdS_S_i)
        /*0110*/ 	.word	0x00000000


	//----- nvinfo : EIATTR_MIN_STACK_SIZE
	.align		4
.L_87:
        /*0114*/ 	.byte	0x04, 0x12
        /*0116*/ 	.short	(.L_89 - .L_88)
	.align		4
.L_88:
        /*0118*/ 	.word	index@(_Z4initPdi)
        /*011c*/ 	.word	0x00000000


	//----- nvinfo : EIATTR_MIN_STACK_SIZE
	.align		4
.L_89:
        /*0120*/ 	.byte	0x04, 0x12
        /*0122*/ 	.short	(.L_91 - .L_90)
	.align		4
.L_90:
        /*0124*/ 	.word	index@(_Z7computePdS_i)
        /*0128*/ 	.word	0x00000000
.L_91:


//--------------------- .nv.compat                --------------------------
	.section	.nv.compat,"",@"SHT_CUDA_COMPAT_INFO"
	.align	4
        /*0000*/ 	.byte	0x02, 0x09, 0x00, 0x00, 0x02, 0x02, 0x01, 0x00, 0x02, 0x05, 0x05, 0x00, 0x03, 0x07, 0x01, 0x01
        /*0010*/ 	.byte	0x02, 0x03, 0x00, 0x00, 0x02, 0x06, 0x01, 0x00, 0x04, 0x0b, 0x08, 0x00, 0x01, 0x00, 0x00, 0x00
        /*0020*/ 	.byte	0x00, 0x00, 0x00, 0x00


//--------------------- .nv.info._ZN3cub18CUB_300001_SM_10006detail6reduce28DeviceReduceSingleTileKernelINS2_10policy_hubIdjN4cuda3__47maximumIvEEE10Policy1000EPdSB_iS8_ddNS5_3std3__410__identityEEEvT0_T1_T2_T3_T4_T6_ --------------------------
	.section	.nv.info._ZN3cub18CUB_300001_SM_10006detail6reduce28DeviceReduceSingleTileKernelINS2_10policy_hubIdjN4cuda3__47maximumIvEEE10Policy1000EPdSB_iS8_ddNS5_3std3__410__identityEEEvT0_T1_T2_T3_T4_T6_,"",@"SHT_CUDA_INFO"
	.sectionflags	@""
	.align	4


	//----- nvinfo : EIATTR_CUDA_API_VERSION
	.align		4
        /*0000*/ 	.byte	0x04, 0x37
        /*0002*/ 	.short	(.L_93 - .L_92)
.L_92:
        /*0004*/ 	.word	0x00000082


	//----- nvinfo : EIATTR_KPARAM_INFO
	.align		4
.L_93:
        /*0008*/ 	.byte	0x04, 0x17
        /*000a*/ 	.short	(.L_95 - .L_94)
.L_94:
        /*000c*/ 	.word	0x00000000
        /*0010*/ 	.short	0x0005
        /*0012*/ 	.short	0x0020
        /*0014*/ 	.byte	0x00, 0xf0, 0x05, 0x00


	//----- nvinfo : EIATTR_KPARAM_INFO
	.align		4
.L_95:
        /*0018*/ 	.byte	0x04, 0x17
        /*001a*/ 	.short	(.L_97 - .L_96)
.L_96:
        /*001c*/ 	.word	0x00000000
        /*0020*/ 	.short	0x0004
        /*0022*/ 	.short	0x0018
        /*0024*/ 	.byte	0x00, 0xf0, 0x21, 0x00


	//----- nvinfo : EIATTR_KPARAM_INFO
	.align		4
.L_97:
        /*0028*/ 	.byte	0x04, 0x17
        /*002a*/ 	.short	(.L_99 - .L_98)
.L_98:
        /*002c*/ 	.word	0x00000000
        /*0030*/ 	.short	0x0003
        /*0032*/ 	.short	0x0014
        /*0034*/ 	.byte	0x00, 0xf0, 0x05, 0x00


	//----- nvinfo : EIATTR_KPARAM_INFO
	.align		4
.L_99:
        /*0038*/ 	.byte	0x04, 0x17
        /*003a*/ 	.short	(.L_101 - .L_100)
.L_100:
        /*003c*/ 	.word	0x00000000
        /*0040*/ 	.short	0x0002
        /*0042*/ 	.short	0x0010
        /*0044*/ 	.byte	0x00, 0xf0, 0x11, 0x00


	//----- nvinfo : EIATTR_KPARAM_INFO
	.align		4
.L_101:
        /*0048*/ 	.byte	0x04, 0x17
        /*004a*/ 	.short	(.L_103 - .L_102)
.L_102:
        /*004c*/ 	.word	0x00000000
        /*0050*/ 	.short	0x0001
        /*0052*/ 	.short	0x0008
        /*0054*/ 	.byte	0x00, 0xf5, 0x21, 0x00


	//----- nvinfo : EIATTR_KPARAM_INFO
	.align		4
.L_103:
        /*0058*/ 	.byte	0x04, 0x17
        /*005a*/ 	.short	(.L_105 - .L_104)
.L_104:
        /*005c*/ 	.word	0x00000000
        /*0060*/ 	.short	0x0000
        /*0062*/ 	.short	0x0000
        /*0064*/ 	.byte	0x00, 0xf5, 0x21, 0x00


	//----- nvinfo : EIATTR_SPARSE_MMA_MASK
	.align		4
.L_105:
        /*0068*/ 	.byte	0x03, 0x50
        /*006a*/ 	.short	0x0000


	//----- nvinfo : EIATTR_MAXREG_COUNT
	.align		4
        /*006c*/ 	.byte	0x03, 0x1b
        /*006e*/ 	.short	0x00ff


	//----- nvinfo : EIATTR_NUM_BARRIERS
	.align		4
        /*0070*/ 	.byte	0x02, 0x4c
        /*0072*/ 	.byte	0x01
	.zero		1


	//----- nvinfo : EIATTR_MERCURY_ISA_VERSION
	.align		4
        /*0074*/ 	.byte	0x03, 0x5f
        /*0076*/ 	.short	0x0101


	//----- nvinfo : EIATTR_COOP_GROUP_MASK_REGIDS
	.align		4
        /*0078*/ 	.byte	0x04, 0x29
        /*007a*/ 	.short	(.L_107 - .L_106)


	//   ....[0]....
.L_106:
        /*007c*/ 	.word	0xffffffff


	//   ....[1]....
        /*0080*/ 	.word	0xffffffff


	//   ....[2]....
        /*0084*/ 	.word	0xffffffff


	//   ....[3]....
        /*0088*/ 	.word	0xffffffff


	//   ....[4]....
        /*008c*/ 	.word	0xffffffff


	//   ....[5]....
        /*0090*/ 	.word	0xffffffff


	//   ....[6]....
        /*0094*/ 	.word	0xffffffff


	//   ....[7]....
        /*0098*/ 	.word	0xffffffff


	//   ....[8]....
        /*009c*/ 	.word	0xffffffff


	//   ....[9]....
        /*00a0*/ 	.word	0xffffffff


	//   ....[10]....
        /*00a4*/ 	.word	0xffffffff


	//   ....[11]....
        /*00a8*/ 	.word	0xffffffff


	//   ....[12]....
        /*00ac*/ 	.word	0xffffffff


	//   ....[13]....
        /*00b0*/ 	.word	0xffffffff


	//   ....[14]....
        /*00b4*/ 	.word	0xffffffff


	//   ....[15]....
        /*00b8*/ 	.word	0xffffffff


	//   ....[16]....
        /*00bc*/ 	.word	0xffffffff


	//   ....[17]....
        /*00c0*/ 	.word	0xffffffff


	//   ....[18]....
        /*00c4*/ 	.word	0xffffffff


	//   ....[19]....
        /*00c8*/ 	.word	0xffffffff


	//   ....[20]....
        /*00cc*/ 	.word	0xffffffff


	//   ....[21]....
        /*00d0*/ 	.word	0xffffffff


	//   ....[22]....
        /*00d4*/ 	.word	0xffffffff


	//   ....[23]....
        /*00d8*/ 	.word	0xffffffff


	//   ....[24]....
        /*00dc*/ 	.word	0xffffffff


	//   ....[25]....
        /*00e0*/ 	.word	0xffffffff


	//   ....[26]....
        /*00e4*/ 	.word	0xffffffff


	//   ....[27]....
        /*00e8*/ 	.word	0xffffffff


	//   ....[28]....
        /*00ec*/ 	.word	0xffffffff


	//   ....[29]....
        /*00f0*/ 	.word	0xffffffff


	//   ....[30]....
        /*00f4*/ 	.word	0xffffffff


	//   ....[31]....
        /*00f8*/ 	.word	0xffffffff


	//   ....[32]....
        /*00fc*/ 	.word	0xffffffff


	//   ....[33]....
        /*0100*/ 	.word	0xffffffff


	//   ....[34]....
        /*0104*/ 	.word	0xffffffff


	//   ....[35]....
        /*0108*/ 	.word	0xffffffff


	//   ....[36]....
        /*010c*/ 	.word	0xffffffff


	//   ....[37]....
        /*0110*/ 	.word	0xffffffff


	//   ....[38]....
        /*0114*/ 	.word	0xffffffff


	//   ....[39]....
        /*0118*/ 	.word	0xffffffff


	//   ....[40]....
        /*011c*/ 	.word	0xffffffff


	//   ....[41]....
        /*0120*/ 	.word	0xffffffff


	//   ....[42]....
        /*0124*/ 	.word	0xffffffff


	//   ....[43]....
        /*0128*/ 	.word	0xffffffff


	//   ....[44]....
        /*012c*/ 	.word	0xffffffff


	//   ....[45]....
        /*0130*/ 	.word	0xffffffff


	//   ....[46]....
        /*0134*/ 	.word	0xffffffff


	//   ....[47]....
        /*0138*/ 	.word	0xffffffff


	//   ....[48]....
        /*013c*/ 	.word	0xffffffff


	//   ....[49]....
        /*0140*/ 	.word	0xffffffff


	//   ....[50]....
        /*0144*/ 	.word	0xffffffff


	//   ....[51]....
        /*0148*/ 	.word	0xffffffff


	//   ....[52]....
        /*014c*/ 	.word	0xffffffff


	//   ....[53]....
        /*0150*/ 	.word	0xffffffff


	//   ....[54]....
        /*0154*/ 	.word	0xffffffff


	//   ....[55]....
        /*0158*/ 	.word	0xffffffff


	//   ....[56]....
        /*015c*/ 	.word	0xffffffff


	//   ....[57]....
        /*0160*/ 	.word	0xffffffff


	//   ....[58]....
        /*0164*/ 	.word	0xffffffff


	//   ....[59]....
        /*0168*/ 	.word	0xffffffff


	//----- nvinfo : EIATTR_COOP_GROUP_INSTR_OFFSETS
	.align		4
.L_107:
        /*016c*/ 	.byte	0x04, 0x28
        /*016e*/ 	.short	(.L_109 - .L_108)


	//   ....[0]....
.L_108:
        /*0170*/ 	.word	0x00000d30


	//   ....[1]....
        /*0174*/ 	.word	0x00000d40


	//   ....[2]....
        /*0178*/ 	.word	0x00000dd0


	//   ....[3]....
        /*017c*/ 	.word	0x00000e10


	//   ....[4]....
        /*0180*/ 	.word	0x00000e80


	//   ....[5]....
        /*0184*/ 	.word	0x00000ea0


	//   ....[6]....
        /*0188*/ 	.word	0x00000ef0


	//   ....[7]....
        /*018c*/ 	.word	0x00000f10


	//   ....[8]....
        /*0190*/ 	.word	0x00000f60


	//   ....[9]....
        /*0194*/ 	.word	0x00000f80


	//   ....[10]....
        /*0198*/ 	.word	0x00001280


	//   ....[11]....
        /*019c*/ 	.word	0x00001290


	//   ....[12]....
        /*01a0*/ 	.word	0x00001320


	//   ....[13]....
        /*01a4*/ 	.word	0x00001350


	//   ....[14]....
        /*01a8*/ 	.word	0x000013b0


	//   ....[15]....
        /*01ac*/ 	.word	0x000013e0


	//   ....[16]....
        /*01b0*/ 	.word	0x00001440


	//   ....[17]....
        /*01b4*/ 	.word	0x00001480


	//   ....[18]....
        /*01b8*/ 	.word	0x000014f0


	//   ....[19]....
        /*01bc*/ 	.word	0x00001530


	//   ....[20]....
        /*01c0*/ 	.word	0x00002960


	//   ....[21]....
        /*01c4*/ 	.word	0x00002970


	//   ....[22]....
        /*01c8*/ 	.word	0x00002a00


	//   ....[23]....
        /*01cc*/ 	.word	0x00002a30


	//   ....[24]....
        /*01d0*/ 	.word	0x00002aa0


	//   ....[25]....
        /*01d4*/ 	.word	0x00002ac0


	//   ....[26]....
        /*01d8*/ 	.word	0x00002b20


	//   ....[27]....
        /*01dc*/ 	.word	0x00002b30


	//   ....[28]....
        /*01e0*/ 	.word	0x00002b80


	//   ....[29]....
        /*01e4*/ 	.word	0x00002b90


	//   ....[30]....
        /*01e8*/ 	.word	0x00003a20


	//   ....[31]....
        /*01ec*/ 	.word	0x00003a30


	//   ....[32]....
        /*01f0*/ 	.word	0x00003ac0


	//   ....[33]....
        /*01f4*/ 	.word	0x00003b00


	//   ....[34]....
        /*01f8*/ 	.word	0x00003b80


	//   ....[35]....
        /*01fc*/ 	.word	0x00003bc0


	//   ....[36]....
        /*0200*/ 	.word	0x00003c20


	//   ....[37]....
        /*0204*/ 	.word	0x00003c50


	//   ....[38]....
        /*0208*/ 	.word	0x00003ca0


	//   ....[39]....
        /*020c*/ 	.word	0x00003cd0


	//   ....[40]....
        /*0210*/ 	.word	0x00003fb0


	//   ....[41]....
        /*0214*/ 	.word	0x00003fc0


	//   ....[42]....
        /*0218*/ 	.word	0x00004050


	//   ....[43]....
        /*021c*/ 	.word	0x00004080


	//   ....[44]....
        /*0220*/ 	.word	0x000040d0


	//   ....[45]....
        /*0224*/ 	.word	0x00004100


	//   ....[46]....
        /*0228*/ 	.word	0x00004170


	//   ....[47]....
        /*022c*/ 	.word	0x000041b0


	//   ....[48]....
        /*0230*/ 	.word	0x00004220


	//   ....[49]....
        /*0234*/ 	.word	0x00004250


	//   ....[50]....
        /*0238*/ 	.word	0x00005700


	//   ....[51]....
        /*023c*/ 	.word	0x00005710


	//   ....[52]....
        /*0240*/ 	.word	0x000057a0


	//   ....[53]....
        /*0244*/ 	.word	0x000057e0


	//   ....[54]....
        /*0248*/ 	.word	0x00005860


	//   ....[55]....
        /*024c*/ 	.word	0x000058a0


	//   ....[56]....
        /*0250*/ 	.word	0x00005900


	//   ....[57]....
        /*0254*/ 	.word	0x00005930


	//   ....[58]....
        /*0258*/ 	.word	0x00005980


	//   ....[59]....
        /*025c*/ 	.word	0x000059b0


	//----- nvinfo : EIATTR_VRC_CTA_INIT_COUNT
	.align		4
.L_109:
        /*0260*/ 	.byte	0x02, 0x4a
	.zero		1
	.zero		1


	//----- nvinfo : EIATTR_EXIT_INSTR_OFFSETS
	.align		4
        /*0264*/ 	.byte	0x04, 0x1c
        /*0266*/ 	.short	(.L_111 - .L_110)


	//   ....[0]....
.L_110:
        /*0268*/ 	.word	0x00000080


	//   ....[1]....
        /*026c*/ 	.word	0x000000c0


	//   ....[2]....
        /*0270*/ 	.word	0x00005c20


	//   ....[3]....
        /*0274*/ 	.word	0x00005ca0


	//----- nvinfo : EIATTR_MAX_THREADS
	.align		4
.L_111:
        /*0278*/ 	.byte	0x04, 0x05
        /*027a*/ 	.short	(.L_113 - .L_112)
.L_112:
        /*027c*/ 	.word	0x00000100
        /*0280*/ 	.word	0x00000001
        /*0284*/ 	.word	0x00000001


	//----- nvinfo : EIATTR_CRS_STACK_SIZE
	.align		4
.L_113:
        /*0288*/ 	.byte	0x04, 0x1e
        /*028a*/ 	.short	(.L_115 - .L_114)
.L_114:
        /*028c*/ 	.word	0x00000000


	//----- nvinfo : EIATTR_CBANK_PARAM_SIZE
	.align		4
.L_115:
        /*0290*/ 	.byte	0x03, 0x19
        /*0292*/ 	.short	0x0021


	//----- nvinfo : EIATTR_PARAM_CBANK
	.align		4
        /*0294*/ 	.byte	0x04, 0x0a
        /*0296*/ 	.short	(.L_117 - .L_116)
	.align		4
.L_116:
        /*0298*/ 	.word	index@(.nv.constant0._ZN3cub18CUB_300001_SM_10006detail6reduce28DeviceReduceSingleTileKernelINS2_10policy_hubIdjN4cuda3__47maximumIvEEE10Policy1000EPdSB_iS8_ddNS5_3std3__410__identityEEEvT0_T1_T2_T3_T4_T6_)
        /*029c*/ 	.short	0x0380
        /*029e*/ 	.short	0x0021


	//----- nvinfo : EIATTR_SW_WAR
	.align		4
.L_117:
        /*02a0*/ 	.byte	0x04, 0x36
        /*02a2*/ 	.short	(.L_119 - .L_118)
.L_118:
        /*02a4*/ 	.word	0x00000008
.L_119:


//--------------------- .nv.info._ZN3cub18CUB_300001_SM_10006detail6reduce18DeviceReduceKernelINS2_10policy_hubIdjN4cuda3__47maximumIvEEE10Policy1000EPdjS8_dNS5_3std3__410__identityEEEvT0_PT3_T1_NS0_13GridEvenShareISI_EET2_T4_ --------------------------
	.section	.nv.info._ZN3cub18CUB_300001_SM_10006detail6reduce18DeviceReduceKernelINS2_10policy_hubIdjN4cuda3__47maximumIvEEE10Policy1000EPdjS8_dNS5_3std3__410__identityEEEvT0_PT3_T1_NS0_13GridEvenShareISI_EET2_T4_,"",@"SHT_CUDA_INFO"
	.sectionflags	@""
	.align	4


	//----- nvinfo : EIATTR_CUDA_API_VERSION
	.align		4
        /*0000*/ 	.byte	0x04, 0x37
        /*0002*/ 	.short	(.L_121 - .L_120)
.L_120:
        /*0004*/ 	.word	0x00000082


	//----- nvinfo : EIATTR_KPARAM_INFO
	.align		4
.L_121:
        /*0008*/ 	.byte	0x04, 0x17
        /*000a*/ 	.short	(.L_123 - .L_122)
.L_122:
        /*000c*/ 	.word	0x00000000
        /*0010*/ 	.short	0x0005
        /*0012*/ 	.short	0x003d
        /*0014*/ 	.byte	0x00, 0xf0, 0x05, 0x00


	//----- nvinfo : EIATTR_KPARAM_INFO
	.align		4
.L_123:
        /*0018*/ 	.byte	0x04, 0x17
        /*001a*/ 	.short	(.L_125 - .L_124)
.L_124:
        /*001c*/ 	.word	0x00000000
        /*0020*/ 	.short	0x0004
        /*0022*/ 	.short	0x003c
        /*0024*/ 	.byte	0x00, 0xf0, 0x05, 0x00


	//----- nvinfo : EIATTR_KPARAM_INFO
	.align		4
.L_125:
        /*0028*/ 	.byte	0x04, 0x17
        /*002a*/ 	.short	(.L_127 - .L_126)
.L_126:
        /*002c*/ 	.word	0x00000000
        /*0030*/ 	.short	0x0003
        /*0032*/ 	.short	0x0014
        /*0034*/ 	.byte	0x00, 0xf0, 0xa1, 0x00


	//----- nvinfo : EIATTR_KPARAM_INFO
	.align		4
.L_127:
        /*0038*/ 	.byte	0x04, 0x17
        /*003a*/ 	.short	(.L_129 - .L_128)
.L_128:
        /*003c*/ 	.word	0x00000000
        /*0040*/ 	.short	0x0002
        /*0042*/ 	.short	0x0010
        /*0044*/ 	.byte	0x00, 0xf0, 0x11, 0x00


	//----- nvinfo : EIATTR_KPARAM_INFO
	.align		4
.L_129:
        /*0048*/ 	.byte	0x04, 0x17
        /*004a*/ 	.short	(.L_131 - .L_130)
.L_130:
        /*004c*/ 	.word	0x00000000
        /*0050*/ 	.short	0x0001
        /*0052*/ 	.short	0x0008
        /*0054*/ 	.byte	0x00, 0xf5, 0x21, 0x00


	//----- nvinfo : EIATTR_KPARAM_INFO
	.align		4
.L_131:
        /*0058*/ 	.byte	0x04, 0x17
        /*005a*/ 	.short	(.L_133 - .L_132)
.L_132:
        /*005c*/ 	.word	0x00000000
        /*0060*/ 	.short	0x0000
        /*0062*/ 	.short	0x0000
        /*0064*/ 	.byte	0x00, 0xf5, 0x21, 0x00


	//----- nvinfo : EIATTR_SPARSE_MMA_MASK
	.align		4
.L_133:
        /*0068*/ 	.byte	0x03, 0x50
        /*006a*/ 	.short	0x0000


	//----- nvinfo : EIATTR_MAXREG_COUNT
	.align		4
        /*006c*/ 	.byte	0x03, 0x1b
        /*006e*/ 	.short	0x00ff


	//----- nvinfo : EIATTR_NUM_BARRIERS
	.align		4
        /*0070*/ 	.byte	0x02, 0x4c
        /*0072*/ 	.byte	0x01
	.zero		1


	//----- nvinfo : EIATTR_MERCURY_ISA_VERSION
	.align		4
        /*0074*/ 	.byte	0x03, 0x5f
        /*0076*/ 	.short	0x0101


	//----- nvinfo : EIATTR_COOP_GROUP_MASK_REGIDS
	.align		4
        /*0078*/ 	.byte	0x04, 0x29
        /*007a*/ 	.short	(.L_135 - .L_134)


	//   ....[0]....
.L_134:
        /*007c*/ 	.word	0xffffffff


	//   ....[1]....
        /*0080*/ 	.word	0xffffffff


	//   ....[2]....
        /*0084*/ 	.word	0xffffffff


	//   ....[3]....
        /*0088*/ 	.word	0xffffffff


	//   ....[4]....
        /*008c*/ 	.word	0xffffffff


	//   ....[5]....
        /*0090*/ 	.word	0xffffffff


	//   ....[6]....
        /*0094*/ 	.word	0xffffffff


	//   ....[7]....
        /*0098*/ 	.word	0xffffffff


	//   ....[8]....
        /*009c*/ 	.word	0xffffffff


	//   ....[9]....
        /*00a0*/ 	.word	0xffffffff


	//   ....[10]....
        /*00a4*/ 	.word	0xffffffff


	//   ....[11]....
        /*00a8*/ 	.word	0xffffffff


	//   ....[12]....
        /*00ac*/ 	.word	0xffffffff


	//   ....[13]....
        /*00b0*/ 	.word	0xffffffff


	//   ....[14]....
        /*00b4*/ 	.word	0xffffffff


	//   ....[15]....
        /*00b8*/ 	.word	0xffffffff


	//   ....[16]....
        /*00bc*/ 	.word	0xffffffff


	//   ....[17]....
        /*00c0*/ 	.word	0xffffffff


	//   ....[18]....
        /*00c4*/ 	.word	0xffffffff


	//   ....[19]....
        /*00c8*/ 	.word	0xffffffff


	//   ....[20]....
        /*00cc*/ 	.word	0xffffffff


	//   ....[21]....
        /*00d0*/ 	.word	0xffffffff


	//   ....[22]....
        /*00d4*/ 	.word	0xffffffff


	//   ....[23]....
        /*00d8*/ 	.word	0xffffffff


	//   ....[24]....
        /*00dc*/ 	.word	0xffffffff


	//   ....[25]....
        /*00e0*/ 	.word	0xffffffff


	//   ....[26]....
        /*00e4*/ 	.word	0xffffffff


	//   ....[27]....
        /*00e8*/ 	.word	0xffffffff


	//   ....[28]....
        /*00ec*/ 	.word	0xffffffff


	//   ....[29]....
        /*00f0*/ 	.word	0xffffffff


	//   ....[30]....
        /*00f4*/ 	.word	0xffffffff


	//   ....[31]....
        /*00f8*/ 	.word	0xffffffff


	//   ....[32]....
        /*00fc*/ 	.word	0xffffffff


	//   ....[33]....
        /*0100*/ 	.word	0xffffffff


	//   ....[34]....
        /*0104*/ 	.word	0xffffffff


	//   ....[35]....
        /*0108*/ 	.word	0xffffffff


	//   ....[36]....
        /*010c*/ 	.word	0xffffffff


	//   ....[37]....
        /*0110*/ 	.word	0xffffffff


	//   ....[38]....
        /*0114*/ 	.word	0xffffffff


	//   ....[39]....
        /*0118*/ 	.word	0xffffffff


	//   ....[40]....
        /*011c*/ 	.word	0xffffffff


	//   ....[41]....
        /*0120*/ 	.word	0xffffffff


	//   ....[42]....
        /*0124*/ 	.word	0xffffffff


	//   ....[43]....
        /*0128*/ 	.word	0xffffffff


	//   ....[44]....
        /*012c*/ 	.word	0xffffffff


	//   ....[45]....
        /*0130*/ 	.word	0xffffffff


	//   ....[46]....
        /*0134*/ 	.word	0xffffffff


	//   ....[47]....
        /*0138*/ 	.word	0xffffffff


	//   ....[48]....
        /*013c*/ 	.word	0xffffffff


	//   ....[49]....
        /*0140*/ 	.word	0xffffffff


	//   ....[50]....
        /*0144*/ 	.word	0xffffffff


	//   ....[51]....
        /*0148*/ 	.word	0xffffffff


	//   ....[52]....
        /*014c*/ 	.word	0xffffffff


	//   ....[53]....
        /*0150*/ 	.word	0xffffffff


	//   ....[54]....
        /*0154*/ 	.word	0xffffffff


	//   ....[55]....
        /*0158*/ 	.word	0xffffffff


	//   ....[56]....
        /*015c*/ 	.word	0xffffffff


	//   ....[57]....
        /*0160*/ 	.word	0xffffffff


	//   ....[58]....
        /*0164*/ 	.word	0xffffffff


	//   ....[59]....
        /*0168*/ 	.word	0xffffffff


	//----- nvinfo : EIATTR_COOP_GROUP_INSTR_OFFSETS
	.align		4
.L_135:
        /*016c*/ 	.byte	0x04, 0x28
        /*016e*/ 	.short	(.L_137 - .L_136)


	//   ....[0]....
.L_136:
        /*0170*/ 	.word	0x000005c0


	//   ....[1]....
        /*0174*/ 	.word	0x000005d0


	//   ....[2]....
        /*0178*/ 	.word	0x00000660


	//   ....[3]....
        /*017c*/ 	.word	0x00000670


	//   ....[4]....
        /*0180*/ 	.word	0x000006d0


	//   ....[5]....
        /*0184*/ 	.word	0x00000700


	//   ....[6]....
        /*0188*/ 	.word	0x00000780


	//   ....[7]....
        /*018c*/ 	.word	0x00000790


	//   ....[8]....
        /*0190*/ 	.word	0x000007e0


	//   ....[9]....
        /*0194*/ 	.word	0x000007f0


	//   ....[10]....
        /*0198*/ 	.word	0x00000ad0


	//   ....[11]....
        /*019c*/ 	.word	0x00000ae0


	//   ....[12]....
        /*01a0*/ 	.word	0x00000b70


	//   ....[13]....
        /*01a4*/ 	.word	0x00000b90


	//   ....[14]....
        /*01a8*/ 	.word	0x00000bf0


	//   ....[15]....
        /*01ac*/ 	.word	0x00000c10


	//   ....[16]....
        /*01b0*/ 	.word	0x00000c70


	//   ....[17]....
        /*01b4*/ 	.word	0x00000ca0


	//   ....[18]....
        /*01b8*/ 	.word	0x00000d20


	//   ....[19]....
        /*01bc*/ 	.word	0x00000d40


	//   ....[20]....
        /*01c0*/ 	.word	0x00001b60


	//   ....[21]....
        /*01c4*/ 	.word	0x00001b70


	//   ....[22]....
        /*01c8*/ 	.word	0x00001c00


	//   ....[23]....
        /*01cc*/ 	.word	0x00001c30


	//   ....[24]....
        /*01d0*/ 	.word	0x00001ca0


	//   ....[25]....
        /*01d4*/ 	.word	0x00001cc0


	//   ....[26]....
        /*01d8*/ 	.word	0x00001d20


	//   ....[27]....
        /*01dc*/ 	.word	0x00001d30


	//   ....[28]....
        /*01e0*/ 	.word	0x00001d80


	//   ....[29]....
        /*01e4*/ 	.word	0x00001d90


	//   ....[30]....
        /*01e8*/ 	.word	0x00002530


	//   ....[31]....
        /*01ec*/ 	.word	0x00002540


	//   ....[32]....
        /*01f0*/ 	.word	0x000025d0


	//   ....[33]....
        /*01f4*/ 	.word	0x000025e0


	//   ....[34]....
        /*01f8*/ 	.word	0x00002640


	//   ....[35]....
        /*01fc*/ 	.word	0x00002670


	//   ....[36]....
        /*0200*/ 	.word	0x000026f0


	//   ....[37]....
        /*0204*/ 	.word	0x00002700


	//   ....[38]....
        /*0208*/ 	.word	0x00002750


	//   ....[39]....
        /*020c*/ 	.word	0x00002760


	//   ....[40]....
        /*0210*/ 	.word	0x00002a60


	//   ....[41]....
        /*0214*/ 	.word	0x00002a70


	//   ....[42]....
        /*0218*/ 	.word	0x00002b00


	//   ....[43]....
        /*021c*/ 	.word	0x00002b20


	//   ....[44]....
        /*0220*/ 	.word	0x00002b80


	//   ....[45]....
        /*0224*/ 	.word	0x00002ba0


	//   ....[46]....
        /*0228*/ 	.word	0x00002c00


	//   ....[47]....
        /*022c*/ 	.word	0x00002c40


	//   ....[48]....
        /*0230*/ 	.word	0x00002cc0


	//   ....[49]....
        /*0234*/ 	.word	0x00002ce0


	//   ....[50]....
        /*0238*/ 	.word	0x00003b40


	//   ....[51]....
        /*023c*/ 	.word	0x00003b50


	//   ....[52]....
        /*0240*/ 	.word	0x00003be0


	//   ....[53]....
        /*0244*/ 	.word	0x00003bf0


	//   ....[54]....
        /*0248*/ 	.word	0x00003c50


	//   ....[55]....
        /*024c*/ 	.word	0x00003c80


	//   ....[56]....
        /*0250*/ 	.word	0x00003d00


	//   ....[57]....
        /*0254*/ 	.word	0x00003d10


	//   ....[58]....
        /*0258*/ 	.word	0x00003d60


	//   ....[59]....
        /*025c*/ 	.word	0x00003d70


	//----- nvinfo : EIATTR_VRC_CTA_INIT_COUNT
	.align		4
.L_137:
        /*0260*/ 	.byte	0x02, 0x4a
	.zero		1
	.zero		1


	//----- nvinfo : EIATTR_EXIT_INSTR_OFFSETS
	.align		4
        /*0264*/ 	.byte	0x04, 0x1c
        /*0266*/ 	.short	(.L_139 - .L_138)


	//   ....[0]....
.L_138:
        /*0268*/ 	.word	0x00003fe0


	//   ....[1]....
        /*026c*/ 	.word	0x00004040


	//----- nvinfo : EIATTR_MAX_THREADS
	.align		4
.L_139:
        /*0270*/ 	.byte	0x04, 0x05
        /*0272*/ 	.short	(.L_141 - .L_140)
.L_140:
        /*0274*/ 	.word	0x00000100
        /*0278*/ 	.word	0x00000001
        /*027c*/ 	.word	0x00000001


	//----- nvinfo : EIATTR_CRS_STACK_SIZE
	.align		4
.L_141:
        /*0280*/ 	.byte	0x04, 0x1e
        /*0282*/ 	.short	(.L_143 - .L_142)
.L_142:
        /*0284*/ 	.word	0x00000000


	//----- nvinfo : EIATTR_CBANK_PARAM_SIZE
	.align		4
.L_143:
        /*0288*/ 	.byte	0x03, 0x19
        /*028a*/ 	.short	0x003e


	//----- nvinfo : EIATTR_PARAM_CBANK
	.align		4
        /*028c*/ 	.byte	0x04, 0x0a
        /*028e*/ 	.short	(.L_145 - .L_144)
	.align		4
.L_144:
        /*0290*/ 	.word	index@(.nv.constant0._ZN3cub18CUB_300001_SM_10006detail6reduce18DeviceReduceKernelINS2_10policy_hubIdjN4cuda3__47maximumIvEEE10Policy1000EPdjS8_dNS5_3std3__410__identityEEEvT0_PT3_T1_NS0_13GridEvenShareISI_EET2_T4_)
        /*0294*/ 	.short	0x0380
        /*0296*/ 	.short	0x003e


	//----- nvinfo : EIATTR_SW_WAR
	.align		4
.L_145:
        /*0298*/ 	.byte	0x04, 0x36
        /*029a*/ 	.short	(.L_147 - .L_146)
.L_146:
        /*029c*/ 	.word	0x00000008
.L_147:


//--------------------- .nv.info._ZN3cub18CUB_300001_SM_10006detail6reduce28DeviceReduceSingleTileKernelINS2_10policy_hubIdjN4cuda3__47maximumIvEEE10Policy1000EPdSB_jS8_ddNS5_3std3__410__identityEEEvT0_T1_T2_T3_T4_T6_ --------------------------
	.section	.nv.info._ZN3cub18CUB_300001_SM_10006detail6reduce28DeviceReduceSingleTileKernelINS2_10policy_hubIdjN4cuda3__47maximumIvEEE10Policy1000EPdSB_jS8_ddNS5_3std3__410__identityEEEvT0_T1_T2_T3_T4_T6_,"",@"SHT_CUDA_INFO"
	.sectionflags	@""
	.align	4


	//----- nvinfo : EIATTR_CUDA_API_VERSION
	.align		4
        /*0000*/ 	.byte	0x04, 0x37
        /*0002*/ 	.short	(.L_149 - .L_148)
.L_148:
        /*0004*/ 	.word	0x00000082


	//----- nvinfo : EIATTR_KPARAM_INFO
	.align		4
.L_149:
        /*0008*/ 	.byte	0x04, 0x17
        /*000a*/ 	.short	(.L_151 - .L_150)
.L_150:
        /*000c*/ 	.word	0x00000000
        /*0010*/ 	.short	0x0005
        /*0012*/ 	.short	0x0020
        /*0014*/ 	.byte	0x00, 0xf0, 0x05, 0x00


	//----- nvinfo : EIATTR_KPARAM_INFO
	.align		4
.L_151:
        /*0018*/ 	.byte	0x04, 0x17
        /*001a*/ 	.short	(.L_153 - .L_152)
.L_152:
        /*001c*/ 	.word	0x00000000
        /*0020*/ 	.short	0x0004
        /*0022*/ 	.short	0x0018
        /*0024*/ 	.byte	0x00, 0xf0, 0x21, 0x00


	//----- nvinfo : EIATTR_KPARAM_INFO
	.align		4
.L_153:
        /*0028*/ 	.byte	0x04, 0x17
        /*002a*/ 	.short	(.L_155 - .L_154)
.L_154:
        /*002c*/ 	.word	0x00000000
        /*0030*/ 	.short	0x0003
        /*0032*/ 	.short	0x0014
        /*0034*/ 	.byte	0x00, 0xf0, 0x05, 0x00


	//----- nvinfo : EIATTR_KPARAM_INFO
	.align		4
.L_155:
        /*0038*/ 	.byte	0x04, 0x17
        /*003a*/ 	.short	(.L_157 - .L_156)
.L_156:
        /*003c*/ 	.word	0x00000000
        /*0040*/ 	.short	0x0002
        /*0042*/ 	.short	0x0010
        /*0044*/ 	.byte	0x00, 0xf0, 0x11, 0x00


	//----- nvinfo : EIATTR_KPARAM_INFO
	.align		4
.L_157:
        /*0048*/ 	.byte	0x04, 0x17
        /*004a*/ 	.short	(.L_159 - .L_158)
.L_158:
        /*004c*/ 	.word	0x00000000
        /*0050*/ 	.short	0x0001
        /*0052*/ 	.short	0x0008
        /*0054*/ 	.byte	0x00, 0xf5, 0x21, 0x00


	//----- nvinfo : EIATTR_KPARAM_INFO
	.align		4
.L_159:
        /*0058*/ 	.byte	0x04, 0x17
        /*005a*/ 	.short	(.L_161 - .L_160)
.L_160:
        /*005c*/ 	.word	0x00000000
        /*0060*/ 	.short	0x0000
        /*0062*/ 	.short	0x0000
        /*0064*/ 	.byte	0x00, 0xf5, 0x21, 0x00


	//----- nvinfo : EIATTR_SPARSE_MMA_MASK
	.align		4
.L_161:
        /*0068*/ 	.byte	0x03, 0x50
        /*006a*/ 	.short	0x0000


	//----- nvinfo : EIATTR_MAXREG_COUNT
	.align		4
        /*006c*/ 	.byte	0x03, 0x1b
        /*006e*/ 	.short	0x00ff


	//----- nvinfo : EIATTR_NUM_BARRIERS
	.align		4
        /*0070*/ 	.byte	0x02, 0x4c
        /*0072*/ 	.byte	0x01
	.zero		1


	//----- nvinfo : EIATTR_MERCURY_ISA_VERSION
	.align		4
        /*0074*/ 	.byte	0x03, 0x5f
        /*0076*/ 	.short	0x0101


	//----- nvinfo : EIATTR_COOP_GROUP_MASK_REGIDS
	.align		4
        /*0078*/ 	.byte	0x04, 0x29
        /*007a*/ 	.short	(.L_163 - .L_162)


	//   ....[0]....
.L_162:
        /*007c*/ 	.word	0xffffffff


	//   ....[1]....
        /*0080*/ 	.word	0xffffffff


	//   ....[2]....
        /*0084*/ 	.word	0xffffffff


	//   ....[3]....
        /*0088*/ 	.word	0xffffffff


	//   ....[4]....
        /*008c*/ 	.word	0xffffffff


	//   ....[5]....
        /*0090*/ 	.word	0xffffffff


	//   ....[6]....
        /*0094*/ 	.word	0xffffffff


	//   ....[7]....
        /*0098*/ 	.word	0xffffffff


	//   ....[8]....
        /*009c*/ 	.word	0xffffffff


	//   ....[9]....
        /*00a0*/ 	.word	0xffffffff


	//   ....[10]....
        /*00a4*/ 	.word	0xffffffff


	//   ....[11]....
        /*00a8*/ 	.word	0xffffffff


	//   ....[12]....
        /*00ac*/ 	.word	0xffffffff


	//   ....[13]....
        /*00b0*/ 	.word	0xffffffff


	//   ....[14]....
        /*00b4*/ 	.word	0xffffffff


	//   ....[15]....
        /*00b8*/ 	.word	0xffffffff


	//   ....[16]....
        /*00bc*/ 	.word	0xffffffff


	//   ....[17]....
        /*00c0*/ 	.word	0xffffffff


	//   ....[18]....
        /*00c4*/ 	.word	0xffffffff


	//   ....[19]....
        /*00c8*/ 	.word	0xffffffff


	//   ....[20]....
        /*00cc*/ 	.word	0xffffffff


	//   ....[21]....
        /*00d0*/ 	.word	0xffffffff


	//   ....[22]....
        /*00d4*/ 	.word	0xffffffff


	//   ....[23]....
        /*00d8*/ 	.word	0xffffffff


	//   ....[24]....
        /*00dc*/ 	.word	0xffffffff


	//   ....[25]....
        /*00e0*/ 	.word	0xffffffff


	//   ....[26]....
        /*00e4*/ 	.word	0xffffffff


	//   ....[27]....
        /*00e8*/ 	.word	0xffffffff


	//   ....[28]....
        /*00ec*/ 	.word	0xffffffff


	//   ....[29]....
        /*00f0*/ 	.word	0xffffffff


	//   ....[30]....
        /*00f4*/ 	.word	0xffffffff


	//   ....[31]....
        /*00f8*/ 	.word	0xffffffff


	//   ....[32]....
        /*00fc*/ 	.word	0xffffffff


	//   ....[33]....
        /*0100*/ 	.word	0xffffffff


	//   ....[34]....
        /*0104*/ 	.word	0xffffffff


	//   ....[35]....
        /*0108*/ 	.word	0xffffffff


	//   ....[36]....
        /*010c*/ 	.word	0xffffffff


	//   ....[37]....
        /*0110*/ 	.word	0xffffffff


	//   ....[38]....
        /*0114*/ 	.word	0xffffffff


	//   ....[39]....
        /*0118*/ 	.word	0xffffffff


	//   ....[40]....
        /*011c*/ 	.word	0xffffffff


	//   ....[41]....
        /*0120*/ 	.word	0xffffffff


	//   ....[42]....
        /*0124*/ 	.word	0xffffffff


	//   ....[43]....
        /*0128*/ 	.word	0xffffffff


	//   ....[44]....
        /*012c*/ 	.word	0xffffffff


	//   ....[45]....
        /*0130*/ 	.word	0xffffffff


	//   ....[46]....
        /*0134*/ 	.word	0xffffffff


	//   ....[47]....
        /*0138*/ 	.word	0xffffffff


	//   ....[48]....
        /*013c*/ 	.word	0xffffffff


	//   ....[49]....
        /*0140*/ 	.word	0xffffffff


	//   ....[50]....
        /*0144*/ 	.word	0xffffffff


	//   ....[51]....
        /*0148*/ 	.word	0xffffffff


	//   ....[52]....
        /*014c*/ 	.word	0xffffffff


	//   ....[53]....
        /*0150*/ 	.word	0xffffffff


	//   ....[54]....
        /*0154*/ 	.word	0xffffffff


	//   ....[55]....
        /*0158*/ 	.word	0xffffffff


	//   ....[56]....
        /*015c*/ 	.word	0xffffffff


	//   ....[57]....
        /*0160*/ 	.word	0xffffffff


	//   ....[58]....
        /*0164*/ 	.word	0xffffffff


	//   ....[59]....
        /*0168*/ 	.word	0xffffffff


	//----- nvinfo : EIATTR_COOP_GROUP_INSTR_OFFSETS
	.align		4
.L_163:
        /*016c*/ 	.byte	0x04, 0x28
        /*016e*/ 	.short	(.L_165 - .L_164)


	//   ....[0]....
.L_164:
        /*0170*/ 	.word	0x00000cb0


	//   ....[1]....
        /*0174*/ 	.word	0x00000cc0


	//   ....[2]....
        /*0178*/ 	.word	0x00000d50


	//   ....[3]....
        /*017c*/ 	.word	0x00000d90


	//   ....[4]....
        /*0180*/ 	.word	0x00000e10


	//   ....[5]....
        /*0184*/ 	.word	0x00000e40


	//   ....[6]....
        /*0188*/ 	.word	0x00000e90


	//   ....[7]....
        /*018c*/ 	.word	0x00000ec0


	//   ....[8]....
        /*0190*/ 	.word	0x00000f10


	//   ....[9]....
        /*0194*/ 	.word	0x00000f40


	//   ....[10]....
        /*0198*/ 	.word	0x00001240


	//   ....[11]....
        /*019c*/ 	.word	0x00001250


	//   ....[12]....
        /*01a0*/ 	.word	0x000012e0


	//   ....[13]....
        /*01a4*/ 	.word	0x00001310


	//   ....[14]....
        /*01a8*/ 	.word	0x00001370


	//   ....[15]....
        /*01ac*/ 	.word	0x000013a0


	//   ....[16]....
        /*01b0*/ 	.word	0x00001400


	//   ....[17]....
        /*01b4*/ 	.word	0x00001440


	//   ....[18]....
        /*01b8*/ 	.word	0x000014b0


	//   ....[19]....
        /*01bc*/ 	.word	0x000014f0


	//   ....[20]....
        /*01c0*/ 	.word	0x00002180


	//   ....[21]....
        /*01c4*/ 	.word	0x00002190


	//   ....[22]....
        /*01c8*/ 	.word	0x00002220


	//   ....[23]....
        /*01cc*/ 	.word	0x00002250


	//   ....[24]....
        /*01d0*/ 	.word	0x000022c0


	//   ....[25]....
        /*01d4*/ 	.word	0x000022e0


	//   ....[26]....
        /*01d8*/ 	.word	0x00002340


	//   ....[27]....
        /*01dc*/ 	.word	0x00002350


	//   ....[28]....
        /*01e0*/ 	.word	0x000023a0


	//   ....[29]....
        /*01e4*/ 	.word	0x000023b0


	//   ....[30]....
        /*01e8*/ 	.word	0x000031c0


	//   ....[31]....
        /*01ec*/ 	.word	0x000031d0


	//   ....[32]....
        /*01f0*/ 	.word	0x00003260


	//   ....[33]....
        /*01f4*/ 	.word	0x000032a0


	//   ....[34]....
        /*01f8*/ 	.word	0x00003320


	//   ....[35]....
        /*01fc*/ 	.word	0x00003360


	//   ....[36]....
        /*0200*/ 	.word	0x000033c0


	//   ....[37]....
        /*0204*/ 	.word	0x000033f0


	//   ....[38]....
        /*0208*/ 	.word	0x00003440


	//   ....[39]....
        /*020c*/ 	.word	0x00003470


	//   ....[40]....
        /*0210*/ 	.word	0x00003750


	//   ....[41]....
        /*0214*/ 	.word	0x00003760


	//   ....[42]....
        /*0218*/ 	.word	0x000037f0


	//   ....[43]....
        /*021c*/ 	.word	0x00003820


	//   ....[44]....
        /*0220*/ 	.word	0x00003870


	//   ....[45]....
        /*0224*/ 	.word	0x000038a0


	//   ....[46]....
        /*0228*/ 	.word	0x00003910


	//   ....[47]....
        /*022c*/ 	.word	0x00003950


	//   ....[48]....
        /*0230*/ 	.word	0x000039c0


	//   ....[49]....
        /*0234*/ 	.word	0x000039f0


	//   ....[50]....
        /*0238*/ 	.word	0x00004730


	//   ....[51]....
        /*023c*/ 	.word	0x00004740


	//   ....[52]....
        /*0240*/ 	.word	0x000047d0


	//   ....[53]....
        /*0244*/ 	.word	0x00004800


	//   ....[54]....
        /*0248*/ 	.word	0x00004870


	//   ....[55]....
        /*024c*/ 	.word	0x00004890


	//   ....[56]....
        /*0250*/ 	.word	0x000048f0


	//   ....[57]....
        /*0254*/ 	.word	0x00004900


	//   ....[58]....
        /*0258*/ 	.word	0x00004950


	//   ....[59]....
        /*025c*/ 	.word	0x00004960


	//----- nvinfo : EIATTR_VRC_CTA_INIT_COUNT
	.align		4
.L_165:
        /*0260*/ 	.byte	0x02, 0x4a
	.zero		1
	.zero		1


	//----- nvinfo : EIATTR_EXIT_INSTR_OFFSETS
	.align		4
        /*0264*/ 	.byte	0x04, 0x1c
        /*0266*/ 	.short	(.L_167 - .L_166)


	//   ....[0]....
.L_166:
        /*0268*/ 	.word	0x00000080


	//   ....[1]....
        /*026c*/ 	.word	0x000000c0


	//   ....[2]....
        /*0270*/ 	.word	0x00004bd0


	//   ....[3]....
        /*0274*/ 	.word	0x00004c50


	//----- nvinfo : EIATTR_MAX_THREADS
	.align		4
.L_167:
        /*0278*/ 	.byte	0x04, 0x05
        /*027a*/ 	.short	(.L_169 - .L_168)
.L_168:
        /*027c*/ 	.word	0x00000100
        /*0280*/ 	.word	0x00000001
        /*0284*/ 	.word	0x00000001


	//----- nvinfo : EIATTR_CRS_STACK_SIZE
	.align		4
.L_169:
        /*0288*/ 	.byte	0x04, 0x1e
        /*028a*/ 	.short	(.L_171 - .L_170)
.L_170:
        /*028c*/ 	.word	0x00000000


	//----- nvinfo : EIATTR_CBANK_PARAM_SIZE
	.align		4
.L_171:
        /*0290*/ 	.byte	0x03, 0x19
        /*0292*/ 	.short	0x0021


	//----- nvinfo : EIATTR_PARAM_CBANK
	.align		4
        /*0294*/ 	.byte	0x04, 0x0a
        /*0296*/ 	.short	(.L_173 - .L_172)
	.align		4
.L_172:
        /*0298*/ 	.word	index@(.nv.constant0._ZN3cub18CUB_300001_SM_10006detail6reduce28DeviceReduceSingleTileKernelINS2_10policy_hubIdjN4cuda3__47maximumIvEEE10Policy1000EPdSB_jS8_ddNS5_3std3__410__identityEEEvT0_T1_T2_T3_T4_T6_)
        /*029c*/ 	.short	0x0380
        /*029e*/ 	.short	0x0021


	//----- nvinfo : EIATTR_SW_WAR
	.align		4
.L_173:
        /*02a0*/ 	.byte	0x04, 0x36
        /*02a2*/ 	.short	(.L_175 - .L_174)
.L_174:
        /*02a4*/ 	.word	0x00000008
.L_175:


//--------------------- .nv.info._ZN3cub18CUB_300001_SM_10006detail11EmptyKernelIvEEvv --------------------------
	.section	.nv.info._ZN3cub18CUB_300001_SM_10006detail11EmptyKernelIvEEvv,"",@"SHT_CUDA_INFO"
	.sectionflags	@""
	.align	4


	//----- nvinfo : EIATTR_CUDA_API_VERSION
	.align		4
        /*0000*/ 	.byte	0x04, 0x37
        /*0002*/ 	.short	(.L_177 - .L_176)
.L_176:
        /*0004*/ 	.word	0x00000082


	//----- nvinfo : EIATTR_SPARSE_MMA_MASK
	.align		4
.L_177:
        /*0008*/ 	.byte	0x03, 0x50
        /*000a*/ 	.short	0x0000


	//----- nvinfo : EIATTR_MAXREG_COUNT
	.align		4
        /*000c*/ 	.byte	0x03, 0x1b
        /*000e*/ 	.short	0x00ff


	//----- nvinfo : EIATTR_MERCURY_ISA_VERSION
	.align		4
        /*0010*/ 	.byte	0x03, 0x5f
        /*0012*/ 	.short	0x0101


	//----- nvinfo : EIATTR_VRC_CTA_INIT_COUNT
	.align		4
        /*0014*/ 	.byte	0x02, 0x4a
	.zero		1
	.zero		1


	//----- nvinfo : EIATTR_EXIT_INSTR_OFFSETS
	.align		4
        /*0018*/ 	.byte	0x04, 0x1c
        /*001a*/ 	.short	(.L_179 - .L_178)


	//   ....[0]....
.L_178:
        /*001c*/ 	.word	0x00000010


	//----- nvinfo : EIATTR_SW_WAR
	.align		4
.L_179:
        /*0020*/ 	.byte	0x04, 0x36
        /*0022*/ 	.short	(.L_181 - .L_180)
.L_180:
        /*0024*/ 	.word	0x00000008
.L_181:


//--------------------- .nv.info._Z8printArrPdi   --------------------------
	.section	.nv.info._Z8printArrPdi,"",@"SHT_CUDA_INFO"
	.sectionflags	@""
	.align	4


	//----- nvinfo : EIATTR_CUDA_API_VERSION
	.align		4
        /*0000*/ 	.byte	0x04, 0x37
        /*0002*/ 	.short	(.L_183 - .L_182)
.L_182:
        /*0004*/ 	.word	0x00000082


	//----- nvinfo : EIATTR_KPARAM_INFO
	.align		4
.L_183:
        /*0008*/ 	.byte	0x04, 0x17
        /*000a*/ 	.short	(.L_185 - .L_184)
.L_184:
        /*000c*/ 	.word	0x00000000
        /*0010*/ 	.short	0x0001
        /*0012*/ 	.short	0x0008
        /*0014*/ 	.byte	0x00, 0xf0, 0x11, 0x00


	//----- nvinfo : EIATTR_KPARAM_INFO
	.align		4
.L_185:
        /*0018*/ 	.byte	0x04, 0x17
        /*001a*/ 	.short	(.L_187 - .L_186)
.L_186:
        /*001c*/ 	.word	0x00000000
        /*0020*/ 	.short	0x0000
        /*0022*/ 	.short	0x0000
        /*0024*/ 	.byte	0x00, 0xf5, 0x21, 0x00


	//----- nvinfo : EIATTR_SPARSE_MMA_MASK
	.align		4
.L_187:
        /*0028*/ 	.byte	0x03, 0x50
        /*002a*/ 	.short	0x0000


	//----- nvinfo : EIATTR_MAXREG_COUNT
	.align		4
        /*002c*/ 	.byte	0x03, 0x1b
        /*002e*/ 	.short	0x00ff


	//----- nvinfo : EIATTR_EXTERNS
	.align		4
        /*0030*/ 	.byte	0x04, 0x0f
        /*0032*/ 	.short	(.L_189 - .L_188)


	//   ....[0]....
	.align		4
.L_188:
        /*0034*/ 	.word	index@(vprintf)


	//----- nvinfo : EIATTR_MERCURY_ISA_VERSION
	.align		4
.L_189:
        /*0038*/ 	.byte	0x03, 0x5f
        /*003a*/ 	.short	0x0101


	//----- nvinfo : EIATTR_VRC_CTA_INIT_COUNT
	.align		4
        /*003c*/ 	.byte	0x02, 0x4a
	.zero		1
	.zero		1


	//----- nvinfo : EIATTR_SYSCALL_OFFSETS
	.align		4
        /*0040*/ 	.byte	0x04, 0x46
        /*0042*/ 	.short	(.L_191 - .L_190)


	//   ....[0]....
.L_190:
        /*0044*/ 	.word	0x000002c0


	//   ....[1]....
        /*0048*/ 	.word	0x00000370


	//   ....[2]....
        /*004c*/ 	.word	0x00000410


	//   ....[3]....
        /*0050*/ 	.word	0x000004b0


	//   ....[4]....
        /*0054*/ 	.word	0x00000550


	//   ....[5]....
        /*0058*/ 	.word	0x000005f0


	//   ....[6]....
        /*005c*/ 	.word	0x00000690


	//   ....[7]....
        /*0060*/ 	.word	0x00000730


	//   ....[8]....
        /*0064*/ 	.word	0x000007d0


	//   ....[9]....
        /*0068*/ 	.word	0x00000870


	//   ....[10]....
        /*006c*/ 	.word	0x00000910


	//   ....[11]....
        /*0070*/ 	.word	0x000009b0


	//   ....[12]....
        /*0074*/ 	.word	0x00000a50


	//   ....[13]....
        /*0078*/ 	.word	0x00000af0


	//   ....[14]....
        /*007c*/ 	.word	0x00000b90


	//   ....[15]....
        /*0080*/ 	.word	0x00000c30


	//   ....[16]....
        /*0084*/ 	.word	0x00000df0


	//   ....[17]....
        /*0088*/ 	.word	0x00000ef0


	//   ....[18]....
        /*008c*/ 	.word	0x00000f90


	//   ....[19]....
        /*0090*/ 	.word	0x00001030


	//   ....[20]....
        /*0094*/ 	.word	0x000010d0


	//   ....[21]....
        /*0098*/ 	.word	0x00001170


	//   ....[22]....
        /*009c*/ 	.word	0x00001210


	//   ....[23]....
        /*00a0*/ 	.word	0x000012b0


	//   ....[24]....
        /*00a4*/ 	.word	0x00001400


	//   ....[25]....
        /*00a8*/ 	.word	0x00001500


	//   ....[26]....
        /*00ac*/ 	.word	0x000015a0


	//   ....[27]....
        /*00b0*/ 	.word	0x00001640


	//   ....[28]....
        /*00b4*/ 	.word	0x00001770


	//   ....[29]....
        /*00b8*/ 	.word	0x000018b0


	//   ....[30]....
        /*00bc*/ 	.word	0x00001970


	//   ....[31]....
        /*00c0*/ 	.word	0x000019f0


	//----- nvinfo : EIATTR_EXIT_INSTR_OFFSETS
	.align		4
.L_191:
        /*00c4*/ 	.byte	0x04, 0x1c
        /*00c6*/ 	.short	(.L_193 - .L_192)


	//   ....[0]....
.L_192:
        /*00c8*/ 	.word	0x00000070


	//   ....[1]....
        /*00cc*/ 	.word	0x00001a20


	//----- nvinfo : EIATTR_CRS_STACK_SIZE
	.align		4
.L_193:
        /*00d0*/ 	.byte	0x04, 0x1e
        /*00d2*/ 	.short	(.L_195 - .L_194)
.L_194:
        /*00d4*/ 	.word	0x00000000


	//----- nvinfo : EIATTR_CBANK_PARAM_SIZE
	.align		4
.L_195:
        /*00d8*/ 	.byte	0x03, 0x19
        /*00da*/ 	.short	0x000c


	//----- nvinfo : EIATTR_PARAM_CBANK
	.align		4
        /*00dc*/ 	.byte	0x04, 0x0a
        /*00de*/ 	.short	(.L_197 - .L_196)
	.align		4
.L_196:
        /*00e0*/ 	.word	index@(.nv.constant0._Z8printArrPdi)
        /*00e4*/ 	.short	0x0380
        /*00e6*/ 	.short	0x000c


	//----- nvinfo : EIATTR_SW_WAR
	.align		4
.L_197:
        /*00e8*/ 	.byte	0x04, 0x36
        /*00ea*/ 	.short	(.L_199 - .L_198)
.L_198:
        /*00ec*/ 	.word	0x00000008
.L_199:


//--------------------- .nv.info._Z16loss_calculationPdS_S_i --------------------------
	.section	.nv.info._Z16loss_calculationPdS_S_i,"",@"SHT_CUDA_INFO"
	.sectionflags	@""
	.align	4


	//----- nvinfo : EIATTR_CUDA_API_VERSION
	.align		4
        /*0000*/ 	.byte	0x04, 0x37
        /*0002*/ 	.short	(.L_201 - .L_200)
.L_200:
        /*0004*/ 	.word	0x00000082


	//----- nvinfo : EIATTR_KPARAM_INFO
	.align		4
.L_201:
        /*0008*/ 	.byte	0x04, 0x17
        /*000a*/ 	.short	(.L_203 - .L_202)
.L_202:
        /*000c*/ 	.word	0x00000000
        /*0010*/ 	.short	0x0003
        /*0012*/ 	.short	0x0018
        /*0014*/ 	.byte	0x00, 0xf0, 0x11, 0x00


	//----- nvinfo : EIATTR_KPARAM_INFO
	.align		4
.L_203:
        /*0018*/ 	.byte	0x04, 0x17
        /*001a*/ 	.short	(.L_205 - .L_204)
.L_204:
        /*001c*/ 	.word	0x00000000
        /*0020*/ 	.short	0x0002
        /*0022*/ 	.short	0x0010
        /*0024*/ 	.byte	0x00, 0xf5, 0x21, 0x00


	//----- nvinfo : EIATTR_KPARAM_INFO
	.align		4
.L_205:
        /*0028*/ 	.byte	0x04, 0x17
        /*002a*/ 	.short	(.L_207 - .L_206)
.L_206:
        /*002c*/ 	.word	0x00000000
        /*0030*/ 	.short	0x0001
        /*0032*/ 	.short	0x0008
        /*0034*/ 	.byte	0x00, 0xf5, 0x21, 0x00


	//----- nvinfo : EIATTR_KPARAM_INFO
	.align		4
.L_207:
        /*0038*/ 	.byte	0x04, 0x17
        /*003a*/ 	.short	(.L_209 - .L_208)
.L_208:
        /*003c*/ 	.word	0x00000000
        /*0040*/ 	.short	0x0000
        /*0042*/ 	.short	0x0000
        /*0044*/ 	.byte	0x00, 0xf5, 0x21, 0x00


	//----- nvinfo : EIATTR_SPARSE_MMA_MASK
	.align		4
.L_209:
        /*0048*/ 	.byte	0x03, 0x50
        /*004a*/ 	.short	0x0000


	//----- nvinfo : EIATTR_MAXREG_COUNT
	.align		4
        /*004c*/ 	.byte	0x03, 0x1b
        /*004e*/ 	.short	0x00ff


	//----- nvinfo : EIATTR_MERCURY_ISA_VERSION
	.align		4
        /*0050*/ 	.byte	0x03, 0x5f
        /*0052*/ 	.short	0x0101


	//----- nvinfo : EIATTR_VRC_CTA_INIT_COUNT
	.align		4
        /*0054*/ 	.byte	0x02, 0x4a
	.zero		1
	.zero		1


	//----- nvinfo : EIATTR_EXIT_INSTR_OFFSETS
	.align		4
        /*0058*/ 	.byte	0x04, 0x1c
        /*005a*/ 	.short	(.L_211 - .L_210)


	//   ....[0]....
.L_210:
        /*005c*/ 	.word	0x000000c0


	//   ....[1]....
        /*0060*/ 	.word	0x00000190


	//----- nvinfo : EIATTR_CBANK_PARAM_SIZE
	.align		4
.L_211:
        /*0064*/ 	.byte	0x03, 0x19
        /*0066*/ 	.short	0x001c


	//----- nvinfo : EIATTR_PARAM_CBANK
	.align		4
        /*0068*/ 	.byte	0x04, 0x0a
        /*006a*/ 	.short	(.L_213 - .L_212)
	.align		4
.L_212:
        /*006c*/ 	.word	index@(.nv.constant0._Z16loss_calculationPdS_S_i)
        /*0070*/ 	.short	0x0380
        /*0072*/ 	.short	0x001c


	//----- nvinfo : EIATTR_SW_WAR
	.align		4
.L_213:
        /*0074*/ 	.byte	0x04, 0x36
        /*0076*/ 	.short	(.L_215 - .L_214)
.L_214:
        /*0078*/ 	.word	0x00000008
.L_215:


//--------------------- .nv.info._Z4initPdi       --------------------------
	.section	.nv.info._Z4initPdi,"",@"SHT_CUDA_INFO"
	.sectionflags	@""
	.align	4


	//----- nvinfo : EIATTR_CUDA_API_VERSION
	.align		4
        /*0000*/ 	.byte	0x04, 0x37
        /*0002*/ 	.short	(.L_217 - .L_216)
.L_216:
        /*0004*/ 	.word	0x00000082


	//----- nvinfo : EIATTR_KPARAM_INFO
	.align		4
.L_217:
        /*0008*/ 	.byte	0x04, 0x17
        /*000a*/ 	.short	(.L_219 - .L_218)
.L_218:
        /*000c*/ 	.word	0x00000000
        /*0010*/ 	.short	0x0001
        /*0012*/ 	.short	0x0008
        /*0014*/ 	.byte	0x00, 0xf0, 0x11, 0x00


	//----- nvinfo : EIATTR_KPARAM_INFO
	.align		4
.L_219:
        /*0018*/ 	.byte	0x04, 0x17
        /*001a*/ 	.short	(.L_221 - .L_220)
.L_220:
        /*001c*/ 	.word	0x00000000
        /*0020*/ 	.short	0x0000
        /*0022*/ 	.short	0x0000
        /*0024*/ 	.byte	0x00, 0xf5, 0x21, 0x00


	//----- nvinfo : EIATTR_SPARSE_MMA_MASK
	.align		4
.L_221:
        /*0028*/ 	.byte	0x03, 0x50
        /*002a*/ 	.short	0x0000


	//----- nvinfo : EIATTR_MAXREG_COUNT
	.align		4
        /*002c*/ 	.byte	0x03, 0x1b
        /*002e*/ 	.short	0x00ff


	//----- nvinfo : EIATTR_MERCURY_ISA_VERSION
	.align		4
        /*0030*/ 	.byte	0x03, 0x5f
        /*0032*/ 	.short	0x0101


	//----- nvinfo : EIATTR_VRC_CTA_INIT_COUNT
	.align		4
        /*0034*/ 	.byte	0x02, 0x4a
	.zero		1
	.zero		1


	//----- nvinfo : EIATTR_EXIT_INSTR_OFFSETS
	.align		4
        /*0038*/ 	.byte	0x04, 0x1c
        /*003a*/ 	.short	(.L_223 - .L_222)


	//   ....[0]....
.L_222:
        /*003c*/ 	.word	0x00000040


	//   ....[1]....
        /*0040*/ 	.word	0x000002f0


	//----- nvinfo : EIATTR_CRS_STACK_SIZE
	.align		4
.L_223:
        /*0044*/ 	.byte	0x04, 0x1e
        /*0046*/ 	.short	(.L_225 - .L_224)
.L_224:
        /*0048*/ 	.word	0x00000000


	//----- nvinfo : EIATTR_CBANK_PARAM_SIZE
	.align		4
.L_225:
        /*004c*/ 	.byte	0x03, 0x19
        /*004e*/ 	.short	0x000c


	//----- nvinfo : EIATTR_PARAM_CBANK
	.align		4
        /*0050*/ 	.byte	0x04, 0x0a
        /*0052*/ 	.short	(.L_227 - .L_226)
	.align		4
.L_226:
        /*0054*/ 	.word	index@(.nv.constant0._Z4initPdi)
        /*0058*/ 	.short	0x0380
        /*005a*/ 	.short	0x000c


	//----- nvinfo : EIATTR_SW_WAR
	.align		4
.L_227:
        /*005c*/ 	.byte	0x04, 0x36
        /*005e*/ 	.short	(.L_229 - .L_228)
.L_228:
        /*0060*/ 	.word	0x00000008
.L_229:


//--------------------- .nv.info._Z7computePdS_i  --------------------------
	.section	.nv.info._Z7computePdS_i,"",@"SHT_CUDA_INFO"
	.sectionflags	@""
	.align	4


	//----- nvinfo : EIATTR_CUDA_API_VERSION
	.align		4
        /*0000*/ 	.byte	0x04, 0x37
        /*0002*/ 	.short	(.L_231 - .L_230)
.L_230:
        /*0004*/ 	.word	0x00000082


	//----- nvinfo : EIATTR_KPARAM_INFO
	.align		4
.L_231:
        /*0008*/ 	.byte	0x04, 0x17
        /*000a*/ 	.short	(.L_233 - .L_232)
.L_232:
        /*000c*/ 	.word	0x00000000
        /*0010*/ 	.short	0x0002
        /*0012*/ 	.short	0x0010
        /*0014*/ 	.byte	0x00, 0xf0, 0x11, 0x00


	//----- nvinfo : EIATTR_KPARAM_INFO
	.align		4
.L_233:
        /*0018*/ 	.byte	0x04, 0x17
        /*001a*/ 	.short	(.L_235 - .L_234)
.L_234:
        /*001c*/ 	.word	0x00000000
        /*0020*/ 	.short	0x0001
        /*0022*/ 	.short	0x0008
        /*0024*/ 	.byte	0x00, 0xf5, 0x21, 0x00


	//----- nvinfo : EIATTR_KPARAM_INFO
	.align		4
.L_235:
        /*0028*/ 	.byte	0x04, 0x17
        /*002a*/ 	.short	(.L_237 - .L_236)
.L_236:
        /*002c*/ 	.word	0x00000000
        /*0030*/ 	.short	0x0000
        /*0032*/ 	.short	0x0000
        /*0034*/ 	.byte	0x00, 0xf5, 0x21, 0x00


	//----- nvinfo : EIATTR_SPARSE_MMA_MASK
	.align		4
.L_237:
        /*0038*/ 	.byte	0x03, 0x50
        /*003a*/ 	.short	0x0000


	//----- nvinfo : EIATTR_MAXREG_COUNT
	.align		4
        /*003c*/ 	.byte	0x03, 0x1b
        /*003e*/ 	.short	0x00ff


	//----- nvinfo : EIATTR_MERCURY_ISA_VERSION
	.align		4
        /*0040*/ 	.byte	0x03, 0x5f
        /*0042*/ 	.short	0x0101


	//----- nvinfo : EIATTR_VRC_CTA_INIT_COUNT
	.align		4
        /*0044*/ 	.byte	0x02, 0x4a
	.zero		1
	.zero		1


	//----- nvinfo : EIATTR_EXIT_INSTR_OFFSETS
	.align		4
        /*0048*/ 	.byte	0x04, 0x1c
        /*004a*/ 	.short	(.L_239 - .L_238)


	//   ....[0]....
.L_238:
        /*004c*/ 	.word	0x000000f0


	//   ....[1]....
        /*0050*/ 	.word	0x00000290


	//----- nvinfo : EIATTR_CBANK_PARAM_SIZE
	.align		4
.L_239:
        /*0054*/ 	.byte	0x03, 0x19
        /*0056*/ 	.short	0x0014


	//----- nvinfo : EIATTR_PARAM_CBANK
	.align		4
        /*0058*/ 	.byte	0x04, 0x0a
        /*005a*/ 	.short	(.L_241 - .L_240)
	.align		4
.L_240:
        /*005c*/ 	.word	index@(.nv.constant0._Z7computePdS_i)
        /*0060*/ 	.short	0x0380
        /*0062*/ 	.short	0x0014


	//----- nvinfo : EIATTR_SW_WAR
	.align		4
.L_241:
        /*0064*/ 	.byte	0x04, 0x36
        /*0066*/ 	.short	(.L_243 - .L_242)
.L_242:
        /*0068*/ 	.word	0x00000008
.L_243:


//--------------------- .nv.callgraph             --------------------------
	.section	.nv.callgraph,"",@"SHT_CUDA_CALLGRAPH"
	.align	4
	.sectionentsize	8
	.align		4
        /*0000*/ 	.word	0x00000000
	.align		4
        /*0004*/ 	.word	0xffffffff
	.align		4
        /*0008*/ 	.word	index@(_Z8printArrPdi)
	.align		4
        /*000c*/ 	.word	index@(vprintf)
	.align		4
        /*0010*/ 	.word	0x00000000
	.align		4
        /*0014*/ 	.word	0xfffffffe
	.align		4
        /*0018*/ 	.word	0x00000000
	.align		4
        /*001c*/ 	.word	0xfffffffd
	.align		4
        /*0020*/ 	.word	0x00000000
	.align		4
        /*0024*/ 	.word	0xfffffffc


//--------------------- .nv.constant4             --------------------------
	.section	.nv.constant4,"a",@progbits
	.align	8
	.align		8
.nv.constant4:
        /*0000*/ 	.dword	_ZN34_INTERNAL_e713b7a5_4_k_cu_9481f3084cuda3std3__45__cpo5beginE
	.align		8
        /*0008*/ 	.dword	_ZN34_INTERNAL_e713b7a5_4_k_cu_9481f3084cuda3std3__45__cpo3endE
	.align		8
        /*0010*/ 	.dword	_ZN34_INTERNAL_e713b7a5_4_k_cu_9481f3084cuda3std3__45__cpo6cbeginE
	.align		8
        /*0018*/ 	.dword	_ZN34_INTERNAL_e713b7a5_4_k_cu_9481f3084cuda3std3__45__cpo4cendE
	.align		8
        /*0020*/ 	.dword	_ZN34_INTERNAL_e713b7a5_4_k_cu_9481f3084cuda3std3__45__cpo6rbeginE
	.align		8
        /*0028*/ 	.dword	_ZN34_INTERNAL_e713b7a5_4_k_cu_9481f3084cuda3std3__45__cpo4rendE
	.align		8
        /*0030*/ 	.dword	_ZN34_INTERNAL_e713b7a5_4_k_cu_9481f3084cuda3std3__45__cpo7crbeginE
	.align		8
        /*0038*/ 	.dword	_ZN34_INTERNAL_e713b7a5_4_k_cu_9481f3084cuda3std3__45__cpo5crendE
	.align		8
        /*0040*/ 	.dword	_ZN34_INTERNAL_e713b7a5_4_k_cu_9481f3084cuda3std3__436_GLOBAL__N__e713b7a5_4_k_cu_9481f3086ignoreE
	.align		8
        /*0048*/ 	.dword	_ZN34_INTERNAL_e713b7a5_4_k_cu_9481f3084cuda3std3__419piecewise_constructE
	.align		8
        /*0050*/ 	.dword	_ZN34_INTERNAL_e713b7a5_4_k_cu_9481f3084cuda3std3__48in_placeE
	.align		8
        /*0058*/ 	.dword	_ZN34_INTERNAL_e713b7a5_4_k_cu_9481f3084cuda3std3__420unreachable_sentinelE
	.align		8
        /*0060*/ 	.dword	_ZN34_INTERNAL_e713b7a5_4_k_cu_9481f3084cuda3std3__47nulloptE
	.align		8
        /*0068*/ 	.dword	_ZN34_INTERNAL_e713b7a5_4_k_cu_9481f3084cuda3std3__48unexpectE
	.align		8
        /*0070*/ 	.dword	_ZN34_INTERNAL_e713b7a5_4_k_cu_9481f3084cuda3std6ranges3__45__cpo4swapE
	.align		8
        /*0078*/ 	.dword	_ZN34_INTERNAL_e713b7a5_4_k_cu_9481f3084cuda3std6ranges3__45__cpo9iter_moveE
	.align		8
        /*0080*/ 	.dword	_ZN34_INTERNAL_e713b7a5_4_k_cu_9481f3084cuda3std6ranges3__45__cpo5beginE
	.align		8
        /*0088*/ 	.dword	_ZN34_INTERNAL_e713b7a5_4_k_cu_9481f3084cuda3std6ranges3__45__cpo3endE
	.align		8
        /*0090*/ 	.dword	_ZN34_INTERNAL_e713b7a5_4_k_cu_9481f3084cuda3std6ranges3__45__cpo6cbeginE
	.align		8
        /*0098*/ 	.dword	_ZN34_INTERNAL_e713b7a5_4_k_cu_9481f3084cuda3std6ranges3__45__cpo4cendE
	.align		8
        /*00a0*/ 	.dword	_ZN34_INTERNAL_e713b7a5_4_k_cu_9481f3084cuda3std6ranges3__45__cpo7advanceE
	.align		8
        /*00a8*/ 	.dword	_ZN34_INTERNAL_e713b7a5_4_k_cu_9481f3084cuda3std6ranges3__45__cpo9iter_swapE
	.align		8
        /*00b0*/ 	.dword	_ZN34_INTERNAL_e713b7a5_4_k_cu_9481f3084cuda3std6ranges3__45__cpo4nextE
	.align		8
        /*00b8*/ 	.dword	_ZN34_INTERNAL_e713b7a5_4_k_cu_9481f3084cuda3std6ranges3__45__cpo4prevE
	.align		8
        /*00c0*/ 	.dword	_ZN34_INTERNAL_e713b7a5_4_k_cu_9481f3084cuda3std6ranges3__45__cpo4dataE
	.align		8
        /*00c8*/ 	.dword	_ZN34_INTERNAL_e713b7a5_4_k_cu_9481f3084cuda3std6ranges3__45__cpo5cdataE
	.align		8
        /*00d0*/ 	.dword	_ZN34_INTERNAL_e713b7a5_4_k_cu_9481f3084cuda3std6ranges3__45__cpo4sizeE
	.align		8
        /*00d8*/ 	.dword	_ZN34_INTERNAL_e713b7a5_4_k_cu_9481f3084cuda3std6ranges3__45__cpo5ssizeE
	.align		8
        /*00e0*/ 	.dword	_ZN34_INTERNAL_e713b7a5_4_k_cu_9481f3084cuda3std6ranges3__45__cpo8distanceE
	.align		8
        /*00e8*/ 	.dword	_ZN34_INTERNAL_e713b7a5_4_k_cu_9481f3086thrust24THRUST_300001_SM_1000_NS6system6detail10sequential3seqE
	.align		8
        /*00f0*/ 	.dword	_ZN34_INTERNAL_e713b7a5_4_k_cu_9481f3086thrust24THRUST_300001_SM_1000_NS12placeholders2_1E
	.align		8
        /*00f8*/ 	.dword	_ZN34_INTERNAL_e713b7a5_4_k_cu_9481f3086thrust24THRUST_300001_SM_1000_NS12placeholders2_2E
	.align		8
        /*0100*/ 	.dword	_ZN34_INTERNAL_e713b7a5_4_k_cu_9481f3086thrust24THRUST_300001_SM_1000_NS12placeholders2_3E
	.align		8
        /*0108*/ 	.dword	_ZN34_INTERNAL_e713b7a5_4_k_cu_9481f3086thrust24THRUST_300001_SM_1000_NS12placeholders2_4E
	.align		8
        /*0110*/ 	.dword	_ZN34_INTERNAL_e713b7a5_4_k_cu_9481f3086thrust24THRUST_300001_SM_1000_NS12placeholders2_5E
	.align		8
        /*0118*/ 	.dword	_ZN34_INTERNAL_e713b7a5_4_k_cu_9481f3086thrust24THRUST_300001_SM_1000_NS12placeholders2_6E
	.align		8
        /*0120*/ 	.dword	_ZN34_INTERNAL_e713b7a5_4_k_cu_9481f3086thrust24THRUST_300001_SM_1000_NS12placeholders2_7E
	.align		8
        /*0128*/ 	.dword	_ZN34_INTERNAL_e713b7a5_4_k_cu_9481f3086thrust24THRUST_300001_SM_1000_NS12placeholders2_8E
	.align		8
        /*0130*/ 	.dword	_ZN34_INTERNAL_e713b7a5_4_k_cu_9481f3086thrust24THRUST_300001_SM_1000_NS12placeholders2_9E
	.align		8
        /*0138*/ 	.dword	_ZN34_INTERNAL_e713b7a5_4_k_cu_9481f3086thrust24THRUST_300001_SM_1000_NS12placeholders3_10E
	.align		8
        /*0140*/ 	.dword	$str
	.align		8
        /*0148*/ 	.dword	$str$1
	.align		8
        /*0150*/ 	.dword	vprintf


//--------------------- .text._ZN3cub18CUB_300001_SM_10006detail6reduce28DeviceReduceSingleTileKernelINS2_10policy_hubIdjN4cuda3__47maximumIvEEE10Policy1000EPdSB_iS8_ddNS5_3std3__410__identityEEEvT0_T1_T2_T3_T4_T6_ --------------------------
	.section	.text._ZN3cub18CUB_300001_SM_10006detail6reduce28DeviceReduceSingleTileKernelINS2_10policy_hubIdjN4cuda3__47maximumIvEEE10Policy1000EPdSB_iS8_ddNS5_3std3__410__identityEEEvT0_T1_T2_T3_T4_T6_,"ax",@progbits
	.align	128
        .global         _ZN3cub18CUB_300001_SM_10006detail6reduce28DeviceReduceSingleTileKernelINS2_10policy_hubIdjN4cuda3__47maximumIvEEE10Policy1000EPdSB_iS8_ddNS5_3std3__410__identityEEEvT0_T1_T2_T3_T4_T6_
        .type           _ZN3cub18CUB_300001_SM_10006detail6reduce28DeviceReduceSingleTileKernelINS2_10policy_hubIdjN4cuda3__47maximumIvEEE10Policy1000EPdSB_iS8_ddNS5_3std3__410__identityEEEvT0_T1_T2_T3_T4_T6_,@function
        .size           _ZN3cub18CUB_300001_SM_10006detail6reduce28DeviceReduceSingleTileKernelINS2_10policy_hubIdjN4cuda3__47maximumIvEEE10Policy1000EPdSB_iS8_ddNS5_3std3__410__identityEEEvT0_T1_T2_T3_T4_T6_,(.L_x_196 - _ZN3cub18CUB_300001_SM_10006detail6reduce28DeviceReduceSingleTileKernelINS2_10policy_hubIdjN4cuda3__47maximumIvEEE10Policy1000EPdSB_iS8_ddNS5_3std3__410__identityEEEvT0_T1_T2_T3_T4_T6_)
        .other          _ZN3cub18CUB_300001_SM_10006detail6reduce28DeviceReduceSingleTileKernelINS2_10policy_hubIdjN4cuda3__47maximumIvEEE10Policy1000EPdSB_iS8_ddNS5_3std3__410__identityEEEvT0_T1_T2_T3_T4_T6_,@"STO_CUDA_ENTRY STV_DEFAULT"
_ZN3cub18CUB_300001_SM_10006detail6reduce28DeviceReduceSingleTileKernelINS2_10policy_hubIdjN4cuda3__47maximumIvEEE10Policy1000EPdSB_iS8_ddNS5_3std3__410__identityEEEvT0_T1_T2_T3_T4_T6_:
.text._ZN3cub18CUB_300001_SM_10006detail6reduce28DeviceReduceSingleTileKernelINS2_10policy_hubIdjN4cuda3__47maximumIvEEE10Policy1000EPdSB_iS8_ddNS5_3std3__410__identityEEEvT0_T1_T2_T3_T4_T6_:
[----:B------:R-:W-:Y:S01]  /*0000*/  LDC R1, c[0x0][0x37c] ;  /* 0x0000df00ff017b82 */ /* 0x000fe20000000800 */
[----:B------:R-:W0:Y:S01]  /*0010*/  LDCU UR4, c[0x0][0x390] ;  /* 0x00007200ff0477ac */ /* 0x000e220008000800 */
[----:B------:R-:W1:Y:S01]  /*0020*/  LDCU.64 UR6, c[0x0][0x358] ;  /* 0x00006b00ff0677ac */ /* 0x000e620008000a00 */
[----:B0-----:R-:W-:-:S05]  /*0030*/  IMAD.U32 R4, RZ, RZ, UR4 ;  /* 0x00000004ff047e24 */ /* 0x001fca000f8e00ff */
[----:B------:R-:W-:-:S13]  /*0040*/  ISETP.NE.AND P0, PT, R4, RZ, PT ;  /* 0x000000ff0400720c */ /* 0x000fda0003f05270 */
[----:B-1----:R-:W-:Y:S05]  /*0050*/  @P0 BRA `(.L_x_0) ;  /* 0x00000000001c0947 */ /* 0x002fea0003800000 */
[----:B------:R-:W0:Y:S02]  /*0060*/  S2R R0, SR_TID.X ;  /* 0x0000000000007919 */ /* 0x000e240000002100 */
[----:B0-----:R-:W-:-:S13]  /*0070*/  ISETP.NE.AND P0, PT, R0, RZ, PT ;  /* 0x000000ff0000720c */ /* 0x001fda0003f05270 */
[----:B------:R-:W-:Y:S05]  /*0080*/  @P0 EXIT ;  /* 0x000000000000094d */ /* 0x000fea0003800000 */
[----:B------:R-:W0:Y:S08]  /*0090*/  LDC.64 R2, c[0x0][0x388] ;  /* 0x0000e200ff027b82 */ /* 0x000e300000000a00 */
[----:B------:R-:W0:Y:S02]  /*00a0*/  LDC.64 R4, c[0x0][0x398] ;  /* 0x0000e600ff047b82 */ /* 0x000e240000000a00 */
[----:B0-----:R-:W-:Y:S01]  /*00b0*/  STG.E.64 desc[UR6][R2.64], R4 ;  /* 0x0000000402007986 */ /* 0x001fe2000c101b06 */
[----:B------:R-:W-:Y:S05]  /*00c0*/  EXIT ;  /* 0x000000000000794d */ /* 0x000fea0003800000 */
.L_x_0:
[----:B------:R-:W0:Y:S01]  /*00d0*/  LDCU UR4, c[0x0][0x380] ;  /* 0x00007000ff0477ac */ /* 0x000e220008000800 */
[----:B------:R-:W-:Y:S01]  /*00e0*/  BSSY.RECONVERGENT B0, `(.L_x_1) ;  /* 0x00005b3000007945 */ /* 0x000fe20003800200 */
[----:B0-----:R-:W-:-:S09]  /*00f0*/  ULOP3.LUT UP0, URZ, UR4, 0x1f, URZ, 0xc0, !UPT ;  /* 0x0000001f04ff7892 */ /* 0x001fd2000f80c0ff */
[----:B------:R-:W-:Y:S05]  /*0100*/  BRA.U UP0, `(.L_x_2) ;  /* 0x0000002d003c7547 */ /* 0x000fea000b800000 */
[----:B------:R-:W-:-:S13]  /*0110*/  ISETP.GT.AND P0, PT, R4, 0x7ff, PT ;  /* 0x000007ff0400780c */ /* 0x000fda0003f04270 */
[----:B------:R-:W-:Y:S05]  /*0120*/  @P0 BRA `(.L_x_3) ;  /* 0x0000001400e80947 */ /* 0x000fea0003800000 */
[----:B------:R-:W0:Y:S01]  /*0130*/  S2R R3, SR_TID.X ;  /* 0x0000000000037919 */ /* 0x000e220000002100 */
[----:B------:R-:W-:Y:S01]  /*0140*/  BSSY.RECONVERGENT B1, `(.L_x_4) ;  /* 0x0000009000017945 */ /* 0x000fe20003800200 */
[----:B------:R-:W-:Y:S02]  /*0150*/  CS2R R6, SRZ ;  /* 0x0000000000067805 */ /* 0x000fe4000001ff00 */
[----:B0-----:R-:W-:Y:S01]  /*0160*/  ISETP.GE.AND P0, PT, R3, R4, PT ;  /* 0x000000040300720c */ /* 0x001fe20003f06270 */
[----:B------:R-:W-:-:S12]  /*0170*/  IMAD.MOV.U32 R5, RZ, RZ, R3 ;  /* 0x000000ffff057224 */ /* 0x000fd800078e0003 */
[----:B------:R-:W-:Y:S05]  /*0180*/  @P0 BRA `(.L_x_5) ;  /* 0x0000000000100947 */ /* 0x000fea0003800000 */
[----:B------:R-:W0:Y:S02]  /*0190*/  LDC.64 R6, c[0x0][0x380] ;  /* 0x0000e000ff067b82 */ /* 0x000e240000000a00 */
[----:B0-----:R-:W-:-:S06]  /*01a0*/  IMAD.WIDE.U32 R6, R3, 0x8, R6 ;  /* 0x0000000803067825 */ /* 0x001fcc00078e0006 */
[----:B------:R-:W5:Y:S01]  /*01b0*/  LDG.E.64.CONSTANT R6, desc[UR6][R6.64] ;  /* 0x0000000606067981 */ /* 0x000f62000c1e9b00 */
[----:B------:R-:W-:-:S07]  /*01c0*/  VIADD R5, R3, 0x100 ;  /* 0x0000010003057836 */ /* 0x000fce0000000000 */
.L_x_5:
[----:B------:R-:W-:Y:S05]  /*01d0*/  BSYNC.RECONVERGENT B1 ;  /* 0x0000000000017941 */ /* 0x000fea0003800200 */
.L_x_4:
[----:B------:R-:W-:Y:S01]  /*01e0*/  ISETP.GE.AND P0, PT, R5, R4, PT ;  /* 0x000000040500720c */ /* 0x000fe20003f06270 */
[----:B------:R-:W-:-:S12]  /*01f0*/  BSSY.RECONVERGENT B1, `(.L_x_6) ;  /* 0x00000b0000017945 */ /* 0x000fd80003800200 */
[----:B------:R-:W-:Y:S05]  /*0200*/  @P0 BRA `(.L_x_7) ;  /* 0x0000000800b80947 */ /* 0x000fea0003800000 */
[----:B------:R-:W-:Y:S01]  /*0210*/  LOP3.LUT R9, RZ, R5, RZ, 0x33, !PT ;  /* 0x00000005ff097212 */ /* 0x000fe200078e33ff */
[----:B------:R-:W-:Y:S04]  /*0220*/  BSSY.RECONVERGENT B2, `(.L_x_8) ;  /* 0x0000019000027945 */ /* 0x000fe80003800200 */
[----:B------:R-:W-:-:S05]  /*0230*/  IMAD.IADD R0, R9, 0x1, R4 ;  /* 0x0000000109007824 */ /* 0x000fca00078e0204 */
[C---:B------:R-:W-:Y:S02]  /*0240*/  LOP3.LUT R2, R0.reuse, 0x300, RZ, 0xc0, !PT ;  /* 0x0000030000027812 */ /* 0x040fe400078ec0ff */
[----:B------:R-:W-:Y:S02]  /*0250*/  ISETP.GE.U32.AND P0, PT, R0, 0x300, PT ;  /* 0x000003000000780c */ /* 0x000fe40003f06070 */
[----:B------:R-:W-:-:S13]  /*0260*/  ISETP.NE.AND P1, PT, R2, 0x300, PT ;  /* 0x000003000200780c */ /* 0x000fda0003f25270 */
[----:B------:R-:W-:Y:S05]  /*0270*/  @!P1 BRA `(.L_x_9) ;  /* 0x00000000004c9947 */ /* 0x000fea0003800000 */
[----:B------:R-:W0:Y:S01]  /*0280*/  LDC.64 R8, c[0x0][0x380] ;  /* 0x0000e000ff087b82 */ /* 0x000e220000000a00 */
[----:B------:R-:W-:-:S04]  /*0290*/  LEA.HI R0, R0, 0x1, RZ, 0x18 ;  /* 0x0000000100007811 */ /* 0x000fc800078fc0ff */
[----:B------:R-:W-:-:S05]  /*02a0*/  LOP3.LUT R0, R0, 0x3, RZ, 0xc0, !PT ;  /* 0x0000000300007812 */ /* 0x000fca00078ec0ff */
[----:B------:R-:W-:Y:S02]  /*02b0*/  IMAD.MOV R0, RZ, RZ, -R0 ;  /* 0x000000ffff007224 */ /* 0x000fe400078e0a00 */
[----:B0-----:R-:W-:-:S04]  /*02c0*/  IMAD.WIDE.U32 R8, R5, 0x8, R8 ;  /* 0x0000000805087825 */ /* 0x001fc800078e0008 */
[----:B------:R-:W-:Y:S02]  /*02d0*/  IMAD.MOV.U32 R2, RZ, RZ, R8 ;  /* 0x000000ffff027224 */ /* 0x000fe400078e0008 */
[----:B------:R-:W-:-:S07]  /*02e0*/  IMAD.MOV.U32 R11, RZ, RZ, R9 ;  /* 0x000000ffff0b7224 */ /* 0x000fce00078e0009 */
.L_x_10:
[----:B------:R-:W-:Y:S02]  /*02f0*/  IMAD.MOV.U32 R8, RZ, RZ, R2 ;  /* 0x000000ffff087224 */ /* 0x000fe400078e0002 */
[----:B------:R-:W-:-:S06]  /*0300*/  IMAD.MOV.U32 R9, RZ, RZ, R11 ;  /* 0x000000ffff097224 */ /* 0x000fcc00078e000b */
[----:B------:R-:W2:Y:S01]  /*0310*/  LDG.E.64.CONSTANT R8, desc[UR6][R8.64] ;  /* 0x0000000608087981 */ /* 0x000ea2000c1e9b00 */
[----:B------:R-:W-:Y:S01]  /*0320*/  VIADD R0, R0, 0x1 ;  /* 0x0000000100007836 */ /* 0x000fe20000000000 */
[----:B------:R-:W-:Y:S01]  /*0330*/  IADD3 R2, P3, PT, R2, 0x800, RZ ;  /* 0x0000080002027810 */ /* 0x000fe20007f7e0ff */
[----:B------:R-:W-:-:S03]  /*0340*/  VIADD R5, R5, 0x100 ;  /* 0x0000010005057836 */ /* 0x000fc60000000000 */
[----:B------:R-:W-:Y:S01]  /*0350*/  ISETP.NE.AND P2, PT, R0, RZ, PT ;  /* 0x000000ff0000720c */ /* 0x000fe20003f45270 */
[----:B------:R-:W-:Y:S01]  /*0360*/  IMAD.X R11, RZ, RZ, R11, P3 ;  /* 0x000000ffff0b7224 */ /* 0x000fe200018e060b */
[----:B--2--5:R-:W-:-:S06]  /*0370*/  DSETP.GEU.AND P1, PT, R6, R8, PT ;  /* 0x000000080600722a */ /* 0x024fcc0003f2e000 */
[----:B------:R-:W-:Y:S02]  /*0380*/  FSEL R6, R8, R6, !P1 ;  /* 0x0000000608067208 */ /* 0x000fe40004800000 */
[----:B------:R-:W-:-:S03]  /*0390*/  FSEL R7, R9, R7, !P1 ;  /* 0x0000000709077208 */ /* 0x000fc60004800000 */
[----:B------:R-:W-:Y:S05]  /*03a0*/  @P2 BRA `(.L_x_10) ;  /* 0xfffffffc00d02947 */ /* 0x000fea000383ffff */
.L_x_9:
[----:B------:R-:W-:Y:S05]  /*03b0*/  BSYNC.RECONVERGENT B2 ;  /* 0x0000000000027941 */ /* 0x000fea0003800200 */
.L_x_8:
[----:B------:R-:W-:Y:S05]  /*03c0*/  @!P0 BRA `(.L_x_7) ;  /* 0x0000000800488947 */ /* 0x000fea0003800000 */
[----:B------:R-:W-:Y:S01]  /*03d0*/  IMAD.IADD R0, R4, 0x1, -R5 ;  /* 0x0000000104007824 */ /* 0x000fe200078e0a05 */
[----:B------:R-:W-:Y:S01]  /*03e0*/  BSSY.RECONVERGENT B2, `(.L_x_11) ;  /* 0x0000051000027945 */ /* 0x000fe20003800200 */
[----:B------:R-:W-:-:S03]  /*03f0*/  PLOP3.LUT P0, PT, PT, PT, PT, 0x80, 0x8 ;  /* 0x000000000008781c */ /* 0x000fc60003f0f070 */
[----:B------:R-:W-:-:S13]  /*0400*/  ISETP.GT.AND P1, PT, R0, 0xc00, PT ;  /* 0x00000c000000780c */ /* 0x000fda0003f24270 */
[----:B------:R-:W-:Y:S05]  /*0410*/  @!P1 BRA `(.L_x_12) ;  /* 0x0000000400349947 */ /* 0x000fea0003800000 */
[----:B------:R-:W0:Y:S01]  /*0420*/  LDC.64 R8, c[0x0][0x380] ;  /* 0x0000e000ff087b82 */ /* 0x000e220000000a00 */
[----:B------:R-:W-:Y:S01]  /*0430*/  PLOP3.LUT P0, PT, PT, PT, PT, 0x8, 0x80 ;  /* 0x000000000080781c */ /* 0x000fe20003f0e170 */
[----:B------:R-:W-:-:S12]  /*0440*/  VIADD R0, R4, 0xfffff400 ;  /* 0xfffff40004007836 */ /* 0x000fd80000000000 */
.L_x_13:
[----:B0-----:R-:W-:-:S05]  /*0450*/  IMAD.WIDE R30, R5, 0x8, R8 ;  /* 0x00000008051e7825 */ /* 0x001fca00078e0208 */
[----:B------:R-:W2:Y:S04]  /*0460*/  LDG.E.64.CONSTANT R10, desc[UR6][R30.64] ;  /* 0x000000061e0a7981 */ /* 0x000ea8000c1e9b00 */
[----:B------:R-:W3:Y:S04]  /*0470*/  LDG.E.64.CONSTANT R12, desc[UR6][R30.64+0x800] ;  /* 0x000800061e0c7981 */ /* 0x000ee8000c1e9b00 */
[----:B------:R-:W4:Y:S01]  /*0480*/  LDG.E.64.CONSTANT R14, desc[UR6][R30.64+0x1000] ;  /* 0x001000061e0e7981 */ /* 0x000f22000c1e9b00 */
[----:B------:R-:W-:-:S03]  /*0490*/  VIADD R39, R5, 0x400 ;  /* 0x0000040005277836 */ /* 0x000fc60000000000 */
[----:B------:R-:W4:Y:S01]  /*04a0*/  LDG.E.64.CONSTANT R16, desc[UR6][R30.64+0x1800] ;  /* 0x001800061e107981 */ /* 0x000f22000c1e9b00 */
[----:B------:R-:W-:-:S05]  /*04b0*/  IMAD.WIDE R38, R39, 0x8, R8 ;  /* 0x0000000827267825 */ /* 0x000fca00078e0208 */
[----:B------:R-:W4:Y:S04]  /*04c0*/  LDG.E.64.CONSTANT R18, desc[UR6][R38.64] ;  /* 0x0000000626127981 */ /* 0x000f28000c1e9b00 */
[----:B------:R-:W4:Y:S04]  /*04d0*/  LDG.E.64.CONSTANT R20, desc[UR6][R38.64+0x800] ;  /* 0x0008000626147981 */ /* 0x000f28000c1e9b00 */
        /* <DEDUP_REMOVED lines=12> */
[----:B------:R-:W4:Y:S04]  /*05a0*/  LDG.E.64.CONSTANT R38, desc[UR6][R44.64+0x1000] ;  /* 0x001000062c267981 */ /* 0x000f28000c1e9b00 */
[----:B------:R-:W4:Y:S01]  /*05b0*/  LDG.E.64.CONSTANT R40, desc[UR6][R44.64+0x1800] ;  /* 0x001800062c287981 */ /* 0x000f22000c1e9b00 */
[----:B------:R-:W-:-:S05]  /*05c0*/  VIADD R5, R5, 0x1000 ;  /* 0x0000100005057836 */ /* 0x000fca0000000000 */
[----:B------:R-:W-:Y:S01]  /*05d0*/  ISETP.GE.AND P2, PT, R5, R0, PT ;  /* 0x000000000500720c */ /* 0x000fe20003f46270 */
[----:B--2--5:R-:W-:-:S06]  /*05e0*/  DSETP.GEU.AND P1, PT, R6, R10, PT ;  /* 0x0000000a0600722a */ /* 0x024fcc0003f2e000 */
[----:B------:R-:W-:Y:S02]  /*05f0*/  FSEL R6, R10, R6, !P1 ;  /* 0x000000060a067208 */ /* 0x000fe40004800000 */
[----:B------:R-:W-:-:S06]  /*0600*/  FSEL R7, R11, R7, !P1 ;  /* 0x000000070b077208 */ /* 0x000fcc0004800000 */
[----:B---3--:R-:W-:-:S06]  /*0610*/  DSETP.GEU.AND P1, PT, R6, R12, PT ;  /* 0x0000000c0600722a */ /* 0x008fcc0003f2e000 */
[----:B------:R-:W-:Y:S02]  /*0620*/  FSEL R6, R12, R6, !P1 ;  /* 0x000000060c067208 */ /* 0x000fe40004800000 */
[----:B------:R-:W-:-:S06]  /*0630*/  FSEL R7, R13, R7, !P1 ;  /* 0x000000070d077208 */ /* 0x000fcc0004800000 */
[----:B----4-:R-:W-:-:S06]  /*0640*/  DSETP.GEU.AND P1, PT, R6, R14, PT ;  /* 0x0000000e0600722a */ /* 0x010fcc0003f2e000 */
[----:B------:R-:W-:Y:S02]  /*0650*/  FSEL R6, R14, R6, !P1 ;  /* 0x000000060e067208 */ /* 0x000fe40004800000 */
[----:B------:R-:W-:-:S06]  /*0660*/  FSEL R7, R15, R7, !P1 ;  /* 0x000000070f077208 */ /* 0x000fcc0004800000 */
[----:B------:R-:W-:-:S06]  /*0670*/  DSETP.GEU.AND P1, PT, R6, R16, PT ;  /* 0x000000100600722a */ /* 0x000fcc0003f2e000 */
        /* <DEDUP_REMOVED lines=37> */
[----:B------:R-:W-:Y:S01]  /*08d0*/  FSEL R7, R41, R7, !P1 ;  /* 0x0000000729077208 */ /* 0x000fe20004800000 */
[----:B------:R-:W-:Y:S06]  /*08e0*/  @!P2 BRA `(.L_x_13) ;  /* 0xfffffff800d8a947 */ /* 0x000fec000383ffff */
.L_x_12:
[----:B------:R-:W-:Y:S05]  /*08f0*/  BSYNC.RECONVERGENT B2 ;  /* 0x0000000000027941 */ /* 0x000fea0003800200 */
.L_x_11:
[----:B------:R-:W-:Y:S01]  /*0900*/  IMAD.IADD R0, R4, 0x1, -R5 ;  /* 0x0000000104007824 */ /* 0x000fe200078e0a05 */
[----:B------:R-:W-:Y:S04]  /*0910*/  BSSY.RECONVERGENT B2, `(.L_x_14) ;  /* 0x0000029000027945 */ /* 0x000fe80003800200 */
[----:B------:R-:W-:-:S13]  /*0920*/  ISETP.GT.AND P1, PT, R0, 0x400, PT ;  /* 0x000004000000780c */ /* 0x000fda0003f24270 */
[----:B------:R-:W-:Y:S05]  /*0930*/  @!P1 BRA `(.L_x_15) ;  /* 0x0000000000989947 */ /* 0x000fea0003800000 */
[----:B------:R-:W0:Y:S02]  /*0940*/  LDC.64 R18, c[0x0][0x380] ;  /* 0x0000e000ff127b82 */ /* 0x000e240000000a00 */
        /* <DEDUP_REMOVED lines=11> */
[----:B------:R-:W-:Y:S01]  /*0a00*/  VIADD R5, R5, 0x800 ;  /* 0x0000080005057836 */ /* 0x000fe20000000000 */
        /* <DEDUP_REMOVED lines=20> */
[----:B------:R-:W-:Y:S02]  /*0b50*/  FSEL R7, R25, R7, !P0 ;  /* 0x0000000719077208 */ /* 0x000fe40004000000 */
[----:B------:R-:W-:-:S04]  /*0b60*/  PLOP3.LUT P0, PT, PT, PT, PT, 0x8, 0x80 ;  /* 0x000000000080781c */ /* 0x000fc80003f0e170 */
[----:B------:R-:W-:-:S06]  /*0b70*/  DSETP.GEU.AND P1, PT, R6, R26, PT ;  /* 0x0000001a0600722a */ /* 0x000fcc0003f2e000 */
[----:B------:R-:W-:Y:S02]  /*0b80*/  FSEL R6, R26, R6, !P1 ;  /* 0x000000061a067208 */ /* 0x000fe40004800000 */
[----:B------:R-:W-:-:S07]  /*0b90*/  FSEL R7, R27, R7, !P1 ;  /* 0x000000071b077208 */ /* 0x000fce0004800000 */
.L_x_15:
[----:B------:R-:W-:Y:S05]  /*0ba0*/  BSYNC.RECONVERGENT B2 ;  /* 0x0000000000027941 */ /* 0x000fea0003800200 */
.L_x_14:
[----:B------:R-:W-:-:S13]  /*0bb0*/  ISETP.LT.OR P0, PT, R5, R4, P0 ;  /* 0x000000040500720c */ /* 0x000fda0000701670 */
[----:B------:R-:W-:Y:S05]  /*0bc0*/  @!P0 BRA `(.L_x_7) ;  /* 0x0000000000488947 */ /* 0x000fea0003800000 */
[----:B------:R-:W0:Y:S02]  /*0bd0*/  LDC.64 R8, c[0x0][0x380] ;  /* 0x0000e000ff087b82 */ /* 0x000e240000000a00 */
[----:B0-----:R-:W-:-:S05]  /*0be0*/  IMAD.WIDE R8, R5, 0x8, R8 ;  /* 0x0000000805087825 */ /* 0x001fca00078e0208 */
[----:B------:R-:W2:Y:S04]  /*0bf0*/  LDG.E.64.CONSTANT R10, desc[UR6][R8.64] ;  /* 0x00000006080a7981 */ /* 0x000ea8000c1e9b00 */
[----:B------:R-:W3:Y:S04]  /*0c00*/  LDG.E.64.CONSTANT R12, desc[UR6][R8.64+0x800] ;  /* 0x00080006080c7981 */ /* 0x000ee8000c1e9b00 */
[----:B------:R-:W4:Y:S04]  /*0c10*/  LDG.E.64.CONSTANT R14, desc[UR6][R8.64+0x1000] ;  /* 0x00100006080e7981 */ /* 0x000f28000c1e9b00 */
[----:B------:R-:W4:Y:S01]  /*0c20*/  LDG.E.64.CONSTANT R16, desc[UR6][R8.64+0x1800] ;  /* 0x0018000608107981 */ /* 0x000f22000c1e9b00 */
        /* <DEDUP_REMOVED lines=11> */
[----:B------:R-:W-:-:S07]  /*0ce0*/  FSEL R7, R17, R7, !P0 ;  /* 0x0000000711077208 */ /* 0x000fce0004000000 */
.L_x_7:
[----:B------:R-:W-:Y:S05]  /*0cf0*/  BSYNC.RECONVERGENT B1 ;  /* 0x0000000000017941 */ /* 0x000fea0003800200 */
.L_x_6:
[----:B------:R-:W-:-:S13]  /*0d00*/  ISETP.GE.AND P0, PT, R4, 0x100, PT ;  /* 0x000001000400780c */ /* 0x000fda0003f06270 */
[----:B------:R-:W-:Y:S05]  /*0d10*/  @!P0 BRA `(.L_x_16) ;  /* 0x00000004003c8947 */ /* 0x000fea0003800000 */
[----:B------:R-:W0:Y:S01]  /*0d20*/  S2R R8, SR_LANEID ;  /* 0x0000000000087919 */ /* 0x000e220000000000 */
[----:B-----5:R-:W-:Y:S04]  /*0d30*/  SHFL.DOWN PT, R4, R6, 0x1, 0x1f ;  /* 0x08201f0006047f89 */ /* 0x020fe800000e0000 */
[----:B------:R-:W1:Y:S02]  /*0d40*/  SHFL.DOWN PT, R5, R7, 0x1, 0x1f ;  /* 0x08201f0007057f89 */ /* 0x000e6400000e0000 */
[----:B-1----:R-:W-:Y:S01]  /*0d50*/  DSETP.GEU.AND P1, PT, R6, R4, PT ;  /* 0x000000040600722a */ /* 0x002fe20003f2e000 */
[C---:B0-----:R-:W-:Y:S02]  /*0d60*/  ISETP.GT.AND P0, PT, R8.reuse, 0x1e, PT ;  /* 0x0000001e0800780c */ /* 0x041fe40003f04270 */
[----:B------:R-:W-:-:S03]  /*0d70*/  ISETP.NE.AND P2, PT, R8, RZ, PT ;  /* 0x000000ff0800720c */ /* 0x000fc60003f45270 */
[----:B------:R-:W-:Y:S02]  /*0d80*/  FSEL R9, R4, R6, !P1 ;  /* 0x0000000604097208 */ /* 0x000fe40004800000 */
[----:B------:R-:W-:Y:S02]  /*0d90*/  FSEL R5, R5, R7, !P1 ;  /* 0x0000000705057208 */ /* 0x000fe40004800000 */
[----:B------:R-:W-:Y:S02]  /*0da0*/  FSEL R6, R6, R9, P0 ;  /* 0x0000000906067208 */ /* 0x000fe40000000000 */
[----:B------:R-:W-:Y:S02]  /*0db0*/  FSEL R11, R7, R5, P0 ;  /* 0x00000005070b7208 */ /* 0x000fe40000000000 */
[----:B------:R-:W-:Y:S01]  /*0dc0*/  ISETP.GT.AND P0, PT, R8, 0x1d, PT ;  /* 0x0000001d0800780c */ /* 0x000fe20003f04270 */
[----:B------:R-:W-:Y:S01]  /*0dd0*/  SHFL.DOWN PT, R4, R6, 0x2, 0x1f ;  /* 0x08401f0006047f89 */ /* 0x000fe200000e0000 */
[----:B------:R-:W-:Y:S01]  /*0de0*/  @!P2 MOV R2, 0x400 ;  /* 0x000004000002a802 */ /* 0x000fe20000000f00 */
[----:B------:R-:W-:Y:S01]  /*0df0*/  IMAD.MOV.U32 R7, RZ, RZ, R11 ;  /* 0x000000ffff077224 */ /* 0x000fe200078e000b */
[----:B------:R-:W-:Y:S01]  /*0e00*/  @!P2 SHF.R.U32.HI R0, RZ, 0x2, R3 ;  /* 0x00000002ff00a819 */ /* 0x000fe20000011603 */
[----:B------:R-:W0:Y:S03]  /*0e10*/  SHFL.DOWN PT, R5, R11, 0x2, 0x1f ;  /* 0x08401f000b057f89 */ /* 0x000e2600000e0000 */
[----:B------:R-:W-:Y:S01]  /*0e20*/  @!P2 LOP3.LUT R0, R0, 0xf8, RZ, 0xc0, !PT ;  /* 0x000000f80000a812 */ /* 0x000fe200078ec0ff */
[----:B------:R-:W1:Y:S01]  /*0e30*/  @!P2 S2R R9, SR_CgaCtaId ;  /* 0x000000000009a919 */ /* 0x000e620000008800 */
[----:B0-----:R-:W-:-:S06]  /*0e40*/  DSETP.GEU.AND P1, PT, R6, R4, PT ;  /* 0x000000040600722a */ /* 0x001fcc0003f2e000 */
[----:B------:R-:W-:Y:S02]  /*0e50*/  @!P0 FSEL R6, R4, R6, !P1 ;  /* 0x0000000604068208 */ /* 0x000fe40004800000 */
[----:B------:R-:W-:Y:S02]  /*0e60*/  @!P0 FSEL R11, R5, R11, !P1 ;  /* 0x0000000b050b8208 */ /* 0x000fe40004800000 */
[----:B------:R-:W-:Y:S01]  /*0e70*/  ISETP.GT.AND P0, PT, R8, 0x1b, PT ;  /* 0x0000001b0800780c */ /* 0x000fe20003f04270 */
[----:B------:R-:W-:Y:S02]  /*0e80*/  SHFL.DOWN PT, R4, R6, 0x4, 0x1f ;  /* 0x08801f0006047f89 */ /* 0x000fe400000e0000 */
[----:B------:R-:W-:Y:S02]  /*0e90*/  IMAD.MOV.U32 R7, RZ, RZ, R11 ;  /* 0x000000ffff077224 */ /* 0x000fe400078e000b */
[----:B------:R-:W0:Y:S04]  /*0ea0*/  SHFL.DOWN PT, R5, R11, 0x4, 0x1f ;  /* 0x08801f000b057f89 */ /* 0x000e2800000e0000 */
        /* <DEDUP_REMOVED lines=14> */
[----:B0-----:R-:W-:Y:S01]  /*0f90*/  DSETP.GEU.AND P0, PT, R6, R4, PT ;  /* 0x000000040600722a */ /* 0x001fe20003f0e000 */
[----:B-1----:R-:W-:-:S05]  /*0fa0*/  @!P2 LEA R7, R9, R2, 0x18 ;  /* 0x000000020907a211 */ /* 0x002fca00078ec0ff */
[----:B------:R-:W-:Y:S01]  /*0fb0*/  FSEL R4, R4, R6, !P0 ;  /* 0x0000000604047208 */ /* 0x000fe20004000000 */
[----:B------:R-:W-:Y:S01]  /*0fc0*/  @!P2 IMAD.IADD R9, R0, 0x1, R7 ;  /* 0x000000010009a824 */ /* 0x000fe200078e0207 */
[----:B------:R-:W-:Y:S02]  /*0fd0*/  FSEL R5, R5, R11, !P0 ;  /* 0x0000000b05057208 */ /* 0x000fe40004000000 */
[----:B------:R-:W-:Y:S02]  /*0fe0*/  ISETP.NE.AND P0, PT, R3, RZ, PT ;  /* 0x000000ff0300720c */ /* 0x000fe40003f05270 */
[----:B------:R-:W-:Y:S01]  /*0ff0*/  FSEL R6, R6, R4, P1 ;  /* 0x0000000406067208 */ /* 0x000fe20000800000 */
[----:B------:R3:W-:Y:S01]  /*1000*/  @!P2 STS.64 [R9+0x8], R4 ;  /* 0x000008040900a388 */ /* 0x0007e20000000a00 */
[----:B------:R-:W-:Y:S01]  /*1010*/  FSEL R7, R11, R5, P1 ;  /* 0x000000050b077208 */ /* 0x000fe20000800000 */
[----:B------:R-:W-:Y:S08]  /*1020*/  BAR.SYNC.DEFER_BLOCKING 0x0 ;  /* 0x0000000000007b1d */ /* 0x000ff00000010000 */
[----:B------:R-:W-:Y:S05]  /*1030*/  @P0 BRA `(.L_x_17) ;  /* 0x0000004800f40947 */ /* 0x000fea0003800000 */
[----:B------:R-:W0:Y:S01]  /*1040*/  S2UR UR5, SR_CgaCtaId ;  /* 0x00000000000579c3 */ /* 0x000e220000008800 */
[----:B------:R-:W-:Y:S02]  /*1050*/  UMOV UR4, 0x400 ;  /* 0x0000040000047882 */ /* 0x000fe40000000000 */
[----:B0-----:R-:W-:-:S09]  /*1060*/  ULEA UR4, UR5, UR4, 0x18 ;  /* 0x0000000405047291 */ /* 0x001fd2000f8ec0ff */
[----:B---3--:R-:W0:Y:S04]  /*1070*/  LDS.128 R8, [UR4+0x10] ;  /* 0x00001004ff087984 */ /* 0x008e280008000c00 */
[----:B------:R-:W1:Y:S01]  /*1080*/  LDS.128 R12, [UR4+0x20] ;  /* 0x00002004ff0c7984 */ /* 0x000e620008000c00 */
[----:B0-----:R-:W-:-:S06]  /*1090*/  DSETP.GEU.AND P1, PT, R6, R8, PT ;  /* 0x000000080600722a */ /* 0x001fcc0003f2e000 */
[----:B------:R-:W-:Y:S02]  /*10a0*/  FSEL R2, R8, R6, !P1 ;  /* 0x0000000608027208 */ /* 0x000fe40004800000 */
[----:B------:R-:W-:Y:S02]  /*10b0*/  FSEL R3, R9, R7, !P1 ;  /* 0x0000000709037208 */ /* 0x000fe40004800000 */
[----:B------:R-:W0:Y:S04]  /*10c0*/  LDS.128 R4, [UR4+0x30] ;  /* 0x00003004ff047984 */ /* 0x000e280008000c00 */
[----:B------:R-:W-:-:S06]  /*10d0*/  DSETP.GEU.AND P1, PT, R2, R10, PT ;  /* 0x0000000a0200722a */ /* 0x000fcc0003f2e000 */
[----:B------:R-:W-:Y:S02]  /*10e0*/  FSEL R2, R10, R2, !P1 ;  /* 0x000000020a027208 */ /* 0x000fe40004800000 */
[----:B------:R-:W-:-:S06]  /*10f0*/  FSEL R3, R11, R3, !P1 ;  /* 0x000000030b037208 */ /* 0x000fcc0004800000 */
[----:B-1----:R-:W-:-:S06]  /*1100*/  DSETP.GEU.AND P1, PT, R2, R12, PT ;  /* 0x0000000c0200722a */ /* 0x002fcc0003f2e000 */
[----:B------:R-:W-:Y:S02]  /*1110*/  FSEL R8, R12, R2, !P1 ;  /* 0x000000020c087208 */ /* 0x000fe40004800000 */
[----:B------:R-:W-:Y:S02]  /*1120*/  FSEL R9, R13, R3, !P1 ;  /* 0x000000030d097208 */ /* 0x000fe40004800000 */
[----:B------:R-:W1:Y:S04]  /*1130*/  LDS.64 R2, [UR4+0x40] ;  /* 0x00004004ff027984 */ /* 0x000e680008000a00 */
[----:B------:R-:W-:-:S06]  /*1140*/  DSETP.GEU.AND P1, PT, R8, R14, PT ;  /* 0x0000000e0800722a */ /* 0x000fcc0003f2e000 */
[----:B------:R-:W-:Y:S02]  /*1150*/  FSEL R8, R14, R8, !P1 ;  /* 0x000000080e087208 */ /* 0x000fe40004800000 */
[----:B------:R-:W-:-:S06]  /*1160*/  FSEL R9, R15, R9, !P1 ;  /* 0x000000090f097208 */ /* 0x000fcc0004800000 */
[----:B0-----:R-:W-:-:S06]  /*1170*/  DSETP.GEU.AND P1, PT, R8, R4, PT ;  /* 0x000000040800722a */ /* 0x001fcc0003f2e000 */
[----:B------:R-:W-:Y:S02]  /*1180*/  FSEL R4, R4, R8, !P1 ;  /* 0x0000000804047208 */ /* 0x000fe40004800000 */
[----:B------:R-:W-:-:S06]  /*1190*/  FSEL R5, R5, R9, !P1 ;  /* 0x0000000905057208 */ /* 0x000fcc0004800000 */
[----:B------:R-:W-:-:S06]  /*11a0*/  DSETP.GEU.AND P1, PT, R4, R6, PT ;  /* 0x000000060400722a */ /* 0x000fcc0003f2e000 */
[----:B------:R-:W-:Y:S02]  /*11b0*/  FSEL R4, R6, R4, !P1 ;  /* 0x0000000406047208 */ /* 0x000fe40004800000 */
[----:B------:R-:W-:-:S06]  /*11c0*/  FSEL R5, R7, R5, !P1 ;  /* 0x0000000507057208 */ /* 0x000fcc0004800000 */
[----:B-1----:R-:W-:-:S06]  /*11d0*/  DSETP.GEU.AND P1, PT, R4, R2, PT ;  /* 0x000000020400722a */ /* 0x002fcc0003f2e000 */
[----:B------:R-:W-:Y:S02]  /*11e0*/  FSEL R6, R2, R4, !P1 ;  /* 0x0000000402067208 */ /* 0x000fe40004800000 */
[----:B------:R-:W-:Y:S01]  /*11f0*/  FSEL R7, R3, R5, !P1 ;  /* 0x0000000503077208 */ /* 0x000fe20004800000 */
[----:B------:R-:W-:Y:S06]  /*1200*/  BRA `(.L_x_17) ;  /* 0x0000004800807947 */ /* 0x000fec0003800000 */
.L_x_16:
[----:B------:R-:W-:Y:S01]  /*1210*/  LOP3.LUT R0, R3, 0x3e0, RZ, 0xc0, !PT ;  /* 0x000003e003007812 */ /* 0x000fe200078ec0ff */
[----:B------:R-:W0:Y:S03]  /*1220*/  S2R R10, SR_LANEID ;  /* 0x00000000000a7919 */ /* 0x000e260000000000 */
[----:B------:R-:W-:Y:S01]  /*1230*/  LOP3.LUT R9, RZ, R0, RZ, 0x33, !PT ;  /* 0x00000000ff097212 */ /* 0x000fe200078e33ff */
[----:B------:R-:W-:-:S04]  /*1240*/  VIADD R5, R0, 0x20 ;  /* 0x0000002000057836 */ /* 0x000fc80000000000 */
[----:B------:R-:W-:Y:S01]  /*1250*/  IMAD.IADD R9, R9, 0x1, R4 ;  /* 0x0000000109097824 */ /* 0x000fe200078e0204 */
[----:B------:R-:W-:-:S04]  /*1260*/  ISETP.GT.AND P0, PT, R5, R4, PT ;  /* 0x000000040500720c */ /* 0x000fc80003f04270 */
[----:B------:R-:W-:-:S05]  /*1270*/  SEL R5, R9, 0x1f, P0 ;  /* 0x0000001f09057807 */ /* 0x000fca0000000000 */
[----:B-----5:R-:W-:Y:S04]  /*1280*/  SHFL.DOWN PT, R8, R6, 0x1, R5 ;  /* 0x0820000006087989 */ /* 0x020fe800000e0005 */
[----:B------:R-:W1:Y:S01]  /*1290*/  SHFL.DOWN PT, R9, R7, 0x1, R5 ;  /* 0x0820000007097989 */ /* 0x000e6200000e0005 */
[C---:B0-----:R-:W-:Y:S01]  /*12a0*/  ISETP.GE.AND P0, PT, R10.reuse, R5, PT ;  /* 0x000000050a00720c */ /* 0x041fe20003f06270 */
[----:B------:R-:W-:Y:S01]  /*12b0*/  VIADD R0, R10, 0x2 ;  /* 0x000000020a007836 */ /* 0x000fe20000000000 */
[----:B-1----:R-:W-:-:S06]  /*12c0*/  DSETP.GEU.AND P1, PT, R6, R8, PT ;  /* 0x000000080600722a */ /* 0x002fcc0003f2e000 */
[-C--:B------:R-:W-:Y:S02]  /*12d0*/  FSEL R11, R8, R6.reuse, !P1 ;  /* 0x00000006080b7208 */ /* 0x080fe40004800000 */
[-C--:B------:R-:W-:Y:S02]  /*12e0*/  FSEL R9, R9, R7.reuse, !P1 ;  /* 0x0000000709097208 */ /* 0x080fe40004800000 */
[----:B------:R-:W-:Y:S02]  /*12f0*/  FSEL R2, R11, R6, !P0 ;  /* 0x000000060b027208 */ /* 0x000fe40004000000 */
[----:B------:R-:W-:Y:S02]  /*1300*/  FSEL R11, R9, R7, !P0 ;  /* 0x00000007090b7208 */ /* 0x000fe40004000000 */
[----:B------:R-:W-:Y:S01]  /*1310*/  ISETP.GT.AND P0, PT, R0, R5, PT ;  /* 0x000000050000720c */ /* 0x000fe20003f04270 */
[----:B------:R-:W-:Y:S01]  /*1320*/  SHFL.DOWN PT, R8, R2, 0x2, R5 ;  /* 0x0840000002087989 */ /* 0x000fe200000e0005 */
[----:B------:R-:W-:-:S02]  /*1330*/  IMAD.MOV.U32 R6, RZ, RZ, R2 ;  /* 0x000000ffff067224 */ /* 0x000fc400078e0002 */
[----:B------:R-:W-:Y:S01]  /*1340*/  IMAD.MOV.U32 R7, RZ, RZ, R11 ;  /* 0x000000ffff077224 */ /* 0x000fe200078e000b */
[----:B------:R-:W0:Y:S01]  /*1350*/  SHFL.DOWN PT, R9, R11, 0x2, R5 ;  /* 0x084000000b097989 */ /* 0x000e2200000e0005 */
[----:B------:R-:W-:-:S04]  /*1360*/  VIADD R0, R10, 0x4 ;  /* 0x000000040a007836 */ /* 0x000fc80000000000 */
[----:B0-----:R-:W-:-:S06]  /*1370*/  DSETP.GEU.AND P1, PT, R6, R8, PT ;  /* 0x000000080600722a */ /* 0x001fcc0003f2e000 */
[----:B------:R-:W-:Y:S02]  /*1380*/  @!P0 FSEL R2, R8, R2, !P1 ;  /* 0x0000000208028208 */ /* 0x000fe40004800000 */
[----:B------:R-:W-:Y:S02]  /*1390*/  @!P0 FSEL R11, R9, R11, !P1 ;  /* 0x0000000b090b8208 */ /* 0x000fe40004800000 */
[----:B------:R-:W-:Y:S01]  /*13a0*/  ISETP.GT.AND P0, PT, R0, R5, PT ;  /* 0x000000050000720c */ /* 0x000fe20003f04270 */
[----:B------:R-:W-:Y:S01]  /*13b0*/  SHFL.DOWN PT, R6, R2, 0x4, R5 ;  /* 0x0880000002067989 */ /* 0x000fe200000e0005 */
[----:B------:R-:W-:Y:S02]  /*13c0*/  IMAD.MOV.U32 R8, RZ, RZ, R2 ;  /* 0x000000ffff087224 */ /* 0x000fe400078e0002 */
        /* <DEDUP_REMOVED lines=8> */
[----:B------:R-:W-:Y:S01]  /*1450*/  IMAD.MOV.U32 R8, RZ, RZ, R2 ;  /* 0x000000ffff087224 */ /* 0x000fe200078e0002 */
[C---:B------:R-:W-:Y:S01]  /*1460*/  ISETP.NE.AND P0, PT, R10.reuse, RZ, PT ;  /* 0x000000ff0a00720c */ /* 0x040fe20003f05270 */
[----:B------:R-:W-:Y:S01]  /*1470*/  IMAD.MOV.U32 R9, RZ, RZ, R11 ;  /* 0x000000ffff097224 */ /* 0x000fe200078e000b */
[----:B------:R-:W0:Y:S01]  /*1480*/  SHFL.DOWN PT, R7, R11, 0x8, R5 ;  /* 0x090000000b077989 */ /* 0x000e2200000e0005 */
[----:B------:R-:W-:-:S10]  /*1490*/  VIADD R0, R10, 0x10 ;  /* 0x000000100a007836 */ /* 0x000fd40000000000 */
[----:B------:R-:W1:Y:S01]  /*14a0*/  @!P0 S2R R13, SR_CgaCtaId ;  /* 0x00000000000d8919 */ /* 0x000e620000008800 */
[----:B0-----:R-:W-:-:S06]  /*14b0*/  DSETP.GEU.AND P2, PT, R8, R6, PT ;  /* 0x000000060800722a */ /* 0x001fcc0003f4e000 */
[----:B------:R-:W-:Y:S02]  /*14c0*/  @!P1 FSEL R2, R6, R2, !P2 ;  /* 0x0000000206029208 */ /* 0x000fe40005000000 */
[----:B------:R-:W-:Y:S02]  /*14d0*/  @!P1 FSEL R11, R7, R11, !P2 ;  /* 0x0000000b070b9208 */ /* 0x000fe40005000000 */
[----:B------:R-:W-:Y:S01]  /*14e0*/  ISETP.GT.AND P1, PT, R0, R5, PT ;  /* 0x000000050000720c */ /* 0x000fe20003f24270 */
[----:B------:R-:W-:Y:S01]  /*14f0*/  SHFL.DOWN PT, R6, R2, 0x10, R5 ;  /* 0x0a00000002067989 */ /* 0x000fe200000e0005 */
[----:B------:R-:W-:Y:S01]  /*1500*/  IMAD.MOV.U32 R8, RZ, RZ, R2 ;  /* 0x000000ffff087224 */ /* 0x000fe200078e0002 */
[----:B------:R-:W-:Y:S01]  /*1510*/  @!P0 SHF.R.U32.HI R0, RZ, 0x2, R3 ;  /* 0x00000002ff008819 */ /* 0x000fe20000011603 */
[----:B------:R-:W-:Y:S01]  /*1520*/  IMAD.MOV.U32 R9, RZ, RZ, R11 ;  /* 0x000000ffff097224 */ /* 0x000fe200078e000b */
[----:B------:R-:W0:Y:S02]  /*1530*/  SHFL.DOWN PT, R7, R11, 0x10, R5 ;  /* 0x0a0000000b077989 */ /* 0x000e2400000e0005 */
[----:B------:R-:W-:-:S03]  /*1540*/  @!P0 LOP3.LUT R0, R0, 0xf8, RZ, 0xc0, !PT ;  /* 0x000000f800008812 */ /* 0x000fc600078ec0ff */
[----:B0-----:R-:W-:Y:S01]  /*1550*/  DSETP.GEU.AND P2, PT, R8, R6, PT ;  /* 0x000000060800722a */ /* 0x001fe20003f4e000 */
[----:B------:R-:W-:-:S04]  /*1560*/  @!P0 MOV R8, 0x400 ;  /* 0x0000040000088802 */ /* 0x000fc80000000f00 */
[----:B-1----:R-:W-:Y:S02]  /*1570*/  @!P0 LEA R13, R13, R8, 0x18 ;  /* 0x000000080d0d8211 */ /* 0x002fe400078ec0ff */
[----:B------:R-:W-:Y:S02]  /*1580*/  @!P1 FSEL R2, R6, R2, !P2 ;  /* 0x0000000206029208 */ /* 0x000fe40005000000 */
[----:B------:R-:W-:Y:S01]  /*1590*/  @!P1 FSEL R11, R7, R11, !P2 ;  /* 0x0000000b070b9208 */ /* 0x000fe20005000000 */
[----:B------:R-:W-:Y:S02]  /*15a0*/  @!P0 IMAD.IADD R13, R0, 0x1, R13 ;  /* 0x00000001000d8824 */ /* 0x000fe400078e020d */
[----:B------:R-:W-:Y:S02]  /*15b0*/  IMAD.MOV.U32 R6, RZ, RZ, R2 ;  /* 0x000000ffff067224 */ /* 0x000fe400078e0002 */
[----:B------:R-:W-:-:S05]  /*15c0*/  IMAD.MOV.U32 R7, RZ, RZ, R11 ;  /* 0x000000ffff077224 */ /* 0x000fca00078e000b */
[----:B------:R3:W-:Y:S01]  /*15d0*/  @!P0 STS.64 [R13+0x8], R6 ;  /* 0x000008060d008388 */ /* 0x0007e20000000a00 */
[----:B------:R-:W-:Y:S01]  /*15e0*/  BAR.SYNC.DEFER_BLOCKING 0x0 ;  /* 0x0000000000007b1d */ /* 0x000fe20000010000 */
[----:B------:R-:W-:-:S13]  /*15f0*/  ISETP.NE.AND P0, PT, R3, RZ, PT ;  /* 0x000000ff0300720c */ /* 0x000fda0003f05270 */
[----:B---3--:R-:W-:Y:S05]  /*1600*/  @P0 BRA `(.L_x_17) ;  /* 0x0000004400800947 */ /* 0x008fea0003800000 */
[----:B------:R-:W0:Y:S01]  /*1610*/  S2UR UR5, SR_CgaCtaId ;  /* 0x00000000000579c3 */ /* 0x000e220000008800 */
[----:B------:R-:W-:Y:S01]  /*1620*/  UMOV UR4, 0x400 ;  /* 0x0000040000047882 */ /* 0x000fe20000000000 */
[----:B------:R-:W-:Y:S01]  /*1630*/  ISETP.GT.AND P2, PT, R4, 0x20, PT ;  /* 0x000000200400780c */ /* 0x000fe20003f44270 */
[----:B0-----:R-:W-:-:S09]  /*1640*/  ULEA UR4, UR5, UR4, 0x18 ;  /* 0x0000000405047291 */ /* 0x001fd2000f8ec0ff */
[----:B------:R-:W0:Y:S04]  /*1650*/  LDS.128 R16, [UR4+0x10] ;  /* 0x00001004ff107984 */ /* 0x000e280008000c00 */
[----:B------:R-:W1:Y:S04]  /*1660*/  LDS.128 R12, [UR4+0x20] ;  /* 0x00002004ff0c7984 */ /* 0x000e680008000c00 */
[----:B------:R-:W2:Y:S01]  /*1670*/  LDS.128 R8, [UR4+0x30] ;  /* 0x00003004ff087984 */ /* 0x000ea20008000c00 */
[----:B0-----:R-:W-:-:S06]  /*1680*/  DSETP.GEU.AND P1, PT, R6, R16, PT ;  /* 0x000000100600722a */ /* 0x001fcc0003f2e000 */
[-C--:B------:R-:W-:Y:S02]  /*1690*/  FSEL R3, R16, R6.reuse, !P1 ;  /* 0x0000000610037208 */ /* 0x080fe40004800000 */
[-C--:B------:R-:W-:Y:S02]  /*16a0*/  FSEL R17, R17, R7.reuse, !P1 ;  /* 0x0000000711117208 */ /* 0x080fe40004800000 */
[----:B------:R-:W-:Y:S02]  /*16b0*/  FSEL R6, R3, R6, P2 ;  /* 0x0000000603067208 */ /* 0x000fe40001000000 */
[----:B------:R-:W-:Y:S02]  /*16c0*/  FSEL R7, R17, R7, P2 ;  /* 0x0000000711077208 */ /* 0x000fe40001000000 */
[C---:B------:R-:W-:Y:S01]  /*16d0*/  ISETP.GT.AND P1, PT, R4.reuse, 0x40, PT ;  /* 0x000000400400780c */ /* 0x040fe20003f24270 */
[----:B------:R-:W-:Y:S01]  /*16e0*/  IMAD.MOV.U32 R2, RZ, RZ, R6 ;  /* 0x000000ffff027224 */ /* 0x000fe200078e0006 */
[----:B------:R-:W-:Y:S01]  /*16f0*/  ISETP.GT.AND P2, PT, R4, 0x60, PT ;  /* 0x000000600400780c */ /* 0x000fe20003f44270 */
[----:B------:R-:W-:-:S06]  /*1700*/  IMAD.MOV.U32 R3, RZ, RZ, R7 ;  /* 0x000000ffff037224 */ /* 0x000fcc00078e0007 */
[----:B------:R-:W-:-:S06]  /*1710*/  DSETP.GEU.AND P3, PT, R2, R18, PT ;  /* 0x000000120200722a */ /* 0x000fcc0003f6e000 */
[----:B------:R-:W-:Y:S02]  /*1720*/  @P1 FSEL R6, R18, R6, !P3 ;  /* 0x0000000612061208 */ /* 0x000fe40005800000 */
[----:B------:R-:W-:Y:S02]  /*1730*/  @P1 FSEL R7, R19, R7, !P3 ;  /* 0x0000000713071208 */ /* 0x000fe40005800000 */
[----:B------:R-:W-:Y:S01]  /*1740*/  ISETP.GT.AND P1, PT, R4, 0x80, PT ;  /* 0x000000800400780c */ /* 0x000fe20003f24270 */
[----:B------:R-:W-:Y:S02]  /*1750*/  IMAD.MOV.U32 R2, RZ, RZ, R6 ;  /* 0x000000ffff027224 */ /* 0x000fe400078e0006 */
[----:B------:R-:W-:-:S06]  /*1760*/  IMAD.MOV.U32 R3, RZ, RZ, R7 ;  /* 0x000000ffff037224 */ /* 0x000fcc00078e0007 */
[----:B-1----:R-:W-:Y:S01]  /*1770*/  DSETP.GEU.AND P3, PT, R2, R12, PT ;  /* 0x0000000c0200722a */ /* 0x002fe20003f6e000 */
[----:B------:R-:W0:Y:S05]  /*1780*/  LDS.64 R2, [UR4+0x40] ;  /* 0x00004004ff027984 */ /* 0x000e2a0008000a00 */
[----:B------:R-:W-:Y:S02]  /*1790*/  @P2 FSEL R6, R12, R6, !P3 ;  /* 0x000000060c062208 */ /* 0x000fe40005800000 */
[----:B------:R-:W-:Y:S02]  /*17a0*/  @P2 FSEL R7, R13, R7, !P3 ;  /* 0x000000070d072208 */ /* 0x000fe40005800000 */
[----:B------:R-:W-:-:S04]  /*17b0*/  ISETP.GT.AND P2, PT, R4, 0xa0, PT ;  /* 0x000000a00400780c */ /* 0x000fc80003f44270 */
[----:B------:R-:W-:-:S06]  /*17c0*/  DSETP.GEU.AND P3, PT, R6, R14, PT ;  /* 0x0000000e0600722a */ /* 0x000fcc0003f6e000 */
[----:B------:R-:W-:Y:S02]  /*17d0*/  @P1 FSEL R6, R14, R6, !P3 ;  /* 0x000000060e061208 */ /* 0x000fe40005800000 */
[----:B------:R-:W-:Y:S02]  /*17e0*/  @P1 FSEL R7, R15, R7, !P3 ;  /* 0x000000070f071208 */ /* 0x000fe40005800000 */
[----:B------:R-:W-:-:S04]  /*17f0*/  ISETP.GT.AND P1, PT, R4, 0xc0, PT ;  /* 0x000000c00400780c */ /* 0x000fc80003f24270 */
[----:B--2---:R-:W-:-:S06]  /*1800*/  DSETP.GEU.AND P3, PT, R6, R8, PT ;  /* 0x000000080600722a */ /* 0x004fcc0003f6e000 */
[----:B------:R-:W-:Y:S02]  /*1810*/  @P2 FSEL R6, R8, R6, !P3 ;  /* 0x0000000608062208 */ /* 0x000fe40005800000 */
[----:B------:R-:W-:Y:S02]  /*1820*/  @P2 FSEL R7, R9, R7, !P3 ;  /* 0x0000000709072208 */ /* 0x000fe40005800000 */
[----:B------:R-:W-:-:S04]  /*1830*/  ISETP.GT.AND P2, PT, R4, 0xe0, PT ;  /* 0x000000e00400780c */ /* 0x000fc80003f44270 */
[----:B------:R-:W-:-:S06]  /*1840*/  DSETP.GEU.AND P3, PT, R6, R10, PT ;  /* 0x0000000a0600722a */ /* 0x000fcc0003f6e000 */
[----:B------:R-:W-:Y:S02]  /*1850*/  @P1 FSEL R6, R10, R6, !P3 ;  /* 0x000000060a061208 */ /* 0x000fe40005800000 */
[----:B------:R-:W-:-:S03]  /*1860*/  @P1 FSEL R7, R11, R7, !P3 ;  /* 0x000000070b071208 */ /* 0x000fc60005800000 */
[----:B------:R-:W-:Y:S02]  /*1870*/  IMAD.MOV.U32 R4, RZ, RZ, R6 ;  /* 0x000000ffff047224 */ /* 0x000fe400078e0006 */
[----:B------:R-:W-:-:S06]  /*1880*/  IMAD.MOV.U32 R5, RZ, RZ, R7 ;  /* 0x000000ffff057224 */ /* 0x000fcc00078e0007 */
[----:B0-----:R-:W-:-:S06]  /*1890*/  DSETP.GEU.AND P1, PT, R4, R2, PT ;  /* 0x000000020400722a */ /* 0x001fcc0003f2e000 */
[----:B------:R-:W-:Y:S02]  /*18a0*/  @P2 FSEL R6, R2, R6, !P1 ;  /* 0x0000000602062208 */ /* 0x000fe40004800000 */
[----:B------:R-:W-:Y:S01]  /*18b0*/  @P2 FSEL R7, R3, R7, !P1 ;  /* 0x0000000703072208 */ /* 0x000fe20004800000 */
[----:B------:R-:W-:Y:S06]  /*18c0*/  BRA `(.L_x_17) ;  /* 0x0000004000d07947 */ /* 0x000fec0003800000 */
.L_x_3:
[----:B------:R-:W0:Y:S01]  /*18d0*/  S2R R0, SR_TID.X ;  /* 0x0000000000007919 */ /* 0x000e220000002100 */
[----:B------:R-:W1:Y:S02]  /*18e0*/  LDCU.64 UR4, c[0x0][0x380] ;  /* 0x00007000ff0477ac */ /* 0x000e640008000a00 */
[----:B-1----:R-:W-:Y:S02]  /*18f0*/  IMAD.U32 R2, RZ, RZ, UR4 ;  /* 0x00000004ff027e24 */ /* 0x002fe4000f8e00ff */
[----:B------:R-:W-:Y:S02]  /*1900*/  IMAD.U32 R3, RZ, RZ, UR5 ;  /* 0x00000005ff037e24 */ /* 0x000fe4000f8e00ff */
[----:B0-----:R-:W-:-:S04]  /*1910*/  IMAD.SHL.U32 R5, R0, 0x4, RZ ;  /* 0x0000000400057824 */ /* 0x001fc800078e00ff */
[----:B------:R-:W-:-:S05]  /*1920*/  IMAD.WIDE.U32 R6, R5, 0x8, R2 ;  /* 0x0000000805067825 */ /* 0x000fca00078e0002 */
[----:B------:R-:W2:Y:S04]  /*1930*/  LDG.E.128.CONSTANT R20, desc[UR6][R6.64] ;  /* 0x0000000606147981 */ /* 0x000ea8000c1e9d00 */
[----:B------:R-:W3:Y:S04]  /*1940*/  LDG.E.128.CONSTANT R12, desc[UR6][R6.64+0x10] ;  /* 0x00001006060c7981 */ /* 0x000ee8000c1e9d00 */
[----:B------:R-:W4:Y:S04]  /*1950*/  LDG.E.128.CONSTANT R8, desc[UR6][R6.64+0x2000] ;  /* 0x0020000606087981 */ /* 0x000f28000c1e9d00 */
[----:B------:R0:W5:Y:S01]  /*1960*/  LDG.E.128.CONSTANT R16, desc[UR6][R6.64+0x2010] ;  /* 0x0020100606107981 */ /* 0x000162000c1e9d00 */
[----:B------:R-:W-:Y:S01]  /*1970*/  ISETP.GE.U32.AND P1, PT, R4, 0x1000, PT ;  /* 0x000010000400780c */ /* 0x000fe20003f26070 */
[----:B------:R-:W-:Y:S01]  /*1980*/  UMOV UR4, 0x800 ;  /* 0x0000080000047882 */ /* 0x000fe20000000000 */
[----:B--2---:R-:W-:-:S06]  /*1990*/  DSETP.GEU.AND P0, PT, R20, R22, PT ;  /* 0x000000161400722a */ /* 0x004fcc0003f0e000 */
[----:B------:R-:W-:Y:S02]  /*19a0*/  FSEL R20, R22, R20, !P0 ;  /* 0x0000001416147208 */ /* 0x000fe40004000000 */
[----:B------:R-:W-:-:S06]  /*19b0*/  FSEL R21, R23, R21, !P0 ;  /* 0x0000001517157208 */ /* 0x000fcc0004000000 */
[----:B---3--:R-:W-:-:S06]  /*19c0*/  DSETP.GEU.AND P0, PT, R20, R12, PT ;  /* 0x0000000c1400722a */ /* 0x008fcc0003f0e000 */
[----:B------:R-:W-:Y:S02]  /*19d0*/  FSEL R12, R12, R20, !P0 ;  /* 0x000000140c0c7208 */ /* 0x000fe40004000000 */
[----:B------:R-:W-:-:S06]  /*19e0*/  FSEL R13, R13, R21, !P0 ;  /* 0x000000150d0d7208 */ /* 0x000fcc0004000000 */
[----:B------:R-:W-:-:S06]  /*19f0*/  DSETP.GEU.AND P0, PT, R12, R14, PT ;  /* 0x0000000e0c00722a */ /* 0x000fcc0003f0e000 */
[----:B------:R-:W-:Y:S02]  /*1a00*/  FSEL R12, R14, R12, !P0 ;  /* 0x0000000c0e0c7208 */ /* 0x000fe40004000000 */
[----:B------:R-:W-:-:S06]  /*1a10*/  FSEL R13, R15, R13, !P0 ;  /* 0x0000000d0f0d7208 */ /* 0x000fcc0004000000 */
[----:B----4-:R-:W-:-:S06]  /*1a20*/  DSETP.GEU.AND P0, PT, R12, R8, PT ;  /* 0x000000080c00722a */ /* 0x010fcc0003f0e000 */
[----:B0-----:R-:W-:Y:S02]  /*1a30*/  FSEL R6, R8, R12, !P0 ;  /* 0x0000000c08067208 */ /* 0x001fe40004000000 */
[----:B------:R-:W-:-:S06]  /*1a40*/  FSEL R7, R9, R13, !P0 ;  /* 0x0000000d09077208 */ /* 0x000fcc0004000000 */
[----:B------:R-:W-:-:S06]  /*1a50*/  DSETP.GEU.AND P0, PT, R6, R10, PT ;  /* 0x0000000a0600722a */ /* 0x000fcc0003f0e000 */
[----:B------:R-:W-:Y:S02]  /*1a60*/  FSEL R6, R10, R6, !P0 ;  /* 0x000000060a067208 */ /* 0x000fe40004000000 */
[----:B------:R-:W-:-:S06]  /*1a70*/  FSEL R7, R11, R7, !P0 ;  /* 0x000000070b077208 */ /* 0x000fcc0004000000 */
[----:B-----5:R-:W-:-:S06]  /*1a80*/  DSETP.GEU.AND P0, PT, R6, R16, PT ;  /* 0x000000100600722a */ /* 0x020fcc0003f0e000 */
[----:B------:R-:W-:Y:S02]  /*1a90*/  FSEL R6, R16, R6, !P0 ;  /* 0x0000000610067208 */ /* 0x000fe40004000000 */
[----:B------:R-:W-:-:S06]  /*1aa0*/  FSEL R7, R17, R7, !P0 ;  /* 0x0000000711077208 */ /* 0x000fcc0004000000 */
[----:B------:R-:W-:-:S06]  /*1ab0*/  DSETP.GEU.AND P0, PT, R6, R18, PT ;  /* 0x000000120600722a */ /* 0x000fcc0003f0e000 */
[----:B------:R-:W-:Y:S02]  /*1ac0*/  FSEL R6, R18, R6, !P0 ;  /* 0x0000000612067208 */ /* 0x000fe40004000000 */
[----:B------:R-:W-:Y:S01]  /*1ad0*/  FSEL R7, R19, R7, !P0 ;  /* 0x0000000713077208 */ /* 0x000fe20004000000 */
[----:B------:R-:W-:Y:S06]  /*1ae0*/  @!P1 BRA `(.L_x_18) ;  /* 0x0000000000a49947 */ /* 0x000fec0003800000 */
[----:B------:R-:W0:Y:S01]  /*1af0*/  LDC R24, c[0x0][0x390] ;  /* 0x0000e400ff187b82 */ /* 0x000e220000000800 */
[----:B------:R-:W-:Y:S01]  /*1b00*/  VIADD R25, R4, 0xfffff800 ;  /* 0xfffff80004197836 */ /* 0x000fe20000000000 */
[----:B------:R-:W-:-:S06]  /*1b10*/  UMOV UR4, 0x800 ;  /* 0x0000080000047882 */ /* 0x000fcc0000000000 */
[----:B------:R-:W1:Y:S02]  /*1b20*/  LDC.64 R2, c[0x0][0x380] ;  /* 0x0000e000ff027b82 */ /* 0x000e640000000a00 */
.L_x_20:
[----:B------:R-:W-:-:S04]  /*1b30*/  VIADD R27, R5, UR4 ;  /* 0x00000004051b7c36 */ /* 0x000fc80008000000 */
[----:B-1----:R-:W-:-:S05]  /*1b40*/  IMAD.WIDE.U32 R26, R27, 0x8, R2 ;  /* 0x000000081b1a7825 */ /* 0x002fca00078e0002 */
[----:B------:R-:W2:Y:S04]  /*1b50*/  LDG.E.128.CONSTANT R12, desc[UR6][R26.64] ;  /* 0x000000061a0c7981 */ /* 0x000ea8000c1e9d00 */
[----:B------:R-:W3:Y:S04]  /*1b60*/  LDG.E.128.CONSTANT R16, desc[UR6][R26.64+0x10] ;  /* 0x000010061a107981 */ /* 0x000ee8000c1e9d00 */
[----:B------:R-:W4:Y:S04]  /*1b70*/  LDG.E.128.CONSTANT R20, desc[UR6][R26.64+0x2000] ;  /* 0x002000061a147981 */ /* 0x000f28000c1e9d00 */
[----:B------:R-:W5:Y:S01]  /*1b80*/  LDG.E.128.CONSTANT R8, desc[UR6][R26.64+0x2010] ;  /* 0x002010061a087981 */ /* 0x000f62000c1e9d00 */
[----:B0-----:R-:W-:Y:S01]  /*1b90*/  IMAD.MOV.U32 R4, RZ, RZ, R24 ;  /* 0x000000ffff047224 */ /* 0x001fe200078e0018 */
[----:B--2---:R-:W-:-:S06]  /*1ba0*/  DSETP.GEU.AND P0, PT, R6, R12, PT ;  /* 0x0000000c0600722a */ /* 0x004fcc0003f0e000 */
[----:B------:R-:W-:Y:S02]  /*1bb0*/  FSEL R6, R12, R6, !P0 ;  /* 0x000000060c067208 */ /* 0x000fe40004000000 */
[----:B------:R-:W-:-:S06]  /*1bc0*/  FSEL R7, R13, R7, !P0 ;  /* 0x000000070d077208 */ /* 0x000fcc0004000000 */
[----:B------:R-:W-:-:S06]  /*1bd0*/  DSETP.GEU.AND P0, PT, R6, R14, PT ;  /* 0x0000000e0600722a */ /* 0x000fcc0003f0e000 */
        /* <DEDUP_REMOVED lines=14> */
[----:B-----5:R-:W-:-:S06]  /*1cc0*/  DSETP.GEU.AND P0, PT, R6, R8, PT ;  /* 0x000000080600722a */ /* 0x020fcc0003f0e000 */
[----:B------:R-:W-:Y:S01]  /*1cd0*/  FSEL R6, R8, R6, !P0 ;  /* 0x0000000608067208 */ /* 0x000fe20004000000 */
[----:B------:R-:W-:Y:S01]  /*1ce0*/  VIADD R8, R4, -UR4 ;  /* 0x8000000404087c36 */ /* 0x000fe20008000000 */
[----:B------:R-:W-:-:S04]  /*1cf0*/  FSEL R7, R9, R7, !P0 ;  /* 0x0000000709077208 */ /* 0x000fc80004000000 */
[----:B------:R-:W-:Y:S02]  /*1d00*/  ISETP.GE.AND P1, PT, R8, 0x800, PT ;  /* 0x000008000800780c */ /* 0x000fe40003f26270 */
[----:B------:R-:W-:-:S06]  /*1d10*/  DSETP.GEU.AND P0, PT, R6, R10, PT ;  /* 0x0000000a0600722a */ /* 0x000fcc0003f0e000 */
[----:B------:R-:W-:Y:S02]  /*1d20*/  FSEL R6, R10, R6, !P0 ;  /* 0x000000060a067208 */ /* 0x000fe40004000000 */
[----:B------:R-:W-:-:S03]  /*1d30*/  FSEL R7, R11, R7, !P0 ;  /* 0x000000070b077208 */ /* 0x000fc60004000000 */
[----:B------:R-:W-:Y:S05]  /*1d40*/  @!P1 BRA `(.L_x_19) ;  /* 0x0000000c00009947 */ /* 0x000fea0003800000 */
[----:B------:R-:W-:-:S06]  /*1d50*/  UIADD3 UR4, UPT, UPT, UR4, 0x800, URZ ;  /* 0x0000080004047890 */ /* 0x000fcc000fffe0ff */
[----:B------:R-:W-:-:S13]  /*1d60*/  ISETP.LT.AND P0, PT, R25, UR4, PT ;  /* 0x0000000419007c0c */ /* 0x000fda000bf01270 */
[----:B------:R-:W-:Y:S05]  /*1d70*/  @!P0 BRA `(.L_x_20) ;  /* 0xfffffffc006c8947 */ /* 0x000fea000383ffff */
.L_x_18:
[----:B------:R-:W-:-:S13]  /*1d80*/  ISETP.LE.AND P0, PT, R4, UR4, PT ;  /* 0x0000000404007c0c */ /* 0x000fda000bf03270 */
[----:B------:R-:W-:Y:S05]  /*1d90*/  @P0 BRA `(.L_x_19) ;  /* 0x0000000800ec0947 */ /* 0x000fea0003800000 */
[----:B------:R-:W-:Y:S01]  /*1da0*/  VIADD R41, R4, -UR4 ;  /* 0x8000000404297c36 */ /* 0x000fe20008000000 */
[----:B------:R-:W-:Y:S04]  /*1db0*/  BSSY.RECONVERGENT B1, `(.L_x_19) ;  /* 0x00000b9000017945 */ /* 0x000fe80003800200 */
[----:B------:R-:W-:-:S13]  /*1dc0*/  ISETP.GE.AND P0, PT, R0, R41, PT ;  /* 0x000000290000720c */ /* 0x000fda0003f06270 */
[----:B------:R-:W-:Y:S05]  /*1dd0*/  @P0 BRA `(.L_x_21) ;  /* 0x0000000800d80947 */ /* 0x000fea0003800000 */
[----:B------:R-:W-:Y:S01]  /*1de0*/  LOP3.LUT R5, RZ, R0, RZ, 0x33, !PT ;  /* 0x00000000ff057212 */ /* 0x000fe200078e33ff */
[----:B------:R-:W-:Y:S01]  /*1df0*/  BSSY.RECONVERGENT B2, `(.L_x_22) ;  /* 0x0000016000027945 */ /* 0x000fe20003800200 */
[----:B------:R-:W-:Y:S02]  /*1e00*/  IMAD.MOV.U32 R40, RZ, RZ, R0 ;  /* 0x000000ffff287224 */ /* 0x000fe400078e0000 */
[----:B------:R-:W-:-:S04]  /*1e10*/  IADD3 R4, PT, PT, R4, -UR4, R5 ;  /* 0x8000000404047c10 */ /* 0x000fc8000fffe005 */
[C---:B------:R-:W-:Y:S02]  /*1e20*/  LOP3.LUT R5, R4.reuse, 0x300, RZ, 0xc0, !PT ;  /* 0x0000030004057812 */ /* 0x040fe400078ec0ff */
[----:B------:R-:W-:Y:S02]  /*1e30*/  ISETP.GE.U32.AND P2, PT, R4, 0x300, PT ;  /* 0x000003000400780c */ /* 0x000fe40003f46070 */
[----:B------:R-:W-:-:S13]  /*1e40*/  ISETP.NE.AND P0, PT, R5, 0x300, PT ;  /* 0x000003000500780c */ /* 0x000fda0003f05270 */
[----:B------:R-:W-:Y:S05]  /*1e50*/  @!P0 BRA `(.L_x_23) ;  /* 0x00000000003c8947 */ /* 0x000fea0003800000 */
[----:B------:R-:W-:Y:S01]  /*1e60*/  LEA.HI R4, R4, 0x1, RZ, 0x18 ;  /* 0x0000000104047811 */ /* 0x000fe200078fc0ff */
[----:B------:R-:W-:Y:S02]  /*1e70*/  VIADD R9, R0, UR4 ;  /* 0x0000000400097c36 */ /* 0x000fe40008000000 */
[----:B------:R-:W-:Y:S01]  /*1e80*/  IMAD.MOV.U32 R40, RZ, RZ, R0 ;  /* 0x000000ffff287224 */ /* 0x000fe200078e0000 */
[----:B------:R-:W-:-:S05]  /*1e90*/  LOP3.LUT R4, R4, 0x3, RZ, 0xc0, !PT ;  /* 0x0000000304047812 */ /* 0x000fca00078ec0ff */
[----:B------:R-:W-:-:S07]  /*1ea0*/  IMAD.MOV R8, RZ, RZ, -R4 ;  /* 0x000000ffff087224 */ /* 0x000fce00078e0a04 */
.L_x_24:
[----:B------:R-:W-:-:S06]  /*1eb0*/  IMAD.WIDE.U32 R4, R9, 0x8, R2 ;  /* 0x0000000809047825 */ /* 0x000fcc00078e0002 */
[----:B------:R-:W2:Y:S01]  /*1ec0*/  LDG.E.64.CONSTANT R4, desc[UR6][R4.64] ;  /* 0x0000000604047981 */ /* 0x000ea2000c1e9b00 */
[----:B------:R-:W-:Y:S02]  /*1ed0*/  VIADD R8, R8, 0x1 ;  /* 0x0000000108087836 */ /* 0x000fe40000000000 */
[----:B------:R-:W-:Y:S02]  /*1ee0*/  VIADD R40, R40, 0x100 ;  /* 0x0000010028287836 */ /* 0x000fe40000000000 */
[----:B------:R-:W-:Y:S01]  /*1ef0*/  VIADD R9, R9, 0x100 ;  /* 0x0000010009097836 */ /* 0x000fe20000000000 */
[----:B------:R-:W-:Y:S01]  /*1f00*/  ISETP.NE.AND P1, PT, R8, RZ, PT ;  /* 0x000000ff0800720c */ /* 0x000fe20003f25270 */
[----:B--2---:R-:W-:-:S06]  /*1f10*/  DSETP.GEU.AND P0, PT, R6, R4, PT ;  /* 0x000000040600722a */ /* 0x004fcc0003f0e000 */
[----:B------:R-:W-:Y:S02]  /*1f20*/  FSEL R6, R4, R6, !P0 ;  /* 0x0000000604067208 */ /* 0x000fe40004000000 */
[----:B------:R-:W-:-:S04]  /*1f30*/  FSEL R7, R5, R7, !P0 ;  /* 0x0000000705077208 */ /* 0x000fc80004000000 */
[----:B------:R-:W-:Y:S05]  /*1f40*/  @P1 BRA `(.L_x_24) ;  /* 0xfffffffc00d81947 */ /* 0x000fea000383ffff */
.L_x_23:
[----:B------:R-:W-:Y:S05]  /*1f50*/  BSYNC.RECONVERGENT B2 ;  /* 0x0000000000027941 */ /* 0x000fea0003800200 */
.L_x_22:
[----:B------:R-:W-:Y:S05]  /*1f60*/  @!P2 BRA `(.L_x_21) ;  /* 0x000000080074a947 */ /* 0x000fea0003800000 */
[----:B------:R-:W0:Y:S01]  /*1f70*/  LDCU.64 UR8, c[0x0][0x380] ;  /* 0x00007000ff0877ac */ /* 0x000e220008000a00 */
[----:B------:R-:W-:Y:S01]  /*1f80*/  IMAD.IADD R9, R41, 0x1, -R40 ;  /* 0x0000000129097824 */ /* 0x000fe200078e0a28 */
[C---:B------:R-:W-:Y:S01]  /*1f90*/  IADD3 R5, P0, PT, R40.reuse, UR4, RZ ;  /* 0x0000000428057c10 */ /* 0x040fe2000ff1e0ff */
[----:B------:R-:W-:Y:S01]  /*1fa0*/  BSSY.RECONVERGENT B2, `(.L_x_25) ;  /* 0x0000059000027945 */ /* 0x000fe20003800200 */
[----:B------:R-:W-:Y:S02]  /*1fb0*/  VIADD R43, R40, UR4 ;  /* 0x00000004282b7c36 */ /* 0x000fe40008000000 */
[----:B------:R-:W-:Y:S01]  /*1fc0*/  ISETP.GT.AND P1, PT, R9, 0xc00, PT ;  /* 0x00000c000900780c */ /* 0x000fe20003f24270 */
[----:B------:R-:W-:Y:S01]  /*1fd0*/  IMAD.X R8, RZ, RZ, RZ, P0 ;  /* 0x000000ffff087224 */ /* 0x000fe200000e06ff */
[----:B0-----:R-:W-:-:S04]  /*1fe0*/  LEA R4, P0, R5, UR8, 0x3 ;  /* 0x0000000805047c11 */ /* 0x001fc8000f8018ff */
[----:B------:R-:W-:Y:S02]  /*1ff0*/  LEA.HI.X R5, R5, UR9, R8, 0x3, P0 ;  /* 0x0000000905057c11 */ /* 0x000fe400080f1c08 */
[----:B------:R-:W-:-:S05]  /*2000*/  IADD3 R4, P0, PT, R4, 0x1000, RZ ;  /* 0x0000100004047810 */ /* 0x000fca0007f1e0ff */
[----:B------:R-:W-:Y:S01]  /*2010*/  IMAD.X R5, RZ, RZ, R5, P0 ;  /* 0x000000ffff057224 */ /* 0x000fe200000e0605 */
[----:B------:R-:W-:Y:S01]  /*2020*/  PLOP3.LUT P0, PT, PT, PT, PT, 0x80, 0x8 ;  /* 0x000000000008781c */ /* 0x000fe20003f0f070 */
[----:B------:R-:W-:-:S12]  /*2030*/  @!P1 BRA `(.L_x_26) ;  /* 0x00000004003c9947 */ /* 0x000fd80003800000 */
[----:B------:R-:W-:Y:S01]  /*2040*/  PLOP3.LUT P0, PT, PT, PT, PT, 0x8, 0x80 ;  /* 0x000000000080781c */ /* 0x000fe20003f0e170 */
[----:B------:R-:W-:-:S12]  /*2050*/  VIADD R45, R41, 0xfffff400 ;  /* 0xfffff400292d7836 */ /* 0x000fd80000000000 */
.L_x_27:
[C---:B------:R-:W-:Y:S01]  /*2060*/  IMAD.WIDE.U32 R38, R43.reuse, 0x8, R2 ;  /* 0x000000082b267825 */ /* 0x040fe200078e0002 */
[----:B------:R-:W2:Y:S04]  /*2070*/  LDG.E.64.CONSTANT R8, desc[UR6][R4.64+-0x800] ;  /* 0xfff8000604087981 */ /* 0x000ea8000c1e9b00 */
[----:B------:R-:W3:Y:S04]  /*2080*/  LDG.E.64.CONSTANT R10, desc[UR6][R4.64] ;  /* 0x00000006040a7981 */ /* 0x000ee8000c1e9b00 */
[----:B------:R-:W4:Y:S01]  /*2090*/  LDG.E.64.CONSTANT R38, desc[UR6][R38.64] ;  /* 0x0000000626267981 */ /* 0x000f22000c1e9b00 */
[----:B------:R-:W-:-:S03]  /*20a0*/  VIADD R15, R43, 0x400 ;  /* 0x000004002b0f7836 */ /* 0x000fc60000000000 */
[----:B------:R-:W5:Y:S01]  /*20b0*/  LDG.E.64.CONSTANT R12, desc[UR6][R4.64+0x800] ;  /* 0x00080006040c7981 */ /* 0x000f62000c1e9b00 */
[----:B------:R-:W-:-:S03]  /*20c0*/  IMAD.WIDE.U32 R14, R15, 0x8, R2 ;  /* 0x000000080f0e7825 */ /* 0x000fc600078e0002 */
[----:B------:R-:W5:Y:S04]  /*20d0*/  LDG.E.64.CONSTANT R16, desc[UR6][R4.64+0x1800] ;  /* 0x0018000604107981 */ /* 0x000f68000c1e9b00 */
[----:B------:R-:W5:Y:S04]  /*20e0*/  LDG.E.64.CONSTANT R14, desc[UR6][R14.64] ;  /* 0x000000060e0e7981 */ /* 0x000f68000c1e9b00 */
[----:B------:R-:W5:Y:S01]  /*20f0*/  LDG.E.64.CONSTANT R18, desc[UR6][R4.64+0x2000] ;  /* 0x0020000604127981 */ /* 0x000f62000c1e9b00 */
        /* <DEDUP_REMOVED lines=11> */
[----:B------:R-:W5:Y:S04]  /*21b0*/  LDG.E.64.CONSTANT R34, desc[UR6][R4.64+0x6000] ;  /* 0x0060000604227981 */ /* 0x000f68000c1e9b00 */
[----:B------:R0:W5:Y:S01]  /*21c0*/  LDG.E.64.CONSTANT R36, desc[UR6][R4.64+0x6800] ;  /* 0x0068000604247981 */ /* 0x000162000c1e9b00 */
[----:B------:R-:W-:-:S05]  /*21d0*/  VIADD R40, R40, 0x1000 ;  /* 0x0000100028287836 */ /* 0x000fca0000000000 */
[----:B------:R-:W-:Y:S02]  /*21e0*/  ISETP.GE.AND P2, PT, R40, R45, PT ;  /* 0x0000002d2800720c */ /* 0x000fe40003f46270 */
[----:B0-----:R-:W-:Y:S01]  /*21f0*/  IADD3 R4, P3, PT, R4, 0x8000, RZ ;  /* 0x0000800004047810 */ /* 0x001fe20007f7e0ff */
[----:B------:R-:W-:-:S04]  /*2200*/  VIADD R43, R43, 0x1000 ;  /* 0x000010002b2b7836 */ /* 0x000fc80000000000 */
[----:B------:R-:W-:Y:S01]  /*2210*/  IMAD.X R5, RZ, RZ, R5, P3 ;  /* 0x000000ffff057224 */ /* 0x000fe200018e0605 */
[----:B----4-:R-:W-:-:S06]  /*2220*/  DSETP.GEU.AND P1, PT, R6, R38, PT ;  /* 0x000000260600722a */ /* 0x010fcc0003f2e000 */
[----:B------:R-:W-:Y:S02]  /*2230*/  FSEL R6, R38, R6, !P1 ;  /* 0x0000000626067208 */ /* 0x000fe40004800000 */
[----:B------:R-:W-:-:S06]  /*2240*/  FSEL R7, R39, R7, !P1 ;  /* 0x0000000727077208 */ /* 0x000fcc0004800000 */
[----:B--2---:R-:W-:-:S06]  /*2250*/  DSETP.GEU.AND P1, PT, R6, R8, PT ;  /* 0x000000080600722a */ /* 0x004fcc0003f2e000 */
[----:B------:R-:W-:Y:S02]  /*2260*/  FSEL R6, R8, R6, !P1 ;  /* 0x0000000608067208 */ /* 0x000fe40004800000 */
[----:B------:R-:W-:-:S06]  /*2270*/  FSEL R7, R9, R7, !P1 ;  /* 0x0000000709077208 */ /* 0x000fcc0004800000 */
[----:B---3--:R-:W-:-:S06]  /*2280*/  DSETP.GEU.AND P1, PT, R6, R10, PT ;  /* 0x0000000a0600722a */ /* 0x008fcc0003f2e000 */
[----:B------:R-:W-:Y:S02]  /*2290*/  FSEL R6, R10, R6, !P1 ;  /* 0x000000060a067208 */ /* 0x000fe40004800000 */
[----:B------:R-:W-:-:S06]  /*22a0*/  FSEL R7, R11, R7, !P1 ;  /* 0x000000070b077208 */ /* 0x000fcc0004800000 */
[----:B-----5:R-:W-:-:S06]  /*22b0*/  DSETP.GEU.AND P1, PT, R6, R12, PT ;  /* 0x0000000c0600722a */ /* 0x020fcc0003f2e000 */
        /* <DEDUP_REMOVED lines=39> */
.L_x_26:
[----:B------:R-:W-:Y:S05]  /*2530*/  BSYNC.RECONVERGENT B2 ;  /* 0x0000000000027941 */ /* 0x000fea0003800200 */
.L_x_25:
[----:B------:R-:W-:Y:S01]  /*2540*/  IMAD.IADD R8, R41, 0x1, -R40 ;  /* 0x0000000129087824 */ /* 0x000fe200078e0a28 */
[----:B------:R-:W-:Y:S04]  /*2550*/  BSSY.RECONVERGENT B2, `(.L_x_28) ;  /* 0x000002b000027945 */ /* 0x000fe80003800200 */
[----:B------:R-:W-:-:S13]  /*2560*/  ISETP.GT.AND P1, PT, R8, 0x400, PT ;  /* 0x000004000800780c */ /* 0x000fda0003f24270 */
[----:B------:R-:W-:Y:S05]  /*2570*/  @!P1 BRA `(.L_x_29) ;  /* 0x0000000000a09947 */ /* 0x000fea0003800000 */
        /* <DEDUP_REMOVED lines=9> */
[----:B------:R-:W5:Y:S04]  /*2610*/  LDG.E.64.CONSTANT R22, desc[UR6][R4.64+0x2000] ;  /* 0x0020000604167981 */ /* 0x000f68000c1e9b00 */
[----:B------:R0:W5:Y:S01]  /*2620*/  LDG.E.64.CONSTANT R8, desc[UR6][R4.64+0x2800] ;  /* 0x0028000604087981 */ /* 0x000162000c1e9b00 */
[----:B------:R-:W-:-:S02]  /*2630*/  VIADD R40, R40, 0x800 ;  /* 0x0000080028287836 */ /* 0x000fc40000000000 */
[----:B------:R-:W-:Y:S01]  /*2640*/  VIADD R43, R43, 0x800 ;  /* 0x000008002b2b7836 */ /* 0x000fe20000000000 */
[----:B0-----:R-:W-:-:S05]  /*2650*/  IADD3 R4, P2, PT, R4, 0x4000, RZ ;  /* 0x0000400004047810 */ /* 0x001fca0007f5e0ff */
        /* <DEDUP_REMOVED lines=22> */
[----:B------:R-:W-:Y:S01]  /*27c0*/  DSETP.GEU.AND P1, PT, R6, R8, PT ;  /* 0x000000080600722a */ /* 0x000fe20003f2e000 */
[----:B------:R-:W-:-:S05]  /*27d0*/  PLOP3.LUT P0, PT, PT, PT, PT, 0x8, 0x80 ;  /* 0x000000000080781c */ /* 0x000fca0003f0e170 */
[----:B------:R-:W-:Y:S02]  /*27e0*/  FSEL R6, R8, R6, !P1 ;  /* 0x0000000608067208 */ /* 0x000fe40004800000 */
[----:B------:R-:W-:-:S07]  /*27f0*/  FSEL R7, R9, R7, !P1 ;  /* 0x0000000709077208 */ /* 0x000fce0004800000 */
.L_x_29:
[----:B------:R-:W-:Y:S05]  /*2800*/  BSYNC.RECONVERGENT B2 ;  /* 0x0000000000027941 */ /* 0x000fea0003800200 */
.L_x_28:
[----:B------:R-:W-:-:S13]  /*2810*/  ISETP.LT.OR P0, PT, R40, R41, P0 ;  /* 0x000000292800720c */ /* 0x000fda0000701670 */
[----:B------:R-:W-:Y:S05]  /*2820*/  @!P0 BRA `(.L_x_21) ;  /* 0x0000000000448947 */ /* 0x000fea0003800000 */
[----:B------:R-:W-:Y:S01]  /*2830*/  IMAD.WIDE.U32 R2, R43, 0x8, R2 ;  /* 0x000000082b027825 */ /* 0x000fe200078e0002 */
[----:B------:R-:W2:Y:S04]  /*2840*/  LDG.E.64.CONSTANT R8, desc[UR6][R4.64+-0x800] ;  /* 0xfff8000604087981 */ /* 0x000ea8000c1e9b00 */
[----:B------:R-:W3:Y:S04]  /*2850*/  LDG.E.64.CONSTANT R10, desc[UR6][R4.64] ;  /* 0x00000006040a7981 */ /* 0x000ee8000c1e9b00 */
[----:B------:R-:W4:Y:S04]  /*2860*/  LDG.E.64.CONSTANT R2, desc[UR6][R2.64] ;  /* 0x0000000602027981 */ /* 0x000f28000c1e9b00 */
[----:B------:R-:W5:Y:S01]  /*2870*/  LDG.E.64.CONSTANT R12, desc[UR6][R4.64+0x800] ;  /* 0x00080006040c7981 */ /* 0x000f62000c1e9b00 */
        /* <DEDUP_REMOVED lines=11> */
[----:B------:R-:W-:-:S07]  /*2930*/  FSEL R7, R13, R3, !P0 ;  /* 0x000000030d077208 */ /* 0x000fce0004000000 */
.L_x_21:
[----:B------:R-:W-:Y:S05]  /*2940*/  BSYNC.RECONVERGENT B1 ;  /* 0x0000000000017941 */ /* 0x000fea0003800200 */
.L_x_19:
[----:B------:R-:W0:Y:S01]  /*2950*/  S2R R10, SR_LANEID ;  /* 0x00000000000a7919 */ /* 0x000e220000000000 */
[----:B------:R-:W-:Y:S04]  /*2960*/  SHFL.DOWN PT, R2, R6, 0x1, 0x1f ;  /* 0x08201f0006027f89 */ /* 0x000fe800000e0000 */
        /* <DEDUP_REMOVED lines=10> */
[----:B------:R-:W-:-:S02]  /*2a10*/  @!P2 MOV R7, 0x400 ;  /* 0x000004000007a802 */ /* 0x000fc40000000f00 */
        /* <DEDUP_REMOVED lines=8> */
[----:B------:R-:W-:Y:S01]  /*2aa0*/  SHFL.DOWN PT, R2, R4, 0x4, 0x1f ;  /* 0x08801f0004027f89 */ /* 0x000fe200000e0000 */
[----:B-1----:R-:W-:-:S03]  /*2ab0*/  @!P2 LEA R7, R8, R7, 0x18 ;  /* 0x000000070807a211 */ /* 0x002fc600078ec0ff */
[----:B------:R-:W0:Y:S02]  /*2ac0*/  SHFL.DOWN PT, R3, R5, 0x4, 0x1f ;  /* 0x08801f0005037f89 */ /* 0x000e2400000e0000 */
[----:B------:R-:W-:Y:S01]  /*2ad0*/  @!P2 IMAD.IADD R9, R6, 0x1, R7 ;  /* 0x000000010609a824 */ /* 0x000fe200078e0207 */
[----:B0-----:R-:W-:-:S06]  /*2ae0*/  DSETP.GEU.AND P0, PT, R4, R2, PT ;  /* 0x000000020400722a */ /* 0x001fcc0003f0e000 */
[----:B------:R-:W-:Y:S02]  /*2af0*/  @!P1 FSEL R4, R2, R4, !P0 ;  /* 0x0000000402049208 */ /* 0x000fe40004000000 */
[----:B------:R-:W-:Y:S02]  /*2b00*/  @!P1 FSEL R5, R3, R5, !P0 ;  /* 0x0000000503059208 */ /* 0x000fe40004000000 */
[----:B------:R-:W-:Y:S01]  /*2b10*/  ISETP.GT.AND P1, PT, R10, 0x17, PT ;  /* 0x000000170a00780c */ /* 0x000fe20003f24270 */
[----:B------:R-:W-:Y:S04]  /*2b20*/  SHFL.DOWN PT, R2, R4, 0x8, 0x1f ;  /* 0x09001f0004027f89 */ /* 0x000fe800000e0000 */
[----:B------:R-:W0:Y:S02]  /*2b30*/  SHFL.DOWN PT, R3, R5, 0x8, 0x1f ;  /* 0x09001f0005037f89 */ /* 0x000e2400000e0000 */
[----:B0-----:R-:W-:-:S06]  /*2b40*/  DSETP.GEU.AND P0, PT, R4, R2, PT ;  /* 0x000000020400722a */ /* 0x001fcc0003f0e000 */
[----:B------:R-:W-:Y:S02]  /*2b50*/  @!P1 FSEL R4, R2, R4, !P0 ;  /* 0x0000000402049208 */ /* 0x000fe40004000000 */
[----:B------:R-:W-:Y:S02]  /*2b60*/  @!P1 FSEL R5, R3, R5, !P0 ;  /* 0x0000000503059208 */ /* 0x000fe40004000000 */
[----:B------:R-:W-:Y:S01]  /*2b70*/  ISETP.GT.AND P1, PT, R10, 0xf, PT ;  /* 0x0000000f0a00780c */ /* 0x000fe20003f24270 */
[----:B------:R-:W-:Y:S04]  /*2b80*/  SHFL.DOWN PT, R2, R4, 0x10, 0x1f ;  /* 0x0a001f0004027f89 */ /* 0x000fe800000e0000 */
[----:B------:R-:W0:Y:S02]  /*2b90*/  SHFL.DOWN PT, R3, R5, 0x10, 0x1f ;  /* 0x0a001f0005037f89 */ /* 0x000e2400000e0000 */
[----:B0-----:R-:W-:-:S06]  /*2ba0*/  DSETP.GEU.AND P0, PT, R4, R2, PT ;  /* 0x000000020400722a */ /* 0x001fcc0003f0e000 */
[----:B------:R-:W-:Y:S02]  /*2bb0*/  FSEL R2, R2, R4, !P0 ;  /* 0x0000000402027208 */ /* 0x000fe40004000000 */
        /* <DEDUP_REMOVED lines=10> */
[----:B--2---:R-:W0:Y:S04]  /*2c60*/  LDS.128 R8, [UR4+0x10] ;  /* 0x00001004ff087984 */ /* 0x004e280008000c00 */
        /* <DEDUP_REMOVED lines=25> */
.L_x_2:
        /* <DEDUP_REMOVED lines=12> */
.L_x_32:
[----:B------:R-:W-:Y:S05]  /*2ec0*/  BSYNC.RECONVERGENT B1 ;  /* 0x0000000000017941 */ /* 0x000fea0003800200 */
.L_x_31:
        /* <DEDUP_REMOVED lines=17> */
.L_x_37:
        /* <DEDUP_REMOVED lines=12> */
.L_x_36:
[----:B------:R-:W-:Y:S05]  /*30a0*/  BSYNC.RECONVERGENT B2 ;  /* 0x0000000000027941 */ /* 0x000fea0003800200 */
.L_x_35:
        /* <DEDUP_REMOVED lines=9> */
.L_x_40:
        /* <DEDUP_REMOVED lines=74> */
.L_x_39:
[----:B------:R-:W-:Y:S05]  /*35e0*/  BSYNC.RECONVERGENT B2 ;  /* 0x0000000000027941 */ /* 0x000fea0003800200 */
.L_x_38:
        /* <DEDUP_REMOVED lines=42> */
.L_x_42:
[----:B------:R-:W-:Y:S05]  /*3890*/  BSYNC.RECONVERGENT B2 ;  /* 0x0000000000027941 */ /* 0x000fea0003800200 */
.L_x_41:
        /* <DEDUP_REMOVED lines=20> */
.L_x_34:
[----:B------:R-:W-:Y:S05]  /*39e0*/  BSYNC.RECONVERGENT B1 ;  /* 0x0000000000017941 */ /* 0x000fea0003800200 */
.L_x_33:
        /* <DEDUP_REMOVED lines=14> */
[----:B------:R-:W-:Y:S01]  /*3ad0*/  IMAD.MOV.U32 R2, RZ, RZ, R9 ;  /* 0x000000ffff027224 */ /* 0x000fe200078e0009 */
[----:B------:R-:W-:Y:S01]  /*3ae0*/  @!P2 MOV R4, 0x400 ;  /* 0x000004000004a802 */ /* 0x000fe20000000f00 */
[----:B------:R-:W-:Y:S01]  /*3af0*/  IMAD.MOV.U32 R3, RZ, RZ, R11 ;  /* 0x000000ffff037224 */ /* 0x000fe200078e000b */
[----:B------:R-:W0:Y:S01]  /*3b00*/  SHFL.DOWN PT, R7, R11, 0x2, 0x1f ;  /* 0x08401f000b077f89 */ /* 0x000e2200000e0000 */
[----:B------:R-:W-:Y:S01]  /*3b10*/  @!P2 SHF.R.U32.HI R0, RZ, 0x2, R5 ;  /* 0x00000002ff00a819 */ /* 0x000fe20000011605 */
[----:B------:R-:W1:Y:S03]  /*3b20*/  @!P2 S2R R13, SR_CgaCtaId ;  /* 0x00000000000da919 */ /* 0x000e660000008800 */
[----:B------:R-:W-:Y:S01]  /*3b30*/  @!P2 LOP3.LUT R0, R0, 0xf8, RZ, 0xc0, !PT ;  /* 0x000000f80000a812 */ /* 0x000fe200078ec0ff */
[----:B0-----:R-:W-:-:S06]  /*3b40*/  DSETP.GEU.AND P0, PT, R2, R6, PT ;  /* 0x000000060200722a */ /* 0x001fcc0003f0e000 */
[----:B------:R-:W-:Y:S02]  /*3b50*/  @!P1 FSEL R9, R6, R9, !P0 ;  /* 0x0000000906099208 */ /* 0x000fe40004000000 */
[----:B------:R-:W-:Y:S02]  /*3b60*/  @!P1 FSEL R11, R7, R11, !P0 ;  /* 0x0000000b070b9208 */ /* 0x000fe40004000000 */
[----:B------:R-:W-:Y:S01]  /*3b70*/  ISETP.GT.AND P1, PT, R8, 0x1b, PT ;  /* 0x0000001b0800780c */ /* 0x000fe20003f24270 */
[----:B------:R-:W-:Y:S01]  /*3b80*/  SHFL.DOWN PT, R2, R9, 0x4, 0x1f ;  /* 0x08801f0009027f89 */ /* 0x000fe200000e0000 */
[----:B------:R-:W-:Y:S01]  /*3b90*/  IMAD.MOV.U32 R6, RZ, RZ, R9 ;  /* 0x000000ffff067224 */ /* 0x000fe200078e0009 */
[----:B-1----:R-:W-:Y:S01]  /*3ba0*/  @!P2 LEA R13, R13, R4, 0x18 ;  /* 0x000000040d0da211 */ /* 0x002fe200078ec0ff */
[----:B------:R-:W-:Y:S01]  /*3bb0*/  IMAD.MOV.U32 R7, RZ, RZ, R11 ;  /* 0x000000ffff077224 */ /* 0x000fe200078e000b */
[----:B------:R-:W0:Y:S03]  /*3bc0*/  SHFL.DOWN PT, R3, R11, 0x4, 0x1f ;  /* 0x08801f000b037f89 */ /* 0x000e2600000e0000 */
[----:B------:R-:W-:-:S02]  /*3bd0*/  @!P2 IMAD.IADD R13, R0, 0x1, R13 ;  /* 0x00000001000da824 */ /* 0x000fc400078e020d */
[----:B0-----:R-:W-:-:S06]  /*3be0*/  DSETP.GEU.AND P0, PT, R6, R2, PT ;  /* 0x000000020600722a */ /* 0x001fcc0003f0e000 */
[----:B------:R-:W-:Y:S02]  /*3bf0*/  @!P1 FSEL R9, R2, R9, !P0 ;  /* 0x0000000902099208 */ /* 0x000fe40004000000 */
[----:B------:R-:W-:Y:S02]  /*3c00*/  @!P1 FSEL R11, R3, R11, !P0 ;  /* 0x0000000b030b9208 */ /* 0x000fe40004000000 */
[----:B------:R-:W-:Y:S01]  /*3c10*/  ISETP.GT.AND P1, PT, R8, 0x17, PT ;  /* 0x000000170800780c */ /* 0x000fe20003f24270 */
[----:B------:R-:W-:Y:S01]  /*3c20*/  SHFL.DOWN PT, R2, R9, 0x8, 0x1f ;  /* 0x09001f0009027f89 */ /* 0x000fe200000e0000 */
[----:B------:R-:W-:Y:S02]  /*3c30*/  IMAD.MOV.U32 R6, RZ, RZ, R9 ;  /* 0x000000ffff067224 */ /* 0x000fe400078e0009 */
[----:B------:R-:W-:Y:S01]  /*3c40*/  IMAD.MOV.U32 R7, RZ, RZ, R11 ;  /* 0x000000ffff077224 */ /* 0x000fe200078e000b */
[----:B------:R-:W0:Y:S05]  /*3c50*/  SHFL.DOWN PT, R3, R11, 0x8, 0x1f ;  /* 0x09001f000b037f89 */ /* 0x000e2a00000e0000 */
        /* <DEDUP_REMOVED lines=20> */
[----:B------:R-:W0:Y:S04]  /*3da0*/  LDS.128 R8, [UR4+0x10] ;  /* 0x00001004ff087984 */ /* 0x000e280008000c00 */
[----:B-1----:R-:W1:Y:S01]  /*3db0*/  LDS.128 R12, [UR4+0x20] ;  /* 0x00002004ff0c7984 */ /* 0x002e620008000c00 */
        /* <DEDUP_REMOVED lines=24> */
.L_x_43:
        /* <DEDUP_REMOVED lines=20> */
[----:B------:R-:W0:Y:S05]  /*4080*/  SHFL.DOWN PT, R7, R0, 0x2, R11 ;  /* 0x0840000000077989 */ /* 0x000e2a00000e000b */
[----:B0-----:R-:W-:-:S06]  /*4090*/  DSETP.GEU.AND P0, PT, R2, R6, PT ;  /* 0x000000060200722a */ /* 0x001fcc0003f0e000 */
[----:B------:R-:W-:Y:S01]  /*40a0*/  @!P1 FSEL R9, R6, R9, !P0 ;  /* 0x0000000906099208 */ /* 0x000fe20004000000 */
[----:B------:R-:W-:Y:S01]  /*40b0*/  VIADD R6, R8, 0x4 ;  /* 0x0000000408067836 */ /* 0x000fe20000000000 */
[----:B------:R-:W-:-:S03]  /*40c0*/  @!P1 FSEL R0, R7, R0, !P0 ;  /* 0x0000000007009208 */ /* 0x000fc60004000000 */
[----:B------:R-:W-:Y:S01]  /*40d0*/  SHFL.DOWN PT, R2, R9, 0x4, R11 ;  /* 0x0880000009027989 */ /* 0x000fe200000e000b */
[----:B------:R-:W-:Y:S01]  /*40e0*/  ISETP.GT.AND P1, PT, R6, R11, PT ;  /* 0x0000000b0600720c */ /* 0x000fe20003f24270 */
[----:B------:R-:W-:Y:S02]  /*40f0*/  IMAD.MOV.U32 R6, RZ, RZ, R9 ;  /* 0x000000ffff067224 */ /* 0x000fe400078e0009 */
[----:B------:R-:W0:Y:S01]  /*4100*/  SHFL.DOWN PT, R3, R0, 0x4, R11 ;  /* 0x0880000000037989 */ /* 0x000e2200000e000b */
[----:B------:R-:W-:-:S06]  /*4110*/  IMAD.MOV.U32 R7, RZ, RZ, R0 ;  /* 0x000000ffff077224 */ /* 0x000fcc00078e0000 */
[----:B0-----:R-:W-:Y:S01]  /*4120*/  DSETP.GEU.AND P0, PT, R6, R2, PT ;  /* 0x000000020600722a */ /* 0x001fe20003f0e000 */
[----:B------:R-:W-:-:S05]  /*4130*/  VIADD R6, R8, 0x8 ;  /* 0x0000000808067836 */ /* 0x000fca0000000000 */
        /* <DEDUP_REMOVED lines=15> */
[----:B------:R-:W-:Y:S02]  /*4230*/  IMAD.MOV.U32 R6, RZ, RZ, R9 ;  /* 0x000000ffff067224 */ /* 0x000fe400078e0009 */
[----:B------:R-:W-:Y:S01]  /*4240*/  IMAD.MOV.U32 R7, RZ, RZ, R0 ;  /* 0x000000ffff077224 */ /* 0x000fe200078e0000 */
[----:B------:R-:W0:Y:S05]  /*4250*/  SHFL.DOWN PT, R3, R0, 0x10, R11 ;  /* 0x0a00000000037989 */ /* 0x000e2a00000e000b */
[----:B0-----:R-:W-:Y:S01]  /*4260*/  DSETP.GEU.AND P1, PT, R6, R2, PT ;  /* 0x000000020600722a */ /* 0x001fe20003f2e000 */
[----:B------:R-:W-:-:S02]  /*4270*/  @!P0 MOV R7, 0x400 ;  /* 0x0000040000078802 */ /* 0x000fc40000000f00 */
[----:B------:R-:W-:Y:S02]  /*4280*/  @!P0 SHF.R.U32.HI R6, RZ, 0x2, R5 ;  /* 0x00000002ff068819 */ /* 0x000fe40000011605 */
[----:B-1----:R-:W-:Y:S02]  /*4290*/  @!P0 LEA R7, R10, R7, 0x18 ;  /* 0x000000070a078211 */ /* 0x002fe400078ec0ff */
[----:B------:R-:W-:Y:S02]  /*42a0*/  @!P0 LOP3.LUT R6, R6, 0xf8, RZ, 0xc0, !PT ;  /* 0x000000f806068812 */ /* 0x000fe400078ec0ff */
[----:B------:R-:W-:Y:S02]  /*42b0*/  @!P2 FSEL R9, R2, R9, !P1 ;  /* 0x000000090209a208 */ /* 0x000fe40004800000 */
[----:B------:R-:W-:Y:S01]  /*42c0*/  @!P2 FSEL R0, R3, R0, !P1 ;  /* 0x000000000300a208 */ /* 0x000fe20004800000 */
[----:B------:R-:W-:Y:S02]  /*42d0*/  @!P0 IMAD.IADD R3, R6, 0x1, R7 ;  /* 0x0000000106038824 */ /* 0x000fe400078e0207 */
[----:B------:R-:W-:-:S02]  /*42e0*/  IMAD.MOV.U32 R6, RZ, RZ, R9 ;  /* 0x000000ffff067224 */ /* 0x000fc400078e0009 */
[----:B------:R-:W-:-:S05]  /*42f0*/  IMAD.MOV.U32 R7, RZ, RZ, R0 ;  /* 0x000000ffff077224 */ /* 0x000fca00078e0000 */
[----:B------:R1:W-:Y:S01]  /*4300*/  @!P0 STS.64 [R3+0x8], R6 ;  /* 0x0000080603008388 */ /* 0x0003e20000000a00 */
[----:B------:R-:W-:Y:S01]  /*4310*/  BAR.SYNC.DEFER_BLOCKING 0x0 ;  /* 0x0000000000007b1d */ /* 0x000fe20000010000 */
[----:B------:R-:W-:-:S13]  /*4320*/  ISETP.NE.AND P0, PT, R5, RZ, PT ;  /* 0x000000ff0500720c */ /* 0x000fda0003f05270 */
[----:B-1----:R-:W-:Y:S05]  /*4330*/  @P0 BRA `(.L_x_17) ;  /* 0x0000001800340947 */ /* 0x002fea0003800000 */
[----:B------:R-:W0:Y:S01]  /*4340*/  S2UR UR5, SR_CgaCtaId ;  /* 0x00000000000579c3 */ /* 0x000e220000008800 */
[----:B------:R-:W-:Y:S01]  /*4350*/  UMOV UR4, 0x400 ;  /* 0x0000040000047882 */ /* 0x000fe20000000000 */
[C---:B------:R-:W-:Y:S02]  /*4360*/  ISETP.GT.AND P3, PT, R4.reuse, 0x20, PT ;  /* 0x000000200400780c */ /* 0x040fe40003f64270 */
        /* <DEDUP_REMOVED lines=10> */
[----:B------:R-:W-:Y:S01]  /*4410*/  ISETP.GT.AND P1, PT, R4, 0x60, PT ;  /* 0x000000600400780c */ /* 0x000fe20003f24270 */
[----:B------:R-:W-:Y:S02]  /*4420*/  IMAD.MOV.U32 R2, RZ, RZ, R6 ;  /* 0x000000ffff027224 */ /* 0x000fe400078e0006 */
        /* <DEDUP_REMOVED lines=29> */
.L_x_30:
[----:B------:R-:W0:Y:S01]  /*4600*/  S2R R41, SR_TID.X ;  /* 0x0000000000297919 */ /* 0x000e220000002100 */
[----:B------:R-:W0:Y:S02]  /*4610*/  LDC.64 R6, c[0x0][0x380] ;  /* 0x0000e000ff067b82 */ /* 0x000e240000000a00 */
[----:B0-----:R-:W-:-:S05]  /*4620*/  IMAD.WIDE.U32 R6, R41, 0x8, R6 ;  /* 0x0000000829067825 */ /* 0x001fca00078e0006 */
[----:B------:R-:W2:Y:S04]  /*4630*/  LDG.E.64.CONSTANT R20, desc[UR6][R6.64] ;  /* 0x0000000606147981 */ /* 0x000ea8000c1e9b00 */
[----:B------:R-:W2:Y:S04]  /*4640*/  LDG.E.64.CONSTANT R2, desc[UR6][R6.64+0x800] ;  /* 0x0008000606027981 */ /* 0x000ea8000c1e9b00 */
[----:B------:R-:W3:Y:S04]  /*4650*/  LDG.E.64.CONSTANT R8, desc[UR6][R6.64+0x1000] ;  /* 0x0010000606087981 */ /* 0x000ee8000c1e9b00 */
[----:B------:R-:W4:Y:S04]  /*4660*/  LDG.E.64.CONSTANT R10, desc[UR6][R6.64+0x1800] ;  /* 0x00180006060a7981 */ /* 0x000f28000c1e9b00 */
[----:B------:R-:W5:Y:S04]  /*4670*/  LDG.E.64.CONSTANT R12, desc[UR6][R6.64+0x2000] ;  /* 0x00200006060c7981 */ /* 0x000f68000c1e9b00 */
[----:B------:R-:W5:Y:S04]  /*4680*/  LDG.E.64.CONSTANT R14, desc[UR6][R6.64+0x2800] ;  /* 0x00280006060e7981 */ /* 0x000f68000c1e9b00 */
[----:B------:R-:W5:Y:S04]  /*4690*/  LDG.E.64.CONSTANT R16, desc[UR6][R6.64+0x3000] ;  /* 0x0030000606107981 */ /* 0x000f68000c1e9b00 */
[----:B------:R-:W5:Y:S01]  /*46a0*/  LDG.E.64.CONSTANT R18, desc[UR6][R6.64+0x3800] ;  /* 0x0038000606127981 */ /* 0x000f62000c1e9b00 */
[----:B------:R-:W-:Y:S01]  /*46b0*/  ISETP.GE.U32.AND P1, PT, R4, 0x1000, PT ;  /* 0x000010000400780c */ /* 0x000fe20003f26070 */
[----:B------:R-:W-:Y:S01]  /*46c0*/  IMAD.MOV.U32 R45, RZ, RZ, 0x800 ;  /* 0x00000800ff2d7424 */ /* 0x000fe200078e00ff */
[----:B--2---:R-:W-:-:S06]  /*46d0*/  DSETP.GEU.AND P0, PT, R20, R2, PT ;  /* 0x000000021400722a */ /* 0x004fcc0003f0e000 */
        /* <DEDUP_REMOVED lines=21> */
[----:B------:R-:W0:Y:S01]  /*4830*/  LDC R24, c[0x0][0x390] ;  /* 0x0000e400ff187b82 */ /* 0x000e220000000800 */
[----:B------:R-:W-:Y:S02]  /*4840*/  VIADD R0, R4, 0xfffff800 ;  /* 0xfffff80004007836 */ /* 0x000fe40000000000 */
[----:B------:R-:W-:-:S07]  /*4850*/  IMAD.MOV.U32 R45, RZ, RZ, 0x800 ;  /* 0x00000800ff2d7424 */ /* 0x000fce00078e00ff */
.L_x_46:
[----:B------:R-:W-:-:S05]  /*4860*/  IMAD.WIDE R4, R45, 0x8, R6 ;  /* 0x000000082d047825 */ /* 0x000fca00078e0206 */
[----:B------:R-:W2:Y:S04]  /*4870*/  LDG.E.64.CONSTANT R10, desc[UR6][R4.64] ;  /* 0x00000006040a7981 */ /* 0x000ea8000c1e9b00 */
[----:B------:R-:W3:Y:S04]  /*4880*/  LDG.E.64.CONSTANT R12, desc[UR6][R4.64+0x800] ;  /* 0x00080006040c7981 */ /* 0x000ee8000c1e9b00 */
[----:B------:R-:W4:Y:S04]  /*4890*/  LDG.E.64.CONSTANT R14, desc[UR6][R4.64+0x1000] ;  /* 0x00100006040e7981 */ /* 0x000f28000c1e9b00 */
[----:B------:R-:W5:Y:S04]  /*48a0*/  LDG.E.64.CONSTANT R16, desc[UR6][R4.64+0x1800] ;  /* 0x0018000604107981 */ /* 0x000f68000c1e9b00 */
[----:B------:R-:W5:Y:S04]  /*48b0*/  LDG.E.64.CONSTANT R18, desc[UR6][R4.64+0x2000] ;  /* 0x0020000604127981 */ /* 0x000f68000c1e9b00 */
[----:B------:R-:W5:Y:S04]  /*48c0*/  LDG.E.64.CONSTANT R20, desc[UR6][R4.64+0x2800] ;  /* 0x0028000604147981 */ /* 0x000f68000c1e9b00 */
[----:B------:R-:W5:Y:S04]  /*48d0*/  LDG.E.64.CONSTANT R22, desc[UR6][R4.64+0x3000] ;  /* 0x0030000604167981 */ /* 0x000f68000c1e9b00 */
[----:B------:R0:W5:Y:S02]  /*48e0*/  LDG.E.64.CONSTANT R8, desc[UR6][R4.64+0x3800] ;  /* 0x0038000604087981 */ /* 0x000164000c1e9b00 */
[----:B0-----:R-:W-:-:S04]  /*48f0*/  IMAD.MOV.U32 R4, RZ, RZ, R24 ;  /* 0x000000ffff047224 */ /* 0x001fc800078e0018 */
[----:B------:R-:W-:-:S05]  /*4900*/  IMAD.IADD R5, R4, 0x1, -R45 ;  /* 0x0000000104057824 */ /* 0x000fca00078e0a2d */
[----:B------:R-:W-:Y:S01]  /*4910*/  ISETP.GE.AND P1, PT, R5, 0x800, PT ;  /* 0x000008000500780c */ /* 0x000fe20003f26270 */
        /* <DEDUP_REMOVED lines=25> */
[----:B------:R-:W-:-:S05]  /*4ab0*/  VIADD R45, R45, 0x800 ;  /* 0x000008002d2d7836 */ /* 0x000fca0000000000 */
[----:B------:R-:W-:-:S13]  /*4ac0*/  ISETP.GT.AND P0, PT, R45, R0, PT ;  /* 0x000000002d00720c */ /* 0x000fda0003f04270 */
[----:B------:R-:W-:Y:S05]  /*4ad0*/  @!P0 BRA `(.L_x_46) ;  /* 0xfffffffc00608947 */ /* 0x000fea000383ffff */
.L_x_44:
[----:B------:R-:W-:-:S13]  /*4ae0*/  ISETP.GE.AND P0, PT, R45, R4, PT ;  /* 0x000000042d00720c */ /* 0x000fda0003f06270 */
[----:B------:R-:W-:Y:S05]  /*4af0*/  @P0 BRA `(.L_x_45) ;  /* 0x0000000800fc0947 */ /* 0x000fea0003800000 */
[----:B------:R-:W-:Y:S01]  /*4b00*/  IMAD.IADD R0, R4, 0x1, -R45 ;  /* 0x0000000104007824 */ /* 0x000fe200078e0a2d */
[----:B------:R-:W-:Y:S04]  /*4b10*/  BSSY.RECONVERGENT B1, `(.L_x_45) ;  /* 0x00000bd000017945 */ /* 0x000fe80003800200 */
[----:B------:R-:W-:-:S13]  /*4b20*/  ISETP.GE.AND P0, PT, R41, R0, PT ;  /* 0x000000002900720c */ /* 0x000fda0003f06270 */
[----:B------:R-:W-:Y:S05]  /*4b30*/  @P0 BRA `(.L_x_47) ;  /* 0x0000000800e80947 */ /* 0x000fea0003800000 */
[----:B------:R-:W-:Y:S01]  /*4b40*/  LOP3.LUT R5, RZ, R41, RZ, 0x33, !PT ;  /* 0x00000029ff057212 */ /* 0x000fe200078e33ff */
[----:B------:R-:W-:Y:S01]  /*4b50*/  BSSY.RECONVERGENT B2, `(.L_x_48) ;  /* 0x0000017000027945 */ /* 0x000fe20003800200 */
[----:B------:R-:W-:Y:S02]  /*4b60*/  IMAD.MOV.U32 R43, RZ, RZ, R41 ;  /* 0x000000ffff2b7224 */ /* 0x000fe400078e0029 */
[----:B------:R-:W-:-:S04]  /*4b70*/  IADD3 R4, PT, PT, -R45, R4, R5 ;  /* 0x000000042d047210 */ /* 0x000fc80007ffe105 */
[C---:B------:R-:W-:Y:S02]  /*4b80*/  LOP3.LUT R5, R4.reuse, 0x300, RZ, 0xc0, !PT ;  /* 0x0000030004057812 */ /* 0x040fe400078ec0ff */
[----:B------:R-:W-:Y:S02]  /*4b90*/  ISETP.GE.U32.AND P2, PT, R4, 0x300, PT ;  /* 0x000003000400780c */ /* 0x000fe40003f46070 */
[----:B------:R-:W-:-:S13]  /*4ba0*/  ISETP.NE.AND P0, PT, R5, 0x300, PT ;  /* 0x000003000500780c */ /* 0x000fda0003f05270 */
[----:B------:R-:W-:Y:S05]  /*4bb0*/  @!P0 BRA `(.L_x_49) ;  /* 0x0000000000408947 */ /* 0x000fea0003800000 */
[----:B------:R-:W0:Y:S01]  /*4bc0*/  LDC.64 R6, c[0x0][0x380] ;  /* 0x0000e000ff067b82 */ /* 0x000e220000000a00 */
[----:B------:R-:W-:Y:S01]  /*4bd0*/  LEA.HI R4, R4, 0x1, RZ, 0x18 ;  /* 0x0000000104047811 */ /* 0x000fe200078fc0ff */
[----:B------:R-:W-:Y:S02]  /*4be0*/  IMAD.IADD R9, R41, 0x1, R45 ;  /* 0x0000000129097824 */ /* 0x000fe400078e022d */
[----:B------:R-:W-:Y:S01]  /*4bf0*/  IMAD.MOV.U32 R43, RZ, RZ, R41 ;  /* 0x000000ffff2b7224 */ /* 0x000fe200078e0029 */
[----:B------:R-:W-:-:S05]  /*4c00*/  LOP3.LUT R4, R4, 0x3, RZ, 0xc0, !PT ;  /* 0x0000000304047812 */ /* 0x000fca00078ec0ff */
[----:B------:R-:W-:-:S07]  /*4c10*/  IMAD.MOV R8, RZ, RZ, -R4 ;  /* 0x000000ffff087224 */ /* 0x000fce00078e0a04 */
.L_x_50:
[----:B0-----:R-:W-:-:S06]  /*4c20*/  IMAD.WIDE.U32 R4, R9, 0x8, R6 ;  /* 0x0000000809047825 */ /* 0x001fcc00078e0006 */
        /* <DEDUP_REMOVED lines=9> */
.L_x_49:
[----:B------:R-:W-:Y:S05]  /*4cc0*/  BSYNC.RECONVERGENT B2 ;  /* 0x0000000000027941 */ /* 0x000fea0003800200 */
.L_x_48:
[----:B------:R-:W-:Y:S05]  /*4cd0*/  @!P2 BRA `(.L_x_47) ;  /* 0x000000080080a947 */ /* 0x000fea0003800000 */
[----:B------:R-:W0:Y:S01]  /*4ce0*/  LDCU.64 UR4, c[0x0][0x380] ;  /* 0x00007000ff0477ac */ /* 0x000e220008000a00 */
[----:B------:R-:W-:Y:S01]  /*4cf0*/  IMAD.IADD R7, R0, 0x1, -R43 ;  /* 0x0000000100077824 */ /* 0x000fe200078e0a2b */
[C---:B------:R-:W-:Y:S01]  /*4d00*/  IADD3 R5, P0, PT, R43.reuse, R45, RZ ;  /* 0x0000002d2b057210 */ /* 0x040fe20007f1e0ff */
[----:B------:R-:W-:Y:S01]  /*4d10*/  BSSY.RECONVERGENT B2, `(.L_x_51) ;  /* 0x000005a000027945 */ /* 0x000fe20003800200 */
[----:B------:R-:W-:Y:S02]  /*4d20*/  IMAD.IADD R45, R43, 0x1, R45 ;  /* 0x000000012b2d7824 */ /* 0x000fe400078e022d */
        /* <DEDUP_REMOVED lines=8> */
[----:B------:R-:W0:Y:S01]  /*4db0*/  LDC.64 R6, c[0x0][0x380] ;  /* 0x0000e000ff067b82 */ /* 0x000e220000000a00 */
[----:B------:R-:W-:Y:S01]  /*4dc0*/  PLOP3.LUT P0, PT, PT, PT, PT, 0x8, 0x80 ;  /* 0x000000000080781c */ /* 0x000fe20003f0e170 */
[----:B------:R-:W-:-:S12]  /*4dd0*/  VIADD R40, R0, 0xfffff400 ;  /* 0xfffff40000287836 */ /* 0x000fd80000000000 */
.L_x_53:
[C---:B0-----:R-:W-:Y:S01]  /*4de0*/  IMAD.WIDE.U32 R38, R45.reuse, 0x8, R6 ;  /* 0x000000082d267825 */ /* 0x041fe200078e0006 */
        /* <DEDUP_REMOVED lines=76> */
.L_x_52:
[----:B------:R-:W-:Y:S05]  /*52b0*/  BSYNC.RECONVERGENT B2 ;  /* 0x0000000000027941 */ /* 0x000fea0003800200 */
.L_x_51:
[----:B------:R-:W-:Y:S01]  /*52c0*/  IMAD.IADD R6, R0, 0x1, -R43 ;  /* 0x0000000100067824 */ /* 0x000fe200078e0a2b */
[----:B------:R-:W-:Y:S04]  /*52d0*/  BSSY.RECONVERGENT B2, `(.L_x_54) ;  /* 0x000002c000027945 */ /* 0x000fe80003800200 */
[----:B------:R-:W-:-:S13]  /*52e0*/  ISETP.GT.AND P1, PT, R6, 0x400, PT ;  /* 0x000004000600780c */ /* 0x000fda0003f24270 */
[----:B------:R-:W-:Y:S05]  /*52f0*/  @!P1 BRA `(.L_x_55) ;  /* 0x0000000000a49947 */ /* 0x000fea0003800000 */
[----:B------:R-:W0:Y:S01]  /*5300*/  LDC.64 R16, c[0x0][0x380] ;  /* 0x0000e000ff107b82 */ /* 0x000e220000000a00 */
[----:B------:R-:W2:Y:S04]  /*5310*/  LDG.E.64.CONSTANT R10, desc[UR6][R4.64+-0x800] ;  /* 0xfff80006040a7981 */ /* 0x000ea8000c1e9b00 */
[----:B------:R-:W3:Y:S01]  /*5320*/  LDG.E.64.CONSTANT R12, desc[UR6][R4.64] ;  /* 0x00000006040c7981 */ /* 0x000ee2000c1e9b00 */
[----:B------:R-:W-:-:S03]  /*5330*/  VIADD R7, R45, 0x400 ;  /* 0x000004002d077836 */ /* 0x000fc60000000000 */
[----:B------:R-:W4:Y:S04]  /*5340*/  LDG.E.64.CONSTANT R14, desc[UR6][R4.64+0x800] ;  /* 0x00080006040e7981 */ /* 0x000f28000c1e9b00 */
[----:B------:R-:W5:Y:S04]  /*5350*/  LDG.E.64.CONSTANT R18, desc[UR6][R4.64+0x1800] ;  /* 0x0018000604127981 */ /* 0x000f68000c1e9b00 */
[----:B------:R-:W5:Y:S01]  /*5360*/  LDG.E.64.CONSTANT R20, desc[UR6][R4.64+0x2000] ;  /* 0x0020000604147981 */ /* 0x000f62000c1e9b00 */
[----:B0-----:R-:W-:-:S06]  /*5370*/  IMAD.WIDE.U32 R8, R45, 0x8, R16 ;  /* 0x000000082d087825 */ /* 0x001fcc00078e0010 */
[----:B------:R-:W2:Y:S01]  /*5380*/  LDG.E.64.CONSTANT R8, desc[UR6][R8.64] ;  /* 0x0000000608087981 */ /* 0x000ea2000c1e9b00 */
[----:B------:R-:W-:-:S03]  /*5390*/  IMAD.WIDE.U32 R16, R7, 0x8, R16 ;  /* 0x0000000807107825 */ /* 0x000fc600078e0010 */
[----:B------:R0:W5:Y:S04]  /*53a0*/  LDG.E.64.CONSTANT R6, desc[UR6][R4.64+0x2800] ;  /* 0x0028000604067981 */ /* 0x000168000c1e9b00 */
[----:B------:R-:W5:Y:S01]  /*53b0*/  LDG.E.64.CONSTANT R16, desc[UR6][R16.64] ;  /* 0x0000000610107981 */ /* 0x000f62000c1e9b00 */
[----:B------:R-:W-:Y:S01]  /*53c0*/  VIADD R43, R43, 0x800 ;  /* 0x000008002b2b7836 */ /* 0x000fe20000000000 */
[----:B0-----:R-:W-:Y:S01]  /*53d0*/  IADD3 R4, P2, PT, R4, 0x4000, RZ ;  /* 0x0000400004047810 */ /* 0x001fe20007f5e0ff */
[----:B------:R-:W-:-:S04]  /*53e0*/  VIADD R45, R45, 0x800 ;  /* 0x000008002d2d7836 */ /* 0x000fc80000000000 */
[----:B------:R-:W-:Y:S01]  /*53f0*/  IMAD.X R5, RZ, RZ, R5, P2 ;  /* 0x000000ffff057224 */ /* 0x000fe200010e0605 */
        /* <DEDUP_REMOVED lines=25> */
.L_x_55:
[----:B------:R-:W-:Y:S05]  /*5590*/  BSYNC.RECONVERGENT B2 ;  /* 0x0000000000027941 */ /* 0x000fea0003800200 */
.L_x_54:
[----:B------:R-:W-:-:S13]  /*55a0*/  ISETP.LT.OR P0, PT, R43, R0, P0 ;  /* 0x000000002b00720c */ /* 0x000fda0000701670 */
[----:B------:R-:W-:Y:S05]  /*55b0*/  @!P0 BRA `(.L_x_47) ;  /* 0x0000000000488947 */ /* 0x000fea0003800000 */
[----:B------:R-:W0:Y:S01]  /*55c0*/  LDC.64 R6, c[0x0][0x380] ;  /* 0x0000e000ff067b82 */ /* 0x000e220000000a00 */
[----:B------:R-:W2:Y:S04]  /*55d0*/  LDG.E.64.CONSTANT R8, desc[UR6][R4.64+-0x800] ;  /* 0xfff8000604087981 */ /* 0x000ea8000c1e9b00 */
[----:B------:R-:W3:Y:S04]  /*55e0*/  LDG.E.64.CONSTANT R10, desc[UR6][R4.64] ;  /* 0x00000006040a7981 */ /* 0x000ee8000c1e9b00 */
[----:B------:R-:W4:Y:S01]  /*55f0*/  LDG.E.64.CONSTANT R12, desc[UR6][R4.64+0x800] ;  /* 0x00080006040c7981 */ /* 0x000f22000c1e9b00 */
[----:B0-----:R-:W-:-:S06]  /*5600*/  IMAD.WIDE.U32 R6, R45, 0x8, R6 ;  /* 0x000000082d067825 */ /* 0x001fcc00078e0006 */
[----:B------:R-:W5:Y:S02]  /*5610*/  LDG.E.64.CONSTANT R6, desc[UR6][R6.64] ;  /* 0x0000000606067981 */ /* 0x000f64000c1e9b00 */
[----:B-----5:R-:W-:-:S06]  /*5620*/  DSETP.GEU.AND P0, PT, R2, R6, PT ;  /* 0x000000060200722a */ /* 0x020fcc0003f0e000 */
        /* <DEDUP_REMOVED lines=10> */
[----:B------:R-:W-:-:S07]  /*56d0*/  FSEL R3, R13, R3, !P0 ;  /* 0x000000030d037208 */ /* 0x000fce0004000000 */
.L_x_47:
[----:B------:R-:W-:Y:S05]  /*56e0*/  BSYNC.RECONVERGENT B1 ;  /* 0x0000000000017941 */ /* 0x000fea0003800200 */
.L_x_45:
        /* <DEDUP_REMOVED lines=54> */
[----:B------:R-:W1:Y:S01]  /*5a50*/  S2UR UR5, SR_CgaCtaId ;  /* 0x00000000000579c3 */ /* 0x000e620000008800 */
[----:B------:R-:W-:Y:S02]  /*5a60*/  UMOV UR4, 0x400 ;  /* 0x0000040000047882 */ /* 0x000fe40000000000 */
[----:B-1----:R-:W-:-:S09]  /*5a70*/  ULEA UR4, UR5, UR4, 0x18 ;  /* 0x0000000405047291 */ /* 0x002fd2000f8ec0ff */
[----:B0-----:R-:W0:Y:S04]  /*5a80*/  LDS.128 R8, [UR4+0x10] ;  /* 0x00001004ff087984 */ /* 0x001e280008000c00 */
        /* <DEDUP_REMOVED lines=23> */
[----:B------:R-:W-:-:S07]  /*5c00*/  FSEL R7, R3, R5, !P1 ;  /* 0x0000000503077208 */ /* 0x000fce0004800000 */
.L_x_17:
[----:B------:R-:W-:Y:S05]  /*5c10*/  BSYNC.RECONVERGENT B0 ;  /* 0x0000000000007941 */ /* 0x000fea0003800200 */
.L_x_1:
[----:B------:R-:W-:Y:S05]  /*5c20*/  @P0 EXIT ;  /* 0x000000000000094d */ /* 0x000fea0003800000 */
[----:B------:R-:W4:Y:S01]  /*5c30*/  LDCU.64 UR8, c[0x0][0x398] ;  /* 0x00007300ff0877ac */ /* 0x000f220008000a00 */
[----:B---3--:R-:W3:Y:S01]  /*5c40*/  LDC.64 R4, c[0x0][0x388] ;  /* 0x0000e200ff047b82 */ /* 0x008ee20000000a00 */
[----:B------:R-:W0:Y:S01]  /*5c50*/  LDCU.64 UR4, c[0x0][0x398] ;  /* 0x00007300ff0477ac */ /* 0x000e220008000a00 */
[----:B----4-:R-:W-:-:S06]  /*5c60*/  DSETP.GT.AND P0, PT, R6, UR8, PT ;  /* 0x0000000806007e2a */ /* 0x010fcc000bf04000 */
[----:B012---:R-:W-:Y:S02]  /*5c70*/  FSEL R2, R6, UR4, P0 ;  /* 0x0000000406027c08 */ /* 0x007fe40008000000 */
[----:B------:R-:W-:-:S05]  /*5c80*/  FSEL R3, R7, UR5, P0 ;  /* 0x0000000507037c08 */ /* 0x000fca0008000000 */
[----:B---3--:R-:W-:Y:S01]  /*5c90*/  STG.E.64 desc[UR6][R4.64], R2 ;  /* 0x0000000204007986 */ /* 0x008fe2000c101b06 */
[----:B------:R-:W-:Y:S05]  /*5ca0*/  EXIT ;  /* 0x000000000000794d */ /* 0x000fea0003800000 */
.L_x_56:
[----:B------:R-:W-:-:S00]  /*5cb0*/  BRA `(.L_x_56) ;  /* 0xfffffffc00fc7947 */ /* 0x000fc0000383ffff */
[----:B------:R-:W-:-:S00]  /*5cc0*/  NOP ;  /* 0x0000000000007918 */ /* 0x000fc00000000000 */
        /* <DEDUP_REMOVED lines=11> */
.L_x_196:


//--------------------- .text._ZN3cub18CUB_300001_SM_10006detail6reduce18DeviceReduceKernelINS2_10policy_hubIdjN4cuda3__47maximumIvEEE10Policy1000EPdjS8_dNS5_3std3__410__identityEEEvT0_PT3_T1_NS0_13GridEvenShareISI_EET2_T4_ --------------------------
	.section	.text._ZN3cub18CUB_300001_SM_10006detail6reduce18DeviceReduceKernelINS2_10policy_hubIdjN4cuda3__47maximumIvEEE10Policy1000EPdjS8_dNS5_3std3__410__identityEEEvT0_PT3_T1_NS0_13GridEvenShareISI_EET2_T4_,"ax",@progbits
	.align	128
        .global         _ZN3cub18CUB_300001_SM_10006detail6reduce18DeviceReduceKernelINS2_10policy_hubIdjN4cuda3__47maximumIvEEE10Policy1000EPdjS8_dNS5_3std3__410__identityEEEvT0_PT3_T1_NS0_13GridEvenShareISI_EET2_T4_
        .type           _ZN3cub18CUB_300001_SM_10006detail6reduce18DeviceReduceKernelINS2_10policy_hubIdjN4cuda3__47maximumIvEEE10Policy1000EPdjS8_dNS5_3std3__410__identityEEEvT0_PT3_T1_NS0_13GridEvenShareISI_EET2_T4_,@function
        .size           _ZN3cub18CUB_300001_SM_10006detail6reduce18DeviceReduceKernelINS2_10policy_hubIdjN4cuda3__47maximumIvEEE10Policy1000EPdjS8_dNS5_3std3__410__identityEEEvT0_PT3_T1_NS0_13GridEvenShareISI_EET2_T4_,(.L_x_197 - _ZN3cub18CUB_300001_SM_10006detail6reduce18DeviceReduceKernelINS2_10policy_hubIdjN4cuda3__47maximumIvEEE10Policy1000EPdjS8_dNS5_3std3__410__identityEEEvT0_PT3_T1_NS0_13GridEvenShareISI_EET2_T4_)
        .other          _ZN3cub18CUB_300001_SM_10006detail6reduce18DeviceReduceKernelINS2_10policy_hubIdjN4cuda3__47maximumIvEEE10Policy1000EPdjS8_dNS5_3std3__410__identityEEEvT0_PT3_T1_NS0_13GridEvenShareISI_EET2_T4_,@"STO_CUDA_ENTRY STV_DEFAULT"
_ZN3cub18CUB_300001_SM_10006detail6reduce18DeviceReduceKernelINS2_10policy_hubIdjN4cuda3__47maximumIvEEE10Policy1000EPdjS8_dNS5_3std3__410__identityEEEvT0_PT3_T1_NS0_13GridEvenShareISI_EET2_T4_:
.text._ZN3cub18CUB_300001_SM_10006detail6reduce18DeviceReduceKernelINS2_10policy_hubIdjN4cuda3__47maximumIvEEE10Policy1000EPdjS8_dNS5_3std3__410__identityEEEvT0_PT3_T1_NS0_13GridEvenShareISI_EET2_T4_:
[----:B------:R-:W-:Y:S01]  /*0000*/  LDC R1, c[0x0][0x37c] ;  /* 0x0000df00ff017b82 */ /* 0x000fe20000000800 */
[----:B------:R-:W0:Y:S07]  /*0010*/  LDCU UR4, c[0x0][0x380] ;  /* 0x00007000ff0477ac */ /* 0x000e2e0008000800 */
[----:B------:R-:W1:Y:S01]  /*0020*/  S2UR UR16, SR_CTAID.X ;  /* 0x00000000001079c3 */ /* 0x000e620000002500 */
[----:B------:R-:W-:Y:S01]  /*0030*/  BSSY.RECONVERGENT B0, `(.L_x_57) ;  /* 0x00003fa000007945 */ /* 0x000fe20003800200 */
[----:B------:R-:W2:Y:S01]  /*0040*/  LDCU UR5, c[0x0][0x3ac] ;  /* 0x00007580ff0577ac */ /* 0x000ea20008000800 */
[----:B------:R-:W3:Y:S01]  /*0050*/  LDCU.64 UR10, c[0x0][0x358] ;  /* 0x00006b00ff0a77ac */ /* 0x000ee20008000a00 */
[----:B0-----:R-:W-:-:S02]  /*0060*/  ULOP3.LUT UP0, URZ, UR4, 0x1f, URZ, 0xc0, !UPT ;  /* 0x0000001f04ff7892 */ /* 0x001fc4000f80c0ff */
[----:B--2---:R-:W-:-:S07]  /*0070*/  USHF.L.U32 UR5, UR5, 0xb, URZ ;  /* 0x0000000b05057899 */ /* 0x004fce00080006ff */
[----:B---3--:R-:W-:Y:S05]  /*0080*/  BRA.U UP0, `(.L_x_58) ;  /* 0x0000001d00dc7547 */ /* 0x008fea000b800000 */
[----:B------:R-:W1:Y:S02]  /*0090*/  LDCU UR8, c[0x0][0x3a8] ;  /* 0x00007500ff0877ac */ /* 0x000e640008000800 */
[----:B-1----:R-:W-:-:S04]  /*00a0*/  UIMAD UR12, UR16, -0x800, UR8 ;  /* 0xfffff800100c78a4 */ /* 0x002fc8000f8e0208 */
[----:B------:R-:W-:-:S09]  /*00b0*/  UISETP.GT.U32.AND UP0, UPT, UR12, 0x7ff, UPT ;  /* 0x000007ff0c00788c */ /* 0x000fd2000bf04070 */
[----:B------:R-:W-:Y:S05]  /*00c0*/  BRA.U UP0, `(.L_x_59) ;  /* 0x0000001100407547 */ /* 0x000fea000b800000 */
[----:B------:R-:W0:Y:S01]  /*00d0*/  S2R R0, SR_TID.X ;  /* 0x0000000000007919 */ /* 0x000e220000002100 */
[----:B------:R-:W-:Y:S01]  /*00e0*/  BSSY.RECONVERGENT B1, `(.L_x_60) ;  /* 0x000000b000017945 */ /* 0x000fe20003800200 */
[----:B------:R-:W-:Y:S02]  /*00f0*/  CS2R R2, SRZ ;  /* 0x0000000000027805 */ /* 0x000fe4000001ff00 */
[----:B0-----:R-:W-:Y:S01]  /*0100*/  ISETP.GE.U32.AND P0, PT, R0, UR12, PT ;  /* 0x0000000c00007c0c */ /* 0x001fe2000bf06070 */
[----:B------:R-:W-:-:S12]  /*0110*/  IMAD.MOV.U32 R8, RZ, RZ, R0 ;  /* 0x000000ffff087224 */ /* 0x000fd800078e0000 */
[----:B------:R-:W-:Y:S05]  /*0120*/  @P0 BRA `(.L_x_61) ;  /* 0x0000000000180947 */ /* 0x000fea0003800000 */
[----:B------:R-:W0:Y:S01]  /*0130*/  LDC.64 R2, c[0x0][0x380] ;  /* 0x0000e000ff027b82 */ /* 0x000e220000000a00 */
[----:B------:R-:W-:-:S04]  /*0140*/  IMAD.U32 R5, RZ, RZ, UR16 ;  /* 0x00000010ff057e24 */ /* 0x000fc8000f8e00ff */
[----:B------:R-:W-:-:S04]  /*0150*/  IMAD R5, R5, 0x800, R0 ;  /* 0x0000080005057824 */ /* 0x000fc800078e0200 */
[----:B0-----:R-:W-:-:S06]  /*0160*/  IMAD.WIDE.U32 R2, R5, 0x8, R2 ;  /* 0x0000000805027825 */ /* 0x001fcc00078e0002 */
[----:B------:R-:W5:Y:S01]  /*0170*/  LDG.E.64.CONSTANT R2, desc[UR10][R2.64] ;  /* 0x0000000a02027981 */ /* 0x000f62000c1e9b00 */
[----:B------:R-:W-:-:S07]  /*0180*/  VIADD R8, R0, 0x100 ;  /* 0x0000010000087836 */ /* 0x000fce0000000000 */
.L_x_61:
[----:B------:R-:W-:Y:S05]  /*0190*/  BSYNC.RECONVERGENT B1 ;  /* 0x0000000000017941 */ /* 0x000fea0003800200 */
.L_x_60:
[----:B------:R-:W-:Y:S01]  /*01a0*/  ISETP.GE.U32.AND P0, PT, R8, UR12, PT ;  /* 0x0000000c08007c0c */ /* 0x000fe2000bf06070 */
[----:B------:R-:W-:-:S12]  /*01b0*/  BSSY.RECONVERGENT B1, `(.L_x_62) ;  /* 0x000003d000017945 */ /* 0x000fd80003800200 */
[----:B------:R-:W-:Y:S05]  /*01c0*/  @P0 BRA `(.L_x_63) ;  /* 0x0000000000ec0947 */ /* 0x000fea0003800000 */
[----:B------:R-:W-:Y:S01]  /*01d0*/  LOP3.LUT R4, RZ, R8, RZ, 0x33, !PT ;  /* 0x00000008ff047212 */ /* 0x000fe200078e33ff */
[----:B------:R-:W-:Y:S01]  /*01e0*/  IMAD.U32 R6, RZ, RZ, UR16 ;  /* 0x00000010ff067e24 */ /* 0x000fe2000f8e00ff */
[----:B------:R-:W-:Y:S03]  /*01f0*/  BSSY.RECONVERGENT B2, `(.L_x_64) ;  /* 0x0000017000027945 */ /* 0x000fe60003800200 */
[----:B------:R-:W-:-:S04]  /*0200*/  VIADD R5, R4, UR8 ;  /* 0x0000000804057c36 */ /* 0x000fc80008000000 */
[----:B------:R-:W-:Y:S01]  /*0210*/  IMAD R4, R6, -0x800, R5 ;  /* 0xfffff80006047824 */ /* 0x000fe200078e0205 */
[----:B------:R-:W-:-:S04]  /*0220*/  LOP3.LUT R6, R5, 0x300, RZ, 0xc0, !PT ;  /* 0x0000030005067812 */ /* 0x000fc800078ec0ff */
[----:B------:R-:W-:Y:S02]  /*0230*/  ISETP.NE.AND P0, PT, R6, 0x300, PT ;  /* 0x000003000600780c */ /* 0x000fe40003f05270 */
[----:B------:R-:W-:-:S11]  /*0240*/  ISETP.GE.U32.AND P2, PT, R4, 0x300, PT ;  /* 0x000003000400780c */ /* 0x000fd60003f46070 */
[----:B------:R-:W-:Y:S05]  /*0250*/  @!P0 BRA `(.L_x_65) ;  /* 0x0000000000408947 */ /* 0x000fea0003800000 */
[----:B------:R-:W0:Y:S01]  /*0260*/  LDC.64 R6, c[0x0][0x380] ;  /* 0x0000e000ff067b82 */ /* 0x000e220000000a00 */
[----:B------:R-:W-:Y:S01]  /*0270*/  LEA.HI R4, R5, 0x1, RZ, 0x18 ;  /* 0x0000000105047811 */ /* 0x000fe200078fc0ff */
[----:B------:R-:W-:-:S03]  /*0280*/  IMAD.U32 R9, RZ, RZ, UR16 ;  /* 0x00000010ff097e24 */ /* 0x000fc6000f8e00ff */
[----:B------:R-:W-:Y:S01]  /*0290*/  LOP3.LUT R4, R4, 0x3, RZ, 0xc0, !PT ;  /* 0x0000000304047812 */ /* 0x000fe200078ec0ff */
[----:B------:R-:W-:-:S04]  /*02a0*/  IMAD R9, R9, 0x800, R8 ;  /* 0x0000080009097824 */ /* 0x000fc800078e0208 */
[----:B------:R-:W-:-:S07]  /*02b0*/  IMAD.MOV R10, RZ, RZ, -R4 ;  /* 0x000000ffff0a7224 */ /* 0x000fce00078e0a04 */
.L_x_66:
[----:B0-----:R-:W-:-:S06]  /*02c0*/  IMAD.WIDE.U32 R4, R9, 0x8, R6 ;  /* 0x0000000809047825 */ /* 0x001fcc00078e0006 */
[----:B------:R-:W2:Y:S01]  /*02d0*/  LDG.E.64.CONSTANT R4, desc[UR10][R4.64] ;  /* 0x0000000a04047981 */ /* 0x000ea2000c1e9b00 */
[----:B------:R-:W-:Y:S02]  /*02e0*/  VIADD R10, R10, 0x1 ;  /* 0x000000010a0a7836 */ /* 0x000fe40000000000 */
[----:B------:R-:W-:Y:S02]  /*02f0*/  VIADD R8, R8, 0x100 ;  /* 0x0000010008087836 */ /* 0x000fe40000000000 */
[----:B------:R-:W-:Y:S01]  /*0300*/  VIADD R9, R9, 0x100 ;  /* 0x0000010009097836 */ /* 0x000fe20000000000 */
[----:B------:R-:W-:Y:S01]  /*0310*/  ISETP.NE.AND P1, PT, R10, RZ, PT ;  /* 0x000000ff0a00720c */ /* 0x000fe20003f25270 */
[----:B--2--5:R-:W-:-:S06]  /*0320*/  DSETP.GEU.AND P0, PT, R2, R4, PT ;  /* 0x000000040200722a */ /* 0x024fcc0003f0e000 */
[----:B------:R-:W-:Y:S02]  /*0330*/  FSEL R2, R4, R2, !P0 ;  /* 0x0000000204027208 */ /* 0x000fe40004000000 */
[----:B------:R-:W-:-:S04]  /*0340*/  FSEL R3, R5, R3, !P0 ;  /* 0x0000000305037208 */ /* 0x000fc80004000000 */
[----:B------:R-:W-:Y:S05]  /*0350*/  @P1 BRA `(.L_x_66) ;  /* 0xfffffffc00d81947 */ /* 0x000fea000383ffff */
.L_x_65:
[----:B------:R-:W-:Y:S05]  /*0360*/  BSYNC.RECONVERGENT B2 ;  /* 0x0000000000027941 */ /* 0x000fea0003800200 */
.L_x_64:
[----:B------:R-:W-:Y:S05]  /*0370*/  @!P2 BRA `(.L_x_63) ;  /* 0x000000000080a947 */ /* 0x000fea0003800000 */
[----:B------:R-:W0:Y:S01]  /*0380*/  LDC.64 R4, c[0x0][0x380] ;  /* 0x0000e000ff047b82 */ /* 0x000e220000000a00 */
[----:B------:R-:W-:Y:S02]  /*0390*/  IMAD.U32 R7, RZ, RZ, UR16 ;  /* 0x00000010ff077e24 */ /* 0x000fe4000f8e00ff */
[----:B------:R-:W-:Y:S02]  /*03a0*/  VIADD R6, R8, 0x200 ;  /* 0x0000020008067836 */ /* 0x000fe40000000000 */
[----:B------:R-:W-:-:S07]  /*03b0*/  IMAD R7, R7, 0x800, R8 ;  /* 0x0000080007077824 */ /* 0x000fce00078e0208 */
.L_x_67:
[----:B0-----:R-:W-:-:S04]  /*03c0*/  IMAD.WIDE.U32 R8, R7, 0x8, R4 ;  /* 0x0000000807087825 */ /* 0x001fc800078e0004 */
[----:B------:R-:W-:Y:S02]  /*03d0*/  VIADD R11, R7, 0x100 ;  /* 0x00000100070b7836 */ /* 0x000fe40000000000 */
[----:B------:R-:W2:Y:S02]  /*03e0*/  LDG.E.64.CONSTANT R8, desc[UR10][R8.64] ;  /* 0x0000000a08087981 */ /* 0x000ea4000c1e9b00 */
[----:B------:R-:W-:-:S04]  /*03f0*/  IMAD.WIDE.U32 R10, R11, 0x8, R4 ;  /* 0x000000080b0a7825 */ /* 0x000fc800078e0004 */
[----:B------:R-:W-:Y:S02]  /*0400*/  VIADD R13, R7, 0x200 ;  /* 0x00000200070d7836 */ /* 0x000fe40000000000 */
[----:B------:R-:W3:Y:S02]  /*0410*/  LDG.E.64.CONSTANT R10, desc[UR10][R10.64] ;  /* 0x0000000a0a0a7981 */ /* 0x000ee4000c1e9b00 */
[----:B------:R-:W-:-:S04]  /*0420*/  IMAD.WIDE.U32 R12, R13, 0x8, R4 ;  /* 0x000000080d0c7825 */ /* 0x000fc800078e0004 */
[----:B------:R-:W-:Y:S02]  /*0430*/  VIADD R15, R7, 0x300 ;  /* 0x00000300070f7836 */ /* 0x000fe40000000000 */
[----:B------:R-:W4:Y:S02]  /*0440*/  LDG.E.64.CONSTANT R12, desc[UR10][R12.64] ;  /* 0x0000000a0c0c7981 */ /* 0x000f24000c1e9b00 */
[----:B------:R-:W-:-:S06]  /*0450*/  IMAD.WIDE.U32 R14, R15, 0x8, R4 ;  /* 0x000000080f0e7825 */ /* 0x000fcc00078e0004 */
[----:B------:R-:W4:Y:S01]  /*0460*/  LDG.E.64.CONSTANT R14, desc[UR10][R14.64] ;  /* 0x0000000a0e0e7981 */ /* 0x000f22000c1e9b00 */
[----:B------:R-:W-:Y:S01]  /*0470*/  VIADD R7, R7, 0x400 ;  /* 0x0000040007077836 */ /* 0x000fe20000000000 */
[----:B--2--5:R-:W-:-:S06]  /*0480*/  DSETP.GEU.AND P0, PT, R2, R8, PT ;  /* 0x000000080200722a */ /* 0x024fcc0003f0e000 */
[----:B------:R-:W-:Y:S01]  /*0490*/  FSEL R2, R8, R2, !P0 ;  /* 0x0000000208027208 */ /* 0x000fe20004000000 */
[C---:B------:R-:W-:Y:S01]  /*04a0*/  VIADD R8, R6.reuse, 0x200 ;  /* 0x0000020006087836 */ /* 0x040fe20000000000 */
[----:B------:R-:W-:Y:S01]  /*04b0*/  FSEL R3, R9, R3, !P0 ;  /* 0x0000000309037208 */ /* 0x000fe20004000000 */
[----:B------:R-:W-:-:S03]  /*04c0*/  VIADD R6, R6, 0x400 ;  /* 0x0000040006067836 */ /* 0x000fc60000000000 */
[----:B------:R-:W-:Y:S02]  /*04d0*/  ISETP.GE.AND P1, PT, R8, UR12, PT ;  /* 0x0000000c08007c0c */ /* 0x000fe4000bf26270 */
        /* <DEDUP_REMOVED lines=8> */
[----:B------:R-:W-:Y:S01]  /*0560*/  FSEL R3, R15, R3, !P0 ;  /* 0x000000030f037208 */ /* 0x000fe20004000000 */
[----:B------:R-:W-:Y:S06]  /*0570*/  @!P1 BRA `(.L_x_67) ;  /* 0xfffffffc00909947 */ /* 0x000fec000383ffff */
.L_x_63:
[----:B------:R-:W-:Y:S05]  /*0580*/  BSYNC.RECONVERGENT B1 ;  /* 0x0000000000017941 */ /* 0x000fea0003800200 */
.L_x_62:
[----:B------:R-:W-:-:S09]  /*0590*/  UISETP.GE.U32.AND UP0, UPT, UR12, 0x100, UPT ;  /* 0x000001000c00788c */ /* 0x000fd2000bf06070 */
[----:B------:R-:W-:Y:S05]  /*05a0*/  BRA.U !UP0, `(.L_x_68) ;  /* 0x00000005082c7547 */ /* 0x000fea000b800000 */
        /* <DEDUP_REMOVED lines=11> */
[----:B------:R-:W-:Y:S04]  /*0660*/  SHFL.DOWN PT, R6, R4, 0x2, 0x1f ;  /* 0x08401f0004067f89 */ /* 0x000fe800000e0000 */
[----:B------:R-:W0:Y:S01]  /*0670*/  SHFL.DOWN PT, R7, R5, 0x2, 0x1f ;  /* 0x08401f0005077f89 */ /* 0x000e2200000e0000 */
[----:B------:R-:W1:Y:S01]  /*0680*/  @!P2 S2R R8, SR_CgaCtaId ;  /* 0x000000000008a919 */ /* 0x000e620000008800 */
[----:B0-----:R-:W-:-:S06]  /*0690*/  DSETP.GEU.AND P1, PT, R4, R6, PT ;  /* 0x000000060400722a */ /* 0x001fcc0003f2e000 */
[----:B------:R-:W-:Y:S02]  /*06a0*/  @!P0 FSEL R4, R6, R4, !P1 ;  /* 0x0000000406048208 */ /* 0x000fe40004800000 */
[----:B------:R-:W-:Y:S02]  /*06b0*/  @!P0 FSEL R5, R7, R5, !P1 ;  /* 0x0000000507058208 */ /* 0x000fe40004800000 */
[----:B------:R-:W-:Y:S01]  /*06c0*/  ISETP.GT.AND P0, PT, R9, 0x1b, PT ;  /* 0x0000001b0900780c */ /* 0x000fe20003f04270 */
[----:B------:R-:W-:Y:S01]  /*06d0*/  SHFL.DOWN PT, R2, R4, 0x4, 0x1f ;  /* 0x08801f0004027f89 */ /* 0x000fe200000e0000 */
[----:B------:R-:W-:Y:S02]  /*06e0*/  @!P2 MOV R7, 0x400 ;  /* 0x000004000007a802 */ /* 0x000fe40000000f00 */
[----:B------:R-:W-:Y:S01]  /*06f0*/  @!P2 SHF.R.U32.HI R6, RZ, 0x2, R0 ;  /* 0x00000002ff06a819 */ /* 0x000fe20000011600 */
[----:B------:R-:W0:Y:S01]  /*0700*/  SHFL.DOWN PT, R3, R5, 0x4, 0x1f ;  /* 0x08801f0005037f89 */ /* 0x000e2200000e0000 */
[----:B-1----:R-:W-:-:S02]  /*0710*/  @!P2 LEA R11, R8, R7, 0x18 ;  /* 0x00000007080ba211 */ /* 0x002fc400078ec0ff */
[----:B------:R-:W-:-:S05]  /*0720*/  @!P2 LOP3.LUT R8, R6, 0xf8, RZ, 0xc0, !PT ;  /* 0x000000f80608a812 */ /* 0x000fca00078ec0ff */
        /* <DEDUP_REMOVED lines=26> */
[----:B-1----:R-:W1:Y:S04]  /*08d0*/  LDS.128 R4, [UR4+0x20] ;  /* 0x00002004ff047984 */ /* 0x002e680008000c00 */
[----:B------:R-:W2:Y:S01]  /*08e0*/  LDS.128 R8, [UR4+0x30] ;  /* 0x00003004ff087984 */ /* 0x000ea20008000c00 */
        /* <DEDUP_REMOVED lines=8> */
[----:B------:R-:W-:Y:S02]  /*0970*/  FSEL R5, R5, R3, !P1 ;  /* 0x0000000305057208 */ /* 0x000fe40004800000 */
[----:B------:R-:W0:Y:S04]  /*0980*/  LDS.64 R2, [UR4+0x40] ;  /* 0x00004004ff027984 */ /* 0x000e280008000a00 */
[----:B------:R-:W-:-:S06]  /*0990*/  DSETP.GEU.AND P1, PT, R4, R6, PT ;  /* 0x000000060400722a */ /* 0x000fcc0003f2e000 */
[----:B------:R-:W-:Y:S02]  /*09a0*/  FSEL R4, R6, R4, !P1 ;  /* 0x0000000406047208 */ /* 0x000fe40004800000 */
[----:B------:R-:W-:-:S06]  /*09b0*/  FSEL R5, R7, R5, !P1 ;  /* 0x0000000507057208 */ /* 0x000fcc0004800000 */
[----:B--2---:R-:W-:-:S06]  /*09c0*/  DSETP.GEU.AND P1, PT, R4, R8, PT ;  /* 0x000000080400722a */ /* 0x004fcc0003f2e000 */
[----:B------:R-:W-:Y:S02]  /*09d0*/  FSEL R4, R8, R4, !P1 ;  /* 0x0000000408047208 */ /* 0x000fe40004800000 */
[----:B------:R-:W-:-:S06]  /*09e0*/  FSEL R5, R9, R5, !P1 ;  /* 0x0000000509057208 */ /* 0x000fcc0004800000 */
[----:B------:R-:W-:-:S06]  /*09f0*/  DSETP.GEU.AND P1, PT, R4, R10, PT ;  /* 0x0000000a0400722a */ /* 0x000fcc0003f2e000 */
[----:B------:R-:W-:Y:S02]  /*0a00*/  FSEL R4, R10, R4, !P1 ;  /* 0x000000040a047208 */ /* 0x000fe40004800000 */
[----:B------:R-:W-:-:S06]  /*0a10*/  FSEL R5, R11, R5, !P1 ;  /* 0x000000050b057208 */ /* 0x000fcc0004800000 */
[----:B0-----:R-:W-:-:S06]  /*0a20*/  DSETP.GEU.AND P1, PT, R4, R2, PT ;  /* 0x000000020400722a */ /* 0x001fcc0003f2e000 */
[----:B------:R-:W-:Y:S02]  /*0a30*/  FSEL R2, R2, R4, !P1 ;  /* 0x0000000402027208 */ /* 0x000fe40004800000 */
[----:B------:R-:W-:Y:S01]  /*0a40*/  FSEL R3, R3, R5, !P1 ;  /* 0x0000000503037208 */ /* 0x000fe20004800000 */
[----:B------:R-:W-:Y:S06]  /*0a50*/  BRA `(.L_x_69) ;  /* 0x00000034005c7947 */ /* 0x000fec0003800000 */
.L_x_68:
[----:B------:R-:W-:Y:S01]  /*0a60*/  LOP3.LUT R4, R0, 0x3e0, RZ, 0xc0, !PT ;  /* 0x000003e000047812 */ /* 0x000fe200078ec0ff */
[----:B------:R-:W0:Y:S04]  /*0a70*/  S2R R10, SR_LANEID ;  /* 0x00000000000a7919 */ /* 0x000e280000000000 */
[----:B------:R-:W-:Y:S01]  /*0a80*/  VIADD R5, R4, 0x20 ;  /* 0x0000002004057836 */ /* 0x000fe20000000000 */
[----:B------:R-:W-:-:S04]  /*0a90*/  LOP3.LUT R4, RZ, R4, RZ, 0x33, !PT ;  /* 0x00000004ff047212 */ /* 0x000fc800078e33ff */
[----:B------:R-:W-:Y:S01]  /*0aa0*/  ISETP.GT.U32.AND P0, PT, R5, UR12, PT ;  /* 0x0000000c05007c0c */ /* 0x000fe2000bf04070 */
[----:B------:R-:W-:-:S05]  /*0ab0*/  VIADD R4, R4, UR12 ;  /* 0x0000000c04047c36 */ /* 0x000fca0008000000 */
[----:B------:R-:W-:-:S05]  /*0ac0*/  SEL R5, R4, 0x1f, P0 ;  /* 0x0000001f04057807 */ /* 0x000fca0000000000 */
[----:B-----5:R-:W-:Y:S04]  /*0ad0*/  SHFL.DOWN PT, R6, R2, 0x1, R5 ;  /* 0x0820000002067989 */ /* 0x020fe800000e0005 */
[----:B------:R-:W1:Y:S01]  /*0ae0*/  SHFL.DOWN PT, R7, R3, 0x1, R5 ;  /* 0x0820000003077989 */ /* 0x000e6200000e0005 */
[----:B0-----:R-:W-:Y:S01]  /*0af0*/  ISETP.GE.AND P0, PT, R10, R5, PT ;  /* 0x000000050a00720c */ /* 0x001fe20003f06270 */
[----:B-1----:R-:W-:-:S06]  /*0b00*/  DSETP.GEU.AND P1, PT, R2, R6, PT ;  /* 0x000000060200722a */ /* 0x002fcc0003f2e000 */
[-C--:B------:R-:W-:Y:S01]  /*0b10*/  FSEL R9, R6, R2.reuse, !P1 ;  /* 0x0000000206097208 */ /* 0x080fe20004800000 */
[----:B------:R-:W-:Y:S01]  /*0b20*/  VIADD R6, R10, 0x2 ;  /* 0x000000020a067836 */ /* 0x000fe20000000000 */
[-C--:B------:R-:W-:Y:S02]  /*0b30*/  FSEL R7, R7, R3.reuse, !P1 ;  /* 0x0000000307077208 */ /* 0x080fe40004800000 */
[----:B------:R-:W-:Y:S02]  /*0b40*/  FSEL R4, R9, R2, !P0 ;  /* 0x0000000209047208 */ /* 0x000fe40004000000 */
[----:B------:R-:W-:Y:S02]  /*0b50*/  FSEL R7, R7, R3, !P0 ;  /* 0x0000000307077208 */ /* 0x000fe40004000000 */
[----:B------:R-:W-:Y:S01]  /*0b60*/  ISETP.GT.AND P0, PT, R6, R5, PT ;  /* 0x000000050600720c */ /* 0x000fe20003f04270 */
[----:B------:R-:W-:Y:S01]  /*0b70*/  SHFL.DOWN PT, R8, R4, 0x2, R5 ;  /* 0x0840000004087989 */ /* 0x000fe200000e0005 */
[----:B------:R-:W-:-:S03]  /*0b80*/  IMAD.MOV.U32 R6, RZ, RZ, R4 ;  /* 0x000000ffff067224 */ /* 0x000fc600078e0004 */
[----:B------:R-:W0:Y:S03]  /*0b90*/  SHFL.DOWN PT, R9, R7, 0x2, R5 ;  /* 0x0840000007097989 */ /* 0x000e2600000e0005 */
[----:B0-----:R-:W-:Y:S01]  /*0ba0*/  DSETP.GEU.AND P1, PT, R6, R8, PT ;  /* 0x000000080600722a */ /* 0x001fe20003f2e000 */
[----:B------:R-:W-:-:S05]  /*0bb0*/  VIADD R6, R10, 0x4 ;  /* 0x000000040a067836 */ /* 0x000fca0000000000 */
[----:B------:R-:W-:Y:S02]  /*0bc0*/  @!P0 FSEL R4, R8, R4, !P1 ;  /* 0x0000000408048208 */ /* 0x000fe40004800000 */
[----:B------:R-:W-:Y:S02]  /*0bd0*/  @!P0 FSEL R7, R9, R7, !P1 ;  /* 0x0000000709078208 */ /* 0x000fe40004800000 */
        /* <DEDUP_REMOVED lines=10> */
[----:B------:R-:W-:Y:S01]  /*0c80*/  IMAD.MOV.U32 R6, RZ, RZ, R4 ;  /* 0x000000ffff067224 */ /* 0x000fe200078e0004 */
[C---:B------:R-:W-:Y:S02]  /*0c90*/  ISETP.NE.AND P0, PT, R10.reuse, RZ, PT ;  /* 0x000000ff0a00720c */ /* 0x040fe40003f05270 */
[----:B------:R-:W0:Y:S11]  /*0ca0*/  SHFL.DOWN PT, R3, R7, 0x8, R5 ;  /* 0x0900000007037989 */ /* 0x000e3600000e0005 */
[----:B------:R-:W1:Y:S01]  /*0cb0*/  @!P0 S2R R9, SR_CgaCtaId ;  /* 0x0000000000098919 */ /* 0x000e620000008800 */
[----:B------:R-:W-:Y:S01]  /*0cc0*/  @!P0 MOV R8, 0x400 ;  /* 0x0000040000088802 */ /* 0x000fe20000000f00 */
[----:B0-----:R-:W-:Y:S01]  /*0cd0*/  DSETP.GEU.AND P2, PT, R6, R2, PT ;  /* 0x000000020600722a */ /* 0x001fe20003f4e000 */
[----:B------:R-:W-:-:S05]  /*0ce0*/  VIADD R6, R10, 0x10 ;  /* 0x000000100a067836 */ /* 0x000fca0000000000 */
[----:B------:R-:W-:Y:S02]  /*0cf0*/  @!P1 FSEL R4, R2, R4, !P2 ;  /* 0x0000000402049208 */ /* 0x000fe40005000000 */
[----:B------:R-:W-:Y:S02]  /*0d00*/  @!P1 FSEL R7, R3, R7, !P2 ;  /* 0x0000000703079208 */ /* 0x000fe40005000000 */
[----:B------:R-:W-:Y:S01]  /*0d10*/  ISETP.GT.AND P1, PT, R6, R5, PT ;  /* 0x000000050600720c */ /* 0x000fe20003f24270 */
[----:B------:R-:W-:Y:S01]  /*0d20*/  SHFL.DOWN PT, R2, R4, 0x10, R5 ;  /* 0x0a00000004027989 */ /* 0x000fe200000e0005 */
[----:B------:R-:W-:-:S03]  /*0d30*/  @!P0 SHF.R.U32.HI R6, RZ, 0x2, R0 ;  /* 0x00000002ff068819 */ /* 0x000fc60000011600 */
[----:B------:R0:W2:Y:S01]  /*0d40*/  SHFL.DOWN PT, R3, R7, 0x10, R5 ;  /* 0x0a00000007037989 */ /* 0x0000a200000e0005 */
[----:B------:R-:W-:Y:S02]  /*0d50*/  @!P0 LOP3.LUT R6, R6, 0xf8, RZ, 0xc0, !PT ;  /* 0x000000f806068812 */ /* 0x000fe400078ec0ff */
[----:B-1----:R-:W-:-:S05]  /*0d60*/  @!P0 LEA R9, R9, R8, 0x18 ;  /* 0x0000000809098211 */ /* 0x002fca00078ec0ff */
[----:B------:R-:W-:Y:S02]  /*0d70*/  @!P0 IMAD.IADD R9, R6, 0x1, R9 ;  /* 0x0000000106098824 */ /* 0x000fe400078e0209 */
[----:B0-----:R-:W-:-:S06]  /*0d80*/  IMAD.MOV.U32 R5, RZ, RZ, R7 ;  /* 0x000000ffff057224 */ /* 0x001fcc00078e0007 */
[----:B--2---:R-:W-:-:S06]  /*0d90*/  DSETP.GEU.AND P2, PT, R4, R2, PT ;  /* 0x000000020400722a */ /* 0x004fcc0003f4e000 */
[----:B------:R-:W-:Y:S02]  /*0da0*/  @!P1 FSEL R4, R2, R4, !P2 ;  /* 0x0000000402049208 */ /* 0x000fe40005000000 */
[----:B------:R-:W-:-:S03]  /*0db0*/  @!P1 FSEL R7, R3, R7, !P2 ;  /* 0x0000000703079208 */ /* 0x000fc60005000000 */
[----:B------:R-:W-:Y:S02]  /*0dc0*/  IMAD.MOV.U32 R2, RZ, RZ, R4 ;  /* 0x000000ffff027224 */ /* 0x000fe400078e0004 */
[----:B------:R-:W-:-:S05]  /*0dd0*/  IMAD.MOV.U32 R3, RZ, RZ, R7 ;  /* 0x000000ffff037224 */ /* 0x000fca00078e0007 */
[----:B------:R1:W-:Y:S01]  /*0de0*/  @!P0 STS.64 [R9+0x8], R2 ;  /* 0x0000080209008388 */ /* 0x0003e20000000a00 */
[----:B------:R-:W-:Y:S01]  /*0df0*/  BAR.SYNC.DEFER_BLOCKING 0x0 ;  /* 0x0000000000007b1d */ /* 0x000fe20000010000 */
[----:B------:R-:W-:-:S13]  /*0e00*/  ISETP.NE.AND P0, PT, R0, RZ, PT ;  /* 0x000000ff0000720c */ /* 0x000fda0003f05270 */
[----:B-1----:R-:W-:Y:S05]  /*0e10*/  @P0 BRA `(.L_x_69) ;  /* 0x00000030006c0947 */ /* 0x002fea0003800000 */
[----:B------:R-:W0:Y:S01]  /*0e20*/  S2UR UR5, SR_CgaCtaId ;  /* 0x00000000000579c3 */ /* 0x000e220000008800 */
[----:B------:R-:W-:Y:S01]  /*0e30*/  UMOV UR4, 0x400 ;  /* 0x0000040000047882 */ /* 0x000fe20000000000 */
[----:B------:R-:W-:Y:S02]  /*0e40*/  UISETP.GT.U32.AND UP0, UPT, UR12, 0x20, UPT ;  /* 0x000000200c00788c */ /* 0x000fe4000bf04070 */
[----:B------:R-:W-:-:S04]  /*0e50*/  UISETP.GT.U32.AND UP1, UPT, UR12, 0x40, UPT ;  /* 0x000000400c00788c */ /* 0x000fc8000bf24070 */
[----:B------:R-:W-:Y:S01]  /*0e60*/  PLOP3.LUT P3, PT, PT, PT, UP0, 0x80, 0x8 ;  /* 0x000000000008781c */ /* 0x000fe20003f6f008 */
[----:B------:R-:W-:Y:S01]  /*0e70*/  UISETP.GT.U32.AND UP0, UPT, UR12, 0x60, UPT ;  /* 0x000000600c00788c */ /* 0x000fe2000bf04070 */
[----:B------:R-:W-:Y:S01]  /*0e80*/  PLOP3.LUT P2, PT, PT, PT, UP1, 0x80, 0x8 ;  /* 0x000000000008781c */ /* 0x000fe20003f4f018 */
[----:B0-----:R-:W-:-:S09]  /*0e90*/  ULEA UR4, UR5, UR4, 0x18 ;  /* 0x0000000405047291 */ /* 0x001fd2000f8ec0ff */
[----:B------:R-:W0:Y:S04]  /*0ea0*/  LDS.128 R12, [UR4+0x10] ;  /* 0x00001004ff0c7984 */ /* 0x000e280008000c00 */
[----:B------:R-:W1:Y:S01]  /*0eb0*/  LDS.128 R4, [UR4+0x20] ;  /* 0x00002004ff047984 */ /* 0x000e620008000c00 */
[----:B0-----:R-:W-:-:S06]  /*0ec0*/  DSETP.GEU.AND P1, PT, R2, R12, PT ;  /* 0x0000000c0200722a */ /* 0x001fcc0003f2e000 */
[-C--:B------:R-:W-:Y:S02]  /*0ed0*/  FSEL R9, R12, R2.reuse, !P1 ;  /* 0x000000020c097208 */ /* 0x080fe40004800000 */
[-C--:B------:R-:W-:Y:S02]  /*0ee0*/  FSEL R11, R13, R3.reuse, !P1 ;  /* 0x000000030d0b7208 */ /* 0x080fe40004800000 */
[----:B------:R-:W-:Y:S02]  /*0ef0*/  FSEL R13, R9, R2, P3 ;  /* 0x00000002090d7208 */ /* 0x000fe40001800000 */
[----:B------:R-:W-:Y:S02]  /*0f00*/  FSEL R0, R11, R3, P3 ;  /* 0x000000030b007208 */ /* 0x000fe40001800000 */
[----:B------:R-:W-:Y:S01]  /*0f10*/  PLOP3.LUT P1, PT, PT, PT, UP0, 0x80, 0x8 ;  /* 0x000000000008781c */ /* 0x000fe20003f2f008 */
[----:B------:R-:W-:Y:S01]  /*0f20*/  IMAD.MOV.U32 R2, RZ, RZ, R13 ;  /* 0x000000ffff027224 */ /* 0x000fe200078e000d */
[----:B------:R-:W0:Y:S01]  /*0f30*/  LDS.128 R8, [UR4+0x30] ;  /* 0x00003004ff087984 */ /* 0x000e220008000c00 */
[----:B------:R-:W-:Y:S01]  /*0f40*/  IMAD.MOV.U32 R3, RZ, RZ, R0 ;  /* 0x000000ffff037224 */ /* 0x000fe200078e0000 */
[----:B------:R-:W-:-:S05]  /*0f50*/  UISETP.GT.U32.AND UP0, UPT, UR12, 0x80, UPT ;  /* 0x000000800c00788c */ /* 0x000fca000bf04070 */
[----:B------:R-:W-:-:S06]  /*0f60*/  DSETP.GEU.AND P3, PT, R2, R14, PT ;  /* 0x0000000e0200722a */ /* 0x000fcc0003f6e000 */
[----:B------:R-:W-:Y:S02]  /*0f70*/  @P2 FSEL R13, R14, R13, !P3 ;  /* 0x0000000d0e0d2208 */ /* 0x000fe40005800000 */
[----:B------:R-:W-:Y:S02]  /*0f80*/  @P2 FSEL R0, R15, R0, !P3 ;  /* 0x000000000f002208 */ /* 0x000fe40005800000 */
[----:B------:R-:W-:Y:S01]  /*0f90*/  PLOP3.LUT P2, PT, PT, PT, UP0, 0x80, 0x8 ;  /* 0x000000000008781c */ /* 0x000fe20003f4f008 */
[----:B------:R-:W-:Y:S01]  /*0fa0*/  IMAD.MOV.U32 R2, RZ, RZ, R13 ;  /* 0x000000ffff027224 */ /* 0x000fe200078e000d */
[----:B------:R-:W-:Y:S01]  /*0fb0*/  UISETP.GT.U32.AND UP0, UPT, UR12, 0xa0, UPT ;  /* 0x000000a00c00788c */ /* 0x000fe2000bf04070 */
[----:B------:R-:W-:-:S06]  /*0fc0*/  IMAD.MOV.U32 R3, RZ, RZ, R0 ;  /* 0x000000ffff037224 */ /* 0x000fcc00078e0000 */
[----:B-1----:R-:W-:Y:S01]  /*0fd0*/  DSETP.GEU.AND P3, PT, R2, R4, PT ;  /* 0x000000040200722a */ /* 0x002fe20003f6e000 */
[----:B------:R-:W1:Y:S05]  /*0fe0*/  LDS.64 R2, [UR4+0x40] ;  /* 0x00004004ff027984 */ /* 0x000e6a0008000a00 */
[----:B------:R-:W-:Y:S02]  /*0ff0*/  @P1 FSEL R13, R4, R13, !P3 ;  /* 0x0000000d040d1208 */ /* 0x000fe40005800000 */
[----:B------:R-:W-:Y:S02]  /*1000*/  @P1 FSEL R0, R5, R0, !P3 ;  /* 0x0000000005001208 */ /* 0x000fe40005800000 */
[----:B------:R-:W-:Y:S01]  /*1010*/  PLOP3.LUT P1, PT, PT, PT, UP0, 0x80, 0x8 ;  /* 0x000000000008781c */ /* 0x000fe20003f2f008 */
[----:B------:R-:W-:Y:S01]  /*1020*/  IMAD.MOV.U32 R4, RZ, RZ, R13 ;  /* 0x000000ffff047224 */ /* 0x000fe200078e000d */
[----:B------:R-:W-:Y:S01]  /*1030*/  UISETP.GT.U32.AND UP0, UPT, UR12, 0xc0, UPT ;  /* 0x000000c00c00788c */ /* 0x000fe2000bf04070 */
[----:B------:R-:W-:-:S06]  /*1040*/  IMAD.MOV.U32 R5, RZ, RZ, R0 ;  /* 0x000000ffff057224 */ /* 0x000fcc00078e0000 */
[----:B------:R-:W-:-:S06]  /*1050*/  DSETP.GEU.AND P3, PT, R4, R6, PT ;  /* 0x000000060400722a */ /* 0x000fcc0003f6e000 */
[----:B------:R-:W-:Y:S02]  /*1060*/  @P2 FSEL R13, R6, R13, !P3 ;  /* 0x0000000d060d2208 */ /* 0x000fe40005800000 */
[----:B------:R-:W-:Y:S02]  /*1070*/  @P2 FSEL R0, R7, R0, !P3 ;  /* 0x0000000007002208 */ /* 0x000fe40005800000 */
[----:B------:R-:W-:Y:S01]  /*1080*/  PLOP3.LUT P2, PT, PT, PT, UP0, 0x80, 0x8 ;  /* 0x000000000008781c */ /* 0x000fe20003f4f008 */
[----:B------:R-:W-:Y:S01]  /*1090*/  IMAD.MOV.U32 R4, RZ, RZ, R13 ;  /* 0x000000ffff047224 */ /* 0x000fe200078e000d */
[----:B------:R-:W-:Y:S01]  /*10a0*/  UISETP.GT.U32.AND UP0, UPT, UR12, 0xe0, UPT ;  /* 0x000000e00c00788c */ /* 0x000fe2000bf04070 */
[----:B------:R-:W-:-:S06]  /*10b0*/  IMAD.MOV.U32 R5, RZ, RZ, R0 ;  /* 0x000000ffff057224 */ /* 0x000fcc00078e0000 */
[----:B0-----:R-:W-:-:S06]  /*10c0*/  DSETP.GEU.AND P3, PT, R4, R8, PT ;  /* 0x000000080400722a */ /* 0x001fcc0003f6e000 */
[----:B------:R-:W-:Y:S02]  /*10d0*/  @P1 FSEL R13, R8, R13, !P3 ;  /* 0x0000000d080d1208 */ /* 0x000fe40005800000 */
[----:B------:R-:W-:Y:S02]  /*10e0*/  @P1 FSEL R0, R9, R0, !P3 ;  /* 0x0000000009001208 */ /* 0x000fe40005800000 */
[----:B------:R-:W-:Y:S01]  /*10f0*/  PLOP3.LUT P1, PT, PT, PT, UP0, 0x80, 0x8 ;  /* 0x000000000008781c */ /* 0x000fe20003f2f008 */
[----:B------:R-:W-:Y:S02]  /*1100*/  IMAD.MOV.U32 R4, RZ, RZ, R13 ;  /* 0x000000ffff047224 */ /* 0x000fe400078e000d */
[----:B------:R-:W-:-:S06]  /*1110*/  IMAD.MOV.U32 R5, RZ, RZ, R0 ;  /* 0x000000ffff057224 */ /* 0x000fcc00078e0000 */
[----:B------:R-:W-:-:S06]  /*1120*/  DSETP.GEU.AND P3, PT, R4, R10, PT ;  /* 0x0000000a0400722a */ /* 0x000fcc0003f6e000 */
[----:B------:R-:W-:Y:S02]  /*1130*/  @P2 FSEL R13, R10, R13, !P3 ;  /* 0x0000000d0a0d2208 */ /* 0x000fe40005800000 */
[----:B------:R-:W-:-:S03]  /*1140*/  @P2 FSEL R0, R11, R0, !P3 ;  /* 0x000000000b002208 */ /* 0x000fc60005800000 */
[----:B------:R-:W-:Y:S02]  /*1150*/  IMAD.MOV.U32 R4, RZ, RZ, R13 ;  /* 0x000000ffff047224 */ /* 0x000fe400078e000d */
[----:B------:R-:W-:-:S06]  /*1160*/  IMAD.MOV.U32 R5, RZ, RZ, R0 ;  /* 0x000000ffff057224 */ /* 0x000fcc00078e0000 */
[----:B-1----:R-:W-:-:S06]  /*1170*/  DSETP.GEU.AND P2, PT, R4, R2, PT ;  /* 0x000000020400722a */ /* 0x002fcc0003f4e000 */
[----:B------:R-:W-:Y:S02]  /*1180*/  @P1 FSEL R13, R2, R13, !P2 ;  /* 0x0000000d020d1208 */ /* 0x000fe40005000000 */
[----:B------:R-:W-:-:S03]  /*1190*/  @P1 FSEL R0, R3, R0, !P2 ;  /* 0x0000000003001208 */ /* 0x000fc60005000000 */
[----:B------:R-:W-:Y:S02]  /*11a0*/  IMAD.MOV.U32 R2, RZ, RZ, R13 ;  /* 0x000000ffff027224 */ /* 0x000fe400078e000d */
[----:B------:R-:W-:Y:S01]  /*11b0*/  IMAD.MOV.U32 R3, RZ, RZ, R0 ;  /* 0x000000ffff037224 */ /* 0x000fe200078e0000 */
[----:B------:R-:W-:Y:S06]  /*11c0*/  BRA `(.L_x_69) ;  /* 0x0000002c00807947 */ /* 0x000fec0003800000 */
.L_x_59:
[----:B------:R-:W0:Y:S01]  /*11d0*/  S2R R0, SR_TID.X ;  /* 0x0000000000007919 */ /* 0x000e220000002100 */
[----:B------:R-:W1:Y:S01]  /*11e0*/  LDC.64 R20, c[0x0][0x380] ;  /* 0x0000e000ff147b82 */ /* 0x000e620000000a00 */
[----:B------:R-:W-:Y:S02]  /*11f0*/  IMAD.U32 R3, RZ, RZ, UR16 ;  /* 0x00000010ff037e24 */ /* 0x000fe4000f8e00ff */
[----:B0-----:R-:W-:-:S04]  /*1200*/  IMAD.SHL.U32 R2, R0, 0x4, RZ ;  /* 0x0000000400027824 */ /* 0x001fc800078e00ff */
[----:B------:R-:W-:-:S04]  /*1210*/  IMAD R3, R3, 0x800, R2 ;  /* 0x0000080003037824 */ /* 0x000fc800078e0202 */
[----:B-1----:R-:W-:-:S05]  /*1220*/  IMAD.WIDE.U32 R20, R3, 0x8, R20 ;  /* 0x0000000803147825 */ /* 0x002fca00078e0014 */
[----:B------:R-:W2:Y:S04]  /*1230*/  LDG.E.128.CONSTANT R4, desc[UR10][R20.64] ;  /* 0x0000000a14047981 */ /* 0x000ea8000c1e9d00 */
[----:B------:R-:W3:Y:S04]  /*1240*/  LDG.E.128.CONSTANT R8, desc[UR10][R20.64+0x10] ;  /* 0x0000100a14087981 */ /* 0x000ee8000c1e9d00 */
[----:B------:R-:W4:Y:S04]  /*1250*/  LDG.E.128.CONSTANT R12, desc[UR10][R20.64+0x2000] ;  /* 0x0020000a140c7981 */ /* 0x000f28000c1e9d00 */
[----:B------:R-:W5:Y:S01]  /*1260*/  LDG.E.128.CONSTANT R16, desc[UR10][R20.64+0x2010] ;  /* 0x0020100a14107981 */ /* 0x000f62000c1e9d00 */
[----:B------:R-:W-:Y:S01]  /*1270*/  UISETP.GE.U32.AND UP0, UPT, UR12, UR5, UPT ;  /* 0x000000050c00728c */ /* 0x000fe2000bf06070 */
        /* <DEDUP_REMOVED lines=21> */
[----:B------:R-:W-:Y:S06]  /*13d0*/  BRA.U !UP0, `(.L_x_70) ;  /* 0x0000000508dc7547 */ /* 0x000fec000b800000 */
[----:B------:R-:W-:Y:S02]  /*13e0*/  ULEA UR6, UR16, UR5, 0xb ;  /* 0x0000000510067291 */ /* 0x000fe4000f8e58ff */
[----:B------:R-:W-:Y:S01]  /*13f0*/  UIADD3 UR14, UPT, UPT, UR8, -0x800, URZ ;  /* 0xfffff800080e7890 */ /* 0x000fe2000fffe0ff */
[----:B------:R-:W0:Y:S03]  /*1400*/  LDCU UR9, c[0x0][0x3a8] ;  /* 0x00007500ff0977ac */ /* 0x000e260008000800 */
[----:B------:R-:W-:Y:S01]  /*1410*/  VIADD R3, R0, UR6 ;  /* 0x0000000600037c36 */ /* 0x000fe20008000000 */
[----:B------:R-:W-:Y:S01]  /*1420*/  UISETP.GT.U32.AND UP0, UPT, UR6, UR14, UPT ;  /* 0x0000000e0600728c */ /* 0x000fe2000bf04070 */
[----:B------:R-:W1:Y:S01]  /*1430*/  LDCU.64 UR18, c[0x0][0x380] ;  /* 0x00007000ff1277ac */ /* 0x000e620008000a00 */
[----:B------:R-:W-:Y:S01]  /*1440*/  UIADD3 UR13, UPT, UPT, UR6, 0x100, URZ ;  /* 0x00000100060d7890 */ /* 0x000fe2000fffe0ff */
[----:B------:R-:W-:Y:S01]  /*1450*/  UMOV UR4, URZ ;  /* 0x000000ff00047c82 */ /* 0x000fe20008000000 */
[----:B------:R-:W-:-:S05]  /*1460*/  UMOV UR7, UR6 ;  /* 0x0000000600077c82 */ /* 0x000fca0008000000 */
[----:B------:R-:W-:Y:S05]  /*1470*/  BRA.U UP0, `(.L_x_71) ;  /* 0x0000000100a87547 */ /* 0x000fea000b800000 */
.L_x_72:
[----:B------:R-:W-:-:S05]  /*1480*/  IADD3 R4, P0, PT, R2, UR7, RZ ;  /* 0x0000000702047c10 */ /* 0x000fca000ff1e0ff */
[----:B------:R-:W-:Y:S01]  /*1490*/  IMAD.X R5, RZ, RZ, RZ, P0 ;  /* 0x000000ffff057224 */ /* 0x000fe200000e06ff */
[----:B-1----:R-:W-:-:S04]  /*14a0*/  LEA R22, P0, R4, UR18, 0x3 ;  /* 0x0000001204167c11 */ /* 0x002fc8000f8018ff */
[----:B------:R-:W-:-:S05]  /*14b0*/  LEA.HI.X R23, R4, UR19, R5, 0x3, P0 ;  /* 0x0000001304177c11 */ /* 0x000fca00080f1c05 */
[----:B------:R-:W2:Y:S04]  /*14c0*/  LDG.E.128.CONSTANT R4, desc[UR10][R22.64] ;  /* 0x0000000a16047981 */ /* 0x000ea8000c1e9d00 */
[----:B------:R-:W3:Y:S04]  /*14d0*/  LDG.E.128.CONSTANT R8, desc[UR10][R22.64+0x10] ;  /* 0x0000100a16087981 */ /* 0x000ee8000c1e9d00 */
[----:B------:R-:W4:Y:S04]  /*14e0*/  LDG.E.128.CONSTANT R12, desc[UR10][R22.64+0x2000] ;  /* 0x0020000a160c7981 */ /* 0x000f28000c1e9d00 */
[----:B------:R-:W5:Y:S01]  /*14f0*/  LDG.E.128.CONSTANT R16, desc[UR10][R22.64+0x2010] ;  /* 0x0020100a16107981 */ /* 0x000f62000c1e9d00 */
[----:B0-----:R-:W-:-:S02]  /*1500*/  UMOV UR8, UR9 ;  /* 0x0000000900087c82 */ /* 0x001fc40008000000 */
[----:B------:R-:W-:-:S04]  /*1510*/  UIADD3 UR15, UPT, UPT, -UR7, UR8, URZ ;  /* 0x00000008070f7290 */ /* 0x000fc8000fffe1ff */
[----:B------:R-:W-:Y:S01]  /*1520*/  UISETP.GE.U32.AND UP0, UPT, UR15, UR5, UPT ;  /* 0x000000050f00728c */ /* 0x000fe2000bf06070 */
        /* <DEDUP_REMOVED lines=25> */
[----:B------:R-:W-:Y:S02]  /*16c0*/  UIADD3 UR7, UPT, UPT, UR5, UR7, URZ ;  /* 0x0000000705077290 */ /* 0x000fe4000fffe0ff */
[----:B------:R-:W-:Y:S01]  /*16d0*/  VIADD R3, R3, UR5 ;  /* 0x0000000503037c36 */ /* 0x000fe20008000000 */
[----:B------:R-:W-:Y:S02]  /*16e0*/  UIADD3 UR4, UPT, UPT, UR4, 0x1, URZ ;  /* 0x0000000104047890 */ /* 0x000fe4000fffe0ff */
[----:B------:R-:W-:Y:S02]  /*16f0*/  UISETP.GT.U32.AND UP0, UPT, UR7, UR14, UPT ;  /* 0x0000000e0700728c */ /* 0x000fe4000bf04070 */
[----:B------:R-:W-:-:S07]  /*1700*/  UIADD3 UR13, UPT, UPT, UR5, UR13, URZ ;  /* 0x0000000d050d7290 */ /* 0x000fce000fffe0ff */
[----:B------:R-:W-:Y:S05]  /*1710*/  BRA.U !UP0, `(.L_x_72) ;  /* 0xfffffffd08587547 */ /* 0x000fea000b83ffff */
.L_x_71:
[----:B------:R-:W-:-:S09]  /*1720*/  UISETP.GE.U32.AND UP0, UPT, UR7, UR8, UPT ;  /* 0x000000080700728c */ /* 0x000fd2000bf06070 */
[----:B------:R-:W-:Y:S05]  /*1730*/  BRA.U UP0, `(.L_x_70) ;  /* 0x0000000500047547 */ /* 0x000fea000b800000 */
[----:B------:R-:W-:Y:S01]  /*1740*/  UIADD3 UR5, UPT, UPT, -UR7, UR8, URZ ;  /* 0x0000000807057290 */ /* 0x000fe2000fffe1ff */
[----:B------:R-:W-:Y:S05]  /*1750*/  BSSY.RECONVERGENT B1, `(.L_x_70) ;  /* 0x000003f000017945 */ /* 0x000fea0003800200 */
[----:B------:R-:W-:-:S13]  /*1760*/  ISETP.GE.AND P0, PT, R0, UR5, PT ;  /* 0x0000000500007c0c */ /* 0x000fda000bf06270 */
[----:B------:R-:W-:Y:S05]  /*1770*/  @P0 BRA `(.L_x_73) ;  /* 0x0000000000f00947 */ /* 0x000fea0003800000 */
[----:B------:R-:W2:Y:S01]  /*1780*/  LDC R5, c[0x0][0x3ac] ;  /* 0x0000eb00ff057b82 */ /* 0x000ea20000000800 */
[----:B------:R-:W-:Y:S01]  /*1790*/  LOP3.LUT R2, RZ, R0, RZ, 0x33, !PT ;  /* 0x00000000ff027212 */ /* 0x000fe200078e33ff */
[----:B------:R-:W-:Y:S01]  /*17a0*/  BSSY.RECONVERGENT B2, `(.L_x_74) ;  /* 0x0000019000027945 */ /* 0x000fe20003800200 */
[----:B------:R-:W-:-:S03]  /*17b0*/  IMAD.MOV.U32 R8, RZ, RZ, R0 ;  /* 0x000000ffff087224 */ /* 0x000fc600078e0000 */
[----:B------:R-:W-:-:S04]  /*17c0*/  VIADD R2, R2, UR8 ;  /* 0x0000000802027c36 */ /* 0x000fc80008000000 */
[C---:B------:R-:W-:Y:S01]  /*17d0*/  VIADD R4, R2.reuse, -UR6 ;  /* 0x8000000602047c36 */ /* 0x040fe20008000000 */
[C---:B------:R-:W-:Y:S02]  /*17e0*/  LOP3.LUT R6, R2.reuse, 0x300, RZ, 0xc0, !PT ;  /* 0x0000030002067812 */ /* 0x040fe400078ec0ff */
[----:B------:R-:W-:Y:S02]  /*17f0*/  LEA.HI R2, R2, 0x1, RZ, 0x18 ;  /* 0x0000000102027811 */ /* 0x000fe400078fc0ff */
[----:B------:R-:W-:Y:S01]  /*1800*/  ISETP.NE.AND P0, PT, R6, 0x300, PT ;  /* 0x000003000600780c */ /* 0x000fe20003f05270 */
[----:B--2---:R-:W-:-:S04]  /*1810*/  IMAD R5, R5, UR4, RZ ;  /* 0x0000000405057c24 */ /* 0x004fc8000f8e02ff */
[----:B------:R-:W-:-:S05]  /*1820*/  IMAD R4, R5, -0x800, R4 ;  /* 0xfffff80005047824 */ /* 0x000fca00078e0204 */
[----:B------:R-:W-:-:S03]  /*1830*/  ISETP.GE.U32.AND P2, PT, R4, 0x300, PT ;  /* 0x000003000400780c */ /* 0x000fc60003f46070 */
[----:B------:R-:W-:Y:S10]  /*1840*/  @!P0 BRA `(.L_x_75) ;  /* 0x0000000000388947 */ /* 0x000ff40003800000 */
[----:B------:R-:W2:Y:S01]  /*1850*/  LDC.64 R6, c[0x0][0x380] ;  /* 0x0000e000ff067b82 */ /* 0x000ea20000000a00 */
[----:B------:R-:W-:Y:S01]  /*1860*/  LOP3.LUT R2, R2, 0x3, RZ, 0xc0, !PT ;  /* 0x0000000302027812 */ /* 0x000fe200078ec0ff */
[----:B------:R-:W-:-:S04]  /*1870*/  IMAD.MOV.U32 R8, RZ, RZ, R0 ;  /* 0x000000ffff087224 */ /* 0x000fc800078e0000 */
[----:B------:R-:W-:-:S07]  /*1880*/  IMAD.MOV R2, RZ, RZ, -R2 ;  /* 0x000000ffff027224 */ /* 0x000fce00078e0a02 */
.L_x_76:
[----:B--2---:R-:W-:-:S06]  /*1890*/  IMAD.WIDE.U32 R4, R3, 0x8, R6 ;  /* 0x0000000803047825 */ /* 0x004fcc00078e0006 */
        /* <DEDUP_REMOVED lines=9> */
.L_x_75:
[----:B01----:R-:W-:Y:S05]  /*1930*/  BSYNC.RECONVERGENT B2 ;  /* 0x0000000000027941 */ /* 0x003fea0003800200 */
.L_x_74:
[----:B------:R-:W-:Y:S05]  /*1940*/  @!P2 BRA `(.L_x_73) ;  /* 0x00000000007ca947 */ /* 0x000fea0003800000 */
[----:B------:R-:W0:Y:S01]  /*1950*/  LDC.64 R2, c[0x0][0x380] ;  /* 0x0000e000ff027b82 */ /* 0x000e220000000a00 */
[C---:B------:R-:W-:Y:S02]  /*1960*/  VIADD R4, R8.reuse, 0x200 ;  /* 0x0000020008047836 */ /* 0x040fe40000000000 */
[----:B------:R-:W-:-:S07]  /*1970*/  VIADD R5, R8, UR13 ;  /* 0x0000000d08057c36 */ /* 0x000fce0008000000 */
.L_x_77:
[----:B------:R-:W-:-:S04]  /*1980*/  VIADD R7, R5, 0xffffff00 ;  /* 0xffffff0005077836 */ /* 0x000fc80000000000 */
[----:B0-----:R-:W-:-:S06]  /*1990*/  IMAD.WIDE.U32 R6, R7, 0x8, R2 ;  /* 0x0000000807067825 */ /* 0x001fcc00078e0002 */
[----:B------:R-:W2:Y:S01]  /*19a0*/  LDG.E.64.CONSTANT R6, desc[UR10][R6.64] ;  /* 0x0000000a06067981 */ /* 0x000ea2000c1e9b00 */
[----:B------:R-:W-:-:S04]  /*19b0*/  IMAD.WIDE.U32 R8, R5, 0x8, R2 ;  /* 0x0000000805087825 */ /* 0x000fc800078e0002 */
[----:B------:R-:W-:Y:S02]  /*19c0*/  VIADD R11, R5, 0x100 ;  /* 0x00000100050b7836 */ /* 0x000fe40000000000 */
[----:B------:R-:W3:Y:S02]  /*19d0*/  LDG.E.64.CONSTANT R8, desc[UR10][R8.64] ;  /* 0x0000000a08087981 */ /* 0x000ee4000c1e9b00 */
[----:B------:R-:W-:-:S04]  /*19e0*/  IMAD.WIDE.U32 R10, R11, 0x8, R2 ;  /* 0x000000080b0a7825 */ /* 0x000fc800078e0002 */
[----:B------:R-:W-:Y:S02]  /*19f0*/  VIADD R13, R5, 0x200 ;  /* 0x00000200050d7836 */ /* 0x000fe40000000000 */
[----:B------:R-:W4:Y:S02]  /*1a00*/  LDG.E.64.CONSTANT R10, desc[UR10][R10.64] ;  /* 0x0000000a0a0a7981 */ /* 0x000f24000c1e9b00 */
[----:B------:R-:W-:-:S06]  /*1a10*/  IMAD.WIDE.U32 R12, R13, 0x8, R2 ;  /* 0x000000080d0c7825 */ /* 0x000fcc00078e0002 */
[----:B------:R-:W5:Y:S01]  /*1a20*/  LDG.E.64.CONSTANT R12, desc[UR10][R12.64] ;  /* 0x0000000a0c0c7981 */ /* 0x000f62000c1e9b00 */
[----:B------:R-:W-:Y:S01]  /*1a30*/  VIADD R5, R5, 0x400 ;  /* 0x0000040005057836 */ /* 0x000fe20000000000 */
[----:B--2---:R-:W-:-:S06]  /*1a40*/  DSETP.GEU.AND P0, PT, R20, R6, PT ;  /* 0x000000061400722a */ /* 0x004fcc0003f0e000 */
[----:B------:R-:W-:Y:S02]  /*1a50*/  FSEL R14, R6, R20, !P0 ;  /* 0x00000014060e7208 */ /* 0x000fe40004000000 */
[----:B------:R-:W-:-:S06]  /*1a60*/  FSEL R15, R7, R21, !P0 ;  /* 0x00000015070f7208 */ /* 0x000fcc0004000000 */
[----:B---3--:R-:W-:-:S06]  /*1a70*/  DSETP.GEU.AND P0, PT, R14, R8, PT ;  /* 0x000000080e00722a */ /* 0x008fcc0003f0e000 */
[----:B------:R-:W-:Y:S01]  /*1a80*/  FSEL R6, R8, R14, !P0 ;  /* 0x0000000e08067208 */ /* 0x000fe20004000000 */
[C---:B------:R-:W-:Y:S01]  /*1a90*/  VIADD R8, R4.reuse, 0x200 ;  /* 0x0000020004087836 */ /* 0x040fe20000000000 */
[----:B------:R-:W-:Y:S01]  /*1aa0*/  FSEL R7, R9, R15, !P0 ;  /* 0x0000000f09077208 */ /* 0x000fe20004000000 */
[----:B------:R-:W-:-:S05]  /*1ab0*/  VIADD R4, R4, 0x400 ;  /* 0x0000040004047836 */ /* 0x000fca0000000000 */
[----:B----4-:R-:W-:-:S06]  /*1ac0*/  DSETP.GEU.AND P0, PT, R6, R10, PT ;  /* 0x0000000a0600722a */ /* 0x010fcc0003f0e000 */
[----:B------:R-:W-:Y:S02]  /*1ad0*/  FSEL R6, R10, R6, !P0 ;  /* 0x000000060a067208 */ /* 0x000fe40004000000 */
[----:B------:R-:W-:-:S06]  /*1ae0*/  FSEL R7, R11, R7, !P0 ;  /* 0x000000070b077208 */ /* 0x000fcc0004000000 */
[----:B-----5:R-:W-:-:S06]  /*1af0*/  DSETP.GEU.AND P0, PT, R6, R12, PT ;  /* 0x0000000c0600722a */ /* 0x020fcc0003f0e000 */
[----:B------:R-:W-:Y:S02]  /*1b00*/  FSEL R20, R12, R6, !P0 ;  /* 0x000000060c147208 */ /* 0x000fe40004000000 */
[----:B------:R-:W-:Y:S02]  /*1b10*/  FSEL R21, R13, R7, !P0 ;  /* 0x000000070d157208 */ /* 0x000fe40004000000 */
[----:B------:R-:W-:-:S13]  /*1b20*/  ISETP.GE.AND P0, PT, R8, UR5, PT ;  /* 0x0000000508007c0c */ /* 0x000fda000bf06270 */
[----:B------:R-:W-:Y:S05]  /*1b30*/  @!P0 BRA `(.L_x_77) ;  /* 0xfffffffc00908947 */ /* 0x000fea000383ffff */
.L_x_73:
[----:B01----:R-:W-:Y:S05]  /*1b40*/  BSYNC.RECONVERGENT B1 ;  /* 0x0000000000017941 */ /* 0x003fea0003800200 */
.L_x_70:
[----:B------:R-:W2:Y:S01]  /*1b50*/  S2R R7, SR_LANEID ;  /* 0x0000000000077919 */ /* 0x000ea20000000000 */
[----:B------:R-:W-:Y:S04]  /*1b60*/  SHFL.DOWN PT, R2, R20, 0x1, 0x1f ;  /* 0x08201f0014027f89 */ /* 0x000fe800000e0000 */
[----:B------:R-:W3:Y:S02]  /*1b70*/  SHFL.DOWN PT, R3, R21, 0x1, 0x1f ;  /* 0x08201f0015037f89 */ /* 0x000ee400000e0000 */
[----:B---3--:R-:W-:Y:S01]  /*1b80*/  DSETP.GEU.AND P0, PT, R20, R2, PT ;  /* 0x000000021400722a */ /* 0x008fe20003f0e000 */
[C---:B--2---:R-:W-:Y:S02]  /*1b90*/  ISETP.GT.AND P1, PT, R7.reuse, 0x1e, PT ;  /* 0x0000001e0700780c */ /* 0x044fe40003f24270 */
        /* <DEDUP_REMOVED lines=9> */
[----:B------:R-:W2:Y:S03]  /*1c30*/  SHFL.DOWN PT, R5, R3, 0x2, 0x1f ;  /* 0x08401f0003057f89 */ /* 0x000ea600000e0000 */
[----:B------:R-:W-:Y:S01]  /*1c40*/  @!P2 LOP3.LUT R6, R6, 0xf8, RZ, 0xc0, !PT ;  /* 0x000000f80606a812 */ /* 0x000fe200078ec0ff */
[----:B------:R-:W3:Y:S01]  /*1c50*/  @!P2 S2R R9, SR_CgaCtaId ;  /* 0x000000000009a919 */ /* 0x000ee20000008800 */
[----:B--2---:R-:W-:-:S06]  /*1c60*/  DSETP.GEU.AND P0, PT, R2, R4, PT ;  /* 0x000000040200722a */ /* 0x004fcc0003f0e000 */
[----:B------:R-:W-:Y:S02]  /*1c70*/  @!P1 FSEL R2, R4, R2, !P0 ;  /* 0x0000000204029208 */ /* 0x000fe40004000000 */
[----:B------:R-:W-:Y:S02]  /*1c80*/  @!P1 FSEL R3, R5, R3, !P0 ;  /* 0x0000000305039208 */ /* 0x000fe40004000000 */
[----:B------:R-:W-:Y:S01]  /*1c90*/  ISETP.GT.AND P1, PT, R7, 0x1b, PT ;  /* 0x0000001b0700780c */ /* 0x000fe20003f24270 */
[----:B------:R-:W-:Y:S01]  /*1ca0*/  SHFL.DOWN PT, R4, R2, 0x4, 0x1f ;  /* 0x08801f0002047f89 */ /* 0x000fe200000e0000 */
[----:B---3--:R-:W-:-:S03]  /*1cb0*/  @!P2 LEA R9, R9, R8, 0x18 ;  /* 0x000000080909a211 */ /* 0x008fc600078ec0ff */
[----:B------:R-:W2:Y:S02]  /*1cc0*/  SHFL.DOWN PT, R5, R3, 0x4, 0x1f ;  /* 0x08801f0003057f89 */ /* 0x000ea400000e0000 */
[----:B------:R-:W-:Y:S01]  /*1cd0*/  @!P2 IMAD.IADD R9, R6, 0x1, R9 ;  /* 0x000000010609a824 */ /* 0x000fe200078e0209 */
[----:B--2---:R-:W-:-:S06]  /*1ce0*/  DSETP.GEU.AND P0, PT, R2, R4, PT ;  /* 0x000000040200722a */ /* 0x004fcc0003f0e000 */
[----:B------:R-:W-:Y:S02]  /*1cf0*/  @!P1 FSEL R2, R4, R2, !P0 ;  /* 0x0000000204029208 */ /* 0x000fe40004000000 */
[----:B------:R-:W-:Y:S02]  /*1d00*/  @!P1 FSEL R3, R5, R3, !P0 ;  /* 0x0000000305039208 */ /* 0x000fe40004000000 */
[----:B------:R-:W-:Y:S01]  /*1d10*/  ISETP.GT.AND P1, PT, R7, 0x17, PT ;  /* 0x000000170700780c */ /* 0x000fe20003f24270 */
[----:B------:R-:W-:Y:S04]  /*1d20*/  SHFL.DOWN PT, R4, R2, 0x8, 0x1f ;  /* 0x09001f0002047f89 */ /* 0x000fe800000e0000 */
[----:B------:R-:W2:Y:S02]  /*1d30*/  SHFL.DOWN PT, R5, R3, 0x8, 0x1f ;  /* 0x09001f0003057f89 */ /* 0x000ea400000e0000 */
[----:B--2---:R-:W-:-:S06]  /*1d40*/  DSETP.GEU.AND P0, PT, R2, R4, PT ;  /* 0x000000040200722a */ /* 0x004fcc0003f0e000 */
[----:B------:R-:W-:Y:S02]  /*1d50*/  @!P1 FSEL R2, R4, R2, !P0 ;  /* 0x0000000204029208 */ /* 0x000fe40004000000 */
[----:B------:R-:W-:Y:S02]  /*1d60*/  @!P1 FSEL R3, R5, R3, !P0 ;  /* 0x0000000305039208 */ /* 0x000fe40004000000 */
[----:B------:R-:W-:Y:S01]  /*1d70*/  ISETP.GT.AND P1, PT, R7, 0xf, PT ;  /* 0x0000000f0700780c */ /* 0x000fe20003f24270 */
[----:B------:R-:W-:Y:S04]  /*1d80*/  SHFL.DOWN PT, R4, R2, 0x10, 0x1f ;  /* 0x0a001f0002047f89 */ /* 0x000fe800000e0000 */
[----:B------:R-:W2:Y:S02]  /*1d90*/  SHFL.DOWN PT, R5, R3, 0x10, 0x1f ;  /* 0x0a001f0003057f89 */ /* 0x000ea400000e0000 */
[----:B--2---:R-:W-:-:S06]  /*1da0*/  DSETP.GEU.AND P0, PT, R2, R4, PT ;  /* 0x000000040200722a */ /* 0x004fcc0003f0e000 */
        /* <DEDUP_REMOVED lines=8> */
[----:B------:R-:W3:Y:S01]  /*1e30*/  S2UR UR5, SR_CgaCtaId ;  /* 0x00000000000579c3 */ /* 0x000ee20000008800 */
[----:B------:R-:W-:Y:S02]  /*1e40*/  UMOV UR4, 0x400 ;  /* 0x0000040000047882 */ /* 0x000fe40000000000 */
[----:B---3--:R-:W-:-:S09]  /*1e50*/  ULEA UR4, UR5, UR4, 0x18 ;  /* 0x0000000405047291 */ /* 0x008fd2000f8ec0ff */
[----:B------:R-:W3:Y:S04]  /*1e60*/  LDS.128 R12, [UR4+0x10] ;  /* 0x00001004ff0c7984 */ /* 0x000ee80008000c00 */
[----:B--2---:R-:W2:Y:S04]  /*1e70*/  LDS.128 R4, [UR4+0x20] ;  /* 0x00002004ff047984 */ /* 0x004ea80008000c00 */
[----:B------:R-:W4:Y:S01]  /*1e80*/  LDS.128 R8, [UR4+0x30] ;  /* 0x00003004ff087984 */ /* 0x000f220008000c00 */
[----:B---3--:R-:W-:-:S06]  /*1e90*/  DSETP.GEU.AND P1, PT, R2, R12, PT ;  /* 0x0000000c0200722a */ /* 0x008fcc0003f2e000 */
[----:B------:R-:W-:Y:S02]  /*1ea0*/  FSEL R2, R12, R2, !P1 ;  /* 0x000000020c027208 */ /* 0x000fe40004800000 */
[----:B------:R-:W-:-:S06]  /*1eb0*/  FSEL R3, R13, R3, !P1 ;  /* 0x000000030d037208 */ /* 0x000fcc0004800000 */
[----:B------:R-:W-:-:S06]  /*1ec0*/  DSETP.GEU.AND P1, PT, R2, R14, PT ;  /* 0x0000000e0200722a */ /* 0x000fcc0003f2e000 */
[----:B------:R-:W-:Y:S02]  /*1ed0*/  FSEL R2, R14, R2, !P1 ;  /* 0x000000020e027208 */ /* 0x000fe40004800000 */
[----:B------:R-:W-:-:S06]  /*1ee0*/  FSEL R3, R15, R3, !P1 ;  /* 0x000000030f037208 */ /* 0x000fcc0004800000 */
[----:B--2---:R-:W-:-:S06]  /*1ef0*/  DSETP.GEU.AND P1, PT, R2, R4, PT ;  /* 0x000000040200722a */ /* 0x004fcc0003f2e000 */
[----:B------:R-:W-:Y:S02]  /*1f00*/  FSEL R4, R4, R2, !P1 ;  /* 0x0000000204047208 */ /* 0x000fe40004800000 */
[----:B------:R-:W-:Y:S02]  /*1f10*/  FSEL R5, R5, R3, !P1 ;  /* 0x0000000305057208 */ /* 0x000fe40004800000 */
[----:B------:R-:W2:Y:S04]  /*1f20*/  LDS.64 R2, [UR4+0x40] ;  /* 0x00004004ff027984 */ /* 0x000ea80008000a00 */
        /* <DEDUP_REMOVED lines=9> */
[----:B--2---:R-:W-:-:S06]  /*1fc0*/  DSETP.GEU.AND P1, PT, R4, R2, PT ;  /* 0x000000020400722a */ /* 0x004fcc0003f2e000 */
[----:B------:R-:W-:Y:S02]  /*1fd0*/  FSEL R2, R2, R4, !P1 ;  /* 0x0000000402027208 */ /* 0x000fe40004800000 */
[----:B------:R-:W-:Y:S01]  /*1fe0*/  FSEL R3, R3, R5, !P1 ;  /* 0x0000000503037208 */ /* 0x000fe20004800000 */
[----:B------:R-:W-:Y:S06]  /*1ff0*/  BRA `(.L_x_69) ;  /* 0x0000001c00f47947 */ /* 0x000fec0003800000 */
.L_x_58:
        /* <DEDUP_REMOVED lines=16> */
.L_x_80:
[----:B------:R-:W-:Y:S05]  /*2100*/  BSYNC.RECONVERGENT B1 ;  /* 0x0000000000017941 */ /* 0x000fea0003800200 */
.L_x_79:
        /* <DEDUP_REMOVED lines=18> */
.L_x_85:
        /* <DEDUP_REMOVED lines=10> */
.L_x_84:
[----:B------:R-:W-:Y:S05]  /*22d0*/  BSYNC.RECONVERGENT B2 ;  /* 0x0000000000027941 */ /* 0x000fea0003800200 */
.L_x_83:
[----:B------:R-:W-:Y:S05]  /*22e0*/  @!P2 BRA `(.L_x_82) ;  /* 0x000000000080a947 */ /* 0x000fea0003800000 */
[----:B------:R-:W0:Y:S01]  /*22f0*/  LDC.64 R4, c[0x0][0x380] ;  /* 0x0000e000ff047b82 */ /* 0x000e220000000a00 */
[----:B------:R-:W-:Y:S02]  /*2300*/  IMAD.U32 R7, RZ, RZ, UR16 ;  /* 0x00000010ff077e24 */ /* 0x000fe4000f8e00ff */
[----:B------:R-:W-:Y:S02]  /*2310*/  VIADD R6, R8, 0x200 ;  /* 0x0000020008067836 */ /* 0x000fe40000000000 */
[----:B------:R-:W-:-:S07]  /*2320*/  IMAD R7, R7, 0x800, R8 ;  /* 0x0000080007077824 */ /* 0x000fce00078e0208 */
.L_x_86:
        /* <DEDUP_REMOVED lines=28> */
.L_x_82:
[----:B------:R-:W-:Y:S05]  /*24f0*/  BSYNC.RECONVERGENT B1 ;  /* 0x0000000000017941 */ /* 0x000fea0003800200 */
.L_x_81:
        /* <DEDUP_REMOVED lines=45> */
[----:B------:R-:W-:-:S03]  /*27d0*/  FSEL R5, R5, R3, P1 ;  /* 0x0000000305057208 */ /* 0x000fc60000800000 */
[----:B0-----:R-:W-:Y:S02]  /*27e0*/  IMAD.MOV.U32 R2, RZ, RZ, R4 ;  /* 0x000000ffff027224 */ /* 0x001fe400078e0004 */
[----:B------:R-:W-:Y:S01]  /*27f0*/  IMAD.MOV.U32 R3, RZ, RZ, R5 ;  /* 0x000000ffff037224 */ /* 0x000fe200078e0005 */
[----:B------:R-:W-:Y:S06]  /*2800*/  BAR.SYNC.DEFER_BLOCKING 0x0 ;  /* 0x0000000000007b1d */ /* 0x000fec0000010000 */
[----:B------:R-:W-:Y:S05]  /*2810*/  @P0 BRA `(.L_x_69) ;  /* 0x0000001400ec0947 */ /* 0x000fea0003800000 */
[----:B------:R-:W0:Y:S01]  /*2820*/  S2UR UR5, SR_CgaCtaId ;  /* 0x00000000000579c3 */ /* 0x000e220000008800 */
[----:B------:R-:W-:Y:S02]  /*2830*/  UMOV UR4, 0x400 ;  /* 0x0000040000047882 */ /* 0x000fe40000000000 */
[----:B0-----:R-:W-:-:S09]  /*2840*/  ULEA UR4, UR5, UR4, 0x18 ;  /* 0x0000000405047291 */ /* 0x001fd2000f8ec0ff */
[----:B------:R-:W0:Y:S04]  /*2850*/  LDS.128 R12, [UR4+0x10] ;  /* 0x00001004ff0c7984 */ /* 0x000e280008000c00 */
[----:B------:R-:W1:Y:S04]  /*2860*/  LDS.128 R4, [UR4+0x20] ;  /* 0x00002004ff047984 */ /* 0x000e680008000c00 */
        /* <DEDUP_REMOVED lines=24> */
.L_x_87:
        /* <DEDUP_REMOVED lines=36> */
[----:B------:R-:W-:Y:S01]  /*2c30*/  VIADD R10, R10, 0x10 ;  /* 0x000000100a0a7836 */ /* 0x000fe20000000000 */
[----:B------:R-:W0:Y:S11]  /*2c40*/  SHFL.DOWN PT, R3, R7, 0x8, R5 ;  /* 0x0900000007037989 */ /* 0x000e3600000e0005 */
[----:B------:R-:W1:Y:S01]  /*2c50*/  @!P0 S2R R9, SR_CgaCtaId ;  /* 0x0000000000098919 */ /* 0x000e620000008800 */
[----:B------:R-:W-:Y:S01]  /*2c60*/  @!P0 MOV R8, 0x400 ;  /* 0x0000040000088802 */ /* 0x000fe20000000f00 */
[----:B0-----:R-:W-:Y:S01]  /*2c70*/  DSETP.GEU.AND P1, PT, R6, R2, PT ;  /* 0x000000020600722a */ /* 0x001fe20003f2e000 */
[----:B------:R-:W-:-:S05]  /*2c80*/  @!P0 SHF.R.U32.HI R6, RZ, 0x2, R0 ;  /* 0x00000002ff068819 */ /* 0x000fca0000011600 */
[----:B------:R-:W-:Y:S02]  /*2c90*/  @!P2 FSEL R4, R2, R4, !P1 ;  /* 0x000000040204a208 */ /* 0x000fe40004800000 */
[----:B------:R-:W-:Y:S02]  /*2ca0*/  @!P2 FSEL R7, R3, R7, !P1 ;  /* 0x000000070307a208 */ /* 0x000fe40004800000 */
[----:B------:R-:W-:Y:S01]  /*2cb0*/  ISETP.GT.AND P2, PT, R10, R5, PT ;  /* 0x000000050a00720c */ /* 0x000fe20003f44270 */
[----:B------:R-:W-:Y:S01]  /*2cc0*/  SHFL.DOWN PT, R2, R4, 0x10, R5 ;  /* 0x0a00000004027989 */ /* 0x000fe200000e0005 */
[----:B------:R-:W-:-:S03]  /*2cd0*/  @!P0 LOP3.LUT R6, R6, 0xf8, RZ, 0xc0, !PT ;  /* 0x000000f806068812 */ /* 0x000fc600078ec0ff */
[----:B------:R0:W2:Y:S01]  /*2ce0*/  SHFL.DOWN PT, R3, R7, 0x10, R5 ;  /* 0x0a00000007037989 */ /* 0x0000a200000e0005 */
        /* <DEDUP_REMOVED lines=11> */
[----:B0-----:R-:W-:Y:S05]  /*2da0*/  @P0 BRA `(.L_x_69) ;  /* 0x0000001000880947 */ /* 0x001fea0003800000 */
        /* <DEDUP_REMOVED lines=59> */
.L_x_78:
[----:B------:R-:W0:Y:S01]  /*3160*/  S2R R0, SR_TID.X ;  /* 0x0000000000007919 */ /* 0x000e220000002100 */
[----:B------:R-:W1:Y:S01]  /*3170*/  LDCU.64 UR8, c[0x0][0x380] ;  /* 0x00007000ff0877ac */ /* 0x000e620008000a00 */
[----:B------:R-:W-:Y:S02]  /*3180*/  IMAD.U32 R19, RZ, RZ, UR16 ;  /* 0x00000010ff137e24 */ /* 0x000fe4000f8e00ff */
[----:B-1----:R-:W-:Y:S02]  /*3190*/  IMAD.U32 R2, RZ, RZ, UR8 ;  /* 0x00000008ff027e24 */ /* 0x002fe4000f8e00ff */
[----:B------:R-:W-:Y:S02]  /*31a0*/  IMAD.U32 R3, RZ, RZ, UR9 ;  /* 0x00000009ff037e24 */ /* 0x000fe4000f8e00ff */
[----:B0-----:R-:W-:-:S04]  /*31b0*/  IMAD R19, R19, 0x800, R0 ;  /* 0x0000080013137824 */ /* 0x001fc800078e0200 */
[----:B------:R-:W-:-:S05]  /*31c0*/  IMAD.WIDE.U32 R18, R19, 0x8, R2 ;  /* 0x0000000813127825 */ /* 0x000fca00078e0002 */
        /* <DEDUP_REMOVED lines=8> */
[----:B------:R-:W-:Y:S01]  /*3250*/  UISETP.GE.U32.AND UP0, UPT, UR13, UR5, UPT ;  /* 0x000000050d00728c */ /* 0x000fe2000bf06070 */
        /* <DEDUP_REMOVED lines=21> */
[----:B------:R-:W-:Y:S06]  /*33b0*/  BRA.U !UP0, `(.L_x_88) ;  /* 0x0000000508dc7547 */ /* 0x000fec000b800000 */
[----:B------:R-:W-:Y:S02]  /*33c0*/  ULEA UR8, UR16, UR5, 0xb ;  /* 0x0000000510087291 */ /* 0x000fe4000f8e58ff */
[----:B------:R-:W-:Y:S02]  /*33d0*/  UIADD3 UR14, UPT, UPT, UR7, -0x800, URZ ;  /* 0xfffff800070e7890 */ /* 0x000fe4000fffe0ff */
[----:B------:R-:W-:Y:S02]  /*33e0*/  UIADD3 UR9, UPT, UPT, UR8, 0x100, URZ ;  /* 0x0000010008097890 */ /* 0x000fe4000fffe0ff */
[----:B------:R-:W-:Y:S02]  /*33f0*/  UISETP.GT.U32.AND UP0, UPT, UR8, UR14, UPT ;  /* 0x0000000e0800728c */ /* 0x000fe4000bf04070 */
[----:B------:R-:W-:Y:S01]  /*3400*/  VIADD R7, R0, UR8 ;  /* 0x0000000800077c36 */ /* 0x000fe20008000000 */
[----:B------:R-:W-:Y:S01]  /*3410*/  UMOV UR4, URZ ;  /* 0x000000ff00047c82 */ /* 0x000fe20008000000 */
[----:B------:R-:W-:-:S05]  /*3420*/  UMOV UR6, UR8 ;  /* 0x0000000800067c82 */ /* 0x000fca0008000000 */
[----:B------:R-:W-:Y:S05]  /*3430*/  BRA.U UP0, `(.L_x_89) ;  /* 0x0000000100b87547 */ /* 0x000fea000b800000 */
[----:B------:R-:W0:Y:S01]  /*3440*/  LDC.64 R2, c[0x0][0x380] ;  /* 0x0000e000ff027b82 */ /* 0x000e220000000a00 */
[----:B------:R-:W1:Y:S01]  /*3450*/  LDCU UR7, c[0x0][0x3a8] ;  /* 0x00007500ff0777ac */ /* 0x000e620008000800 */
[----:B------:R-:W-:Y:S01]  /*3460*/  NOP ;  /* 0x0000000000007918 */ /* 0x000fe20000000000 */
.L_x_90:
[----:B------:R-:W-:-:S04]  /*3470*/  VIADD R23, R0, UR6 ;  /* 0x0000000600177c36 */ /* 0x000fc80008000000 */
[----:B0-----:R-:W-:-:S05]  /*3480*/  IMAD.WIDE.U32 R22, R23, 0x8, R2 ;  /* 0x0000000817167825 */ /* 0x001fca00078e0002 */
[----:B------:R-:W2:Y:S04]  /*3490*/  LDG.E.64.CONSTANT R24, desc[UR10][R22.64] ;  /* 0x0000000a16187981 */ /* 0x000ea8000c1e9b00 */
[----:B------:R-:W3:Y:S04]  /*34a0*/  LDG.E.64.CONSTANT R18, desc[UR10][R22.64+0x800] ;  /* 0x0008000a16127981 */ /* 0x000ee8000c1e9b00 */
[----:B------:R-:W4:Y:S04]  /*34b0*/  LDG.E.64.CONSTANT R16, desc[UR10][R22.64+0x1000] ;  /* 0x0010000a16107981 */ /* 0x000f28000c1e9b00 */
[----:B------:R-:W5:Y:S04]  /*34c0*/  LDG.E.64.CONSTANT R14, desc[UR10][R22.64+0x1800] ;  /* 0x0018000a160e7981 */ /* 0x000f68000c1e9b00 */
[----:B------:R-:W5:Y:S04]  /*34d0*/  LDG.E.64.CONSTANT R12, desc[UR10][R22.64+0x2000] ;  /* 0x0020000a160c7981 */ /* 0x000f68000c1e9b00 */
[----:B------:R-:W5:Y:S04]  /*34e0*/  LDG.E.64.CONSTANT R10, desc[UR10][R22.64+0x2800] ;  /* 0x0028000a160a7981 */ /* 0x000f68000c1e9b00 */
[----:B------:R-:W5:Y:S04]  /*34f0*/  LDG.E.64.CONSTANT R8, desc[UR10][R22.64+0x3000] ;  /* 0x0030000a16087981 */ /* 0x000f68000c1e9b00 */
[----:B------:R-:W5:Y:S01]  /*3500*/  LDG.E.64.CONSTANT R20, desc[UR10][R22.64+0x3800] ;  /* 0x0038000a16147981 */ /* 0x000f62000c1e9b00 */
[----:B-1----:R-:W-:-:S04]  /*3510*/  UIADD3 UR12, UPT, UPT, -UR6, UR7, URZ ;  /* 0x00000007060c7290 */ /* 0x002fc8000fffe1ff */
        /* <DEDUP_REMOVED lines=32> */
.L_x_89:
[----:B------:R-:W-:-:S09]  /*3720*/  UISETP.GE.U32.AND UP0, UPT, UR6, UR7, UPT ;  /* 0x000000070600728c */ /* 0x000fd2000bf06070 */
[----:B------:R-:W-:Y:S05]  /*3730*/  BRA.U UP0, `(.L_x_88) ;  /* 0x0000000100fc7547 */ /* 0x000fea000b800000 */
[----:B------:R-:W-:Y:S01]  /*3740*/  UIADD3 UR5, UPT, UPT, -UR6, UR7, URZ ;  /* 0x0000000706057290 */ /* 0x000fe2000fffe1ff */
[----:B------:R-:W-:Y:S05]  /*3750*/  BSSY.RECONVERGENT B1, `(.L_x_88) ;  /* 0x000003d000017945 */ /* 0x000fea0003800200 */
[----:B------:R-:W-:-:S13]  /*3760*/  ISETP.GE.AND P0, PT, R0, UR5, PT ;  /* 0x0000000500007c0c */ /* 0x000fda000bf06270 */
[----:B------:R-:W-:Y:S05]  /*3770*/  @P0 BRA `(.L_x_91) ;  /* 0x0000000000e80947 */ /* 0x000fea0003800000 */
[----:B------:R-:W0:Y:S01]  /*3780*/  LDC R10, c[0x0][0x3ac] ;  /* 0x0000eb00ff0a7b82 */ /* 0x000e220000000800 */
[----:B------:R-:W-:Y:S01]  /*3790*/  LOP3.LUT R6, RZ, R0, RZ, 0x33, !PT ;  /* 0x00000000ff067212 */ /* 0x000fe200078e33ff */
[----:B------:R-:W-:Y:S04]  /*37a0*/  BSSY.RECONVERGENT B2, `(.L_x_92) ;  /* 0x0000018000027945 */ /* 0x000fe80003800200 */
[----:B------:R-:W-:-:S04]  /*37b0*/  VIADD R8, R6, UR7 ;  /* 0x0000000706087c36 */ /* 0x000fc80008000000 */
[----:B------:R-:W-:Y:S02]  /*37c0*/  VIADD R9, R8, -UR8 ;  /* 0x8000000808097c36 */ /* 0x000fe40008000000 */
[----:B0-----:R-:W-:Y:S01]  /*37d0*/  IMAD R6, R10, UR4, RZ ;  /* 0x000000040a067c24 */ /* 0x001fe2000f8e02ff */
[C---:B------:R-:W-:Y:S02]  /*37e0*/  LOP3.LUT R10, R8.reuse, 0x300, RZ, 0xc0, !PT ;  /* 0x00000300080a7812 */ /* 0x040fe400078ec0ff */
[----:B------:R-:W-:Y:S01]  /*37f0*/  LEA.HI R8, R8, 0x1, RZ, 0x18 ;  /* 0x0000000108087811 */ /* 0x000fe200078fc0ff */
[----:B------:R-:W-:Y:S01]  /*3800*/  IMAD R6, R6, -0x800, R9 ;  /* 0xfffff80006067824 */ /* 0x000fe200078e0209 */
[----:B------:R-:W-:Y:S01]  /*3810*/  ISETP.NE.AND P0, PT, R10, 0x300, PT ;  /* 0x000003000a00780c */ /* 0x000fe20003f05270 */
[----:B------:R-:W-:-:S03]  /*3820*/  IMAD.MOV.U32 R10, RZ, RZ, R0 ;  /* 0x000000ffff0a7224 */ /* 0x000fc600078e0000 */
[----:B------:R-:W-:-:S09]  /*3830*/  ISETP.GE.U32.AND P2, PT, R6, 0x300, PT ;  /* 0x000003000600780c */ /* 0x000fd20003f46070 */
[----:B------:R-:W-:Y:S05]  /*3840*/  @!P0 BRA `(.L_x_93) ;  /* 0x0000000000348947 */ /* 0x000fea0003800000 */
[----:B------:R-:W-:Y:S01]  /*3850*/  LOP3.LUT R8, R8, 0x3, RZ, 0xc0, !PT ;  /* 0x0000000308087812 */ /* 0x000fe200078ec0ff */
[----:B------:R-:W-:-:S04]  /*3860*/  IMAD.MOV.U32 R10, RZ, RZ, R0 ;  /* 0x000000ffff0a7224 */ /* 0x000fc800078e0000 */
[----:B------:R-:W-:-:S07]  /*3870*/  IMAD.MOV R6, RZ, RZ, -R8 ;  /* 0x000000ffff067224 */ /* 0x000fce00078e0a08 */
.L_x_94:
        /* <DEDUP_REMOVED lines=10> */
.L_x_93:
[----:B------:R-:W-:Y:S05]  /*3920*/  BSYNC.RECONVERGENT B2 ;  /* 0x0000000000027941 */ /* 0x000fea0003800200 */
.L_x_92:
[----:B------:R-:W-:Y:S05]  /*3930*/  @!P2 BRA `(.L_x_91) ;  /* 0x000000000078a947 */ /* 0x000fea0003800000 */
[C---:B------:R-:W-:Y:S02]  /*3940*/  VIADD R6, R10.reuse, 0x200 ;  /* 0x000002000a067836 */ /* 0x040fe40000000000 */
[----:B------:R-:W-:-:S07]  /*3950*/  VIADD R7, R10, UR9 ;  /* 0x000000090a077c36 */ /* 0x000fce0008000000 */
.L_x_95:
[----:B------:R-:W-:-:S04]  /*3960*/  VIADD R9, R7, 0xffffff00 ;  /* 0xffffff0007097836 */ /* 0x000fc80000000000 */
[----:B------:R-:W-:-:S06]  /*3970*/  IMAD.WIDE.U32 R8, R9, 0x8, R2 ;  /* 0x0000000809087825 */ /* 0x000fcc00078e0002 */
        /* <DEDUP_REMOVED lines=11> */
[----:B------:R-:W-:Y:S01]  /*3a30*/  FSEL R4, R8, R4, !P0 ;  /* 0x0000000408047208 */ /* 0x000fe20004000000 */
[C---:B------:R-:W-:Y:S01]  /*3a40*/  VIADD R8, R6.reuse, 0x200 ;  /* 0x0000020006087836 */ /* 0x040fe20000000000 */
[----:B------:R-:W-:Y:S01]  /*3a50*/  FSEL R5, R9, R5, !P0 ;  /* 0x0000000509057208 */ /* 0x000fe20004000000 */
[----:B------:R-:W-:-:S05]  /*3a60*/  VIADD R6, R6, 0x400 ;  /* 0x0000040006067836 */ /* 0x000fca0000000000 */
        /* <DEDUP_REMOVED lines=11> */
.L_x_91:
[----:B------:R-:W-:Y:S05]  /*3b20*/  BSYNC.RECONVERGENT B1 ;  /* 0x0000000000017941 */ /* 0x000fea0003800200 */
.L_x_88:
        /* <DEDUP_REMOVED lines=49> */
[----:B------:R-:W1:Y:S04]  /*3e40*/  LDS.128 R12, [UR4+0x10] ;  /* 0x00001004ff0c7984 */ /* 0x000e680008000c00 */
[----:B0-----:R-:W0:Y:S04]  /*3e50*/  LDS.128 R4, [UR4+0x20] ;  /* 0x00002004ff047984 */ /* 0x001e280008000c00 */
[----:B------:R-:W2:Y:S01]  /*3e60*/  LDS.128 R8, [UR4+0x30] ;  /* 0x00003004ff087984 */ /* 0x000ea20008000c00 */
[----:B-1----:R-:W-:-:S06]  /*3e70*/  DSETP.GEU.AND P1, PT, R2, R12, PT ;  /* 0x0000000c0200722a */ /* 0x002fcc0003f2e000 */
[----:B------:R-:W-:Y:S02]  /*3e80*/  FSEL R2, R12, R2, !P1 ;  /* 0x000000020c027208 */ /* 0x000fe40004800000 */
[----:B------:R-:W-:-:S06]  /*3e90*/  FSEL R3, R13, R3, !P1 ;  /* 0x000000030d037208 */ /* 0x000fcc0004800000 */
[----:B------:R-:W-:-:S06]  /*3ea0*/  DSETP.GEU.AND P1, PT, R2, R14, PT ;  /* 0x0000000e0200722a */ /* 0x000fcc0003f2e000 */
[----:B------:R-:W-:Y:S02]  /*3eb0*/  FSEL R2, R14, R2, !P1 ;  /* 0x000000020e027208 */ /* 0x000fe40004800000 */
[----:B------:R-:W-:-:S06]  /*3ec0*/  FSEL R3, R15, R3, !P1 ;  /* 0x000000030f037208 */ /* 0x000fcc0004800000 */
[----:B0-----:R-:W-:-:S06]  /*3ed0*/  DSETP.GEU.AND P1, PT, R2, R4, PT ;  /* 0x000000040200722a */ /* 0x001fcc0003f2e000 */
        /* <DEDUP_REMOVED lines=14> */
[----:B------:R-:W-:-:S07]  /*3fc0*/  FSEL R3, R3, R5, !P1 ;  /* 0x0000000503037208 */ /* 0x000fce0004800000 */
.L_x_69:
[----:B01----:R-:W-:Y:S05]  /*3fd0*/  BSYNC.RECONVERGENT B0 ;  /* 0x0000000000007941 */ /* 0x003fea0003800200 */
.L_x_57:
[----:B------:R-:W-:Y:S05]  /*3fe0*/  @P0 EXIT ;  /* 0x000000000000094d */ /* 0x000fea0003800000 */
[----:B------:R-:W0:Y:S02]  /*3ff0*/  LDCU.64 UR4, c[0x0][0x388] ;  /* 0x00007100ff0477ac */ /* 0x000e240008000a00 */
[----:B0-----:R-:W-:-:S06]  /*4000*/  UIMAD.WIDE.U32 UR4, UR16, 0x8, UR4 ;  /* 0x00000008100478a5 */ /* 0x001fcc000f8e0004 */
[----:B--2---:R-:W-:Y:S02]  /*4010*/  IMAD.U32 R4, RZ, RZ, UR4 ;  /* 0x00000004ff047e24 */ /* 0x004fe4000f8e00ff */
[----:B------:R-:W-:-:S05]  /*4020*/  IMAD.U32 R5, RZ, RZ, UR5 ;  /* 0x00000005ff057e24 */ /* 0x000fca000f8e00ff */
[----:B------:R-:W-:Y:S01]  /*4030*/  STG.E.64 desc[UR10][R4.64], R2 ;  /* 0x0000000204007986 */ /* 0x000fe2000c101b0a */
[----:B------:R-:W-:Y:S05]  /*4040*/  EXIT ;  /* 0x000000000000794d */ /* 0x000fea0003800000 */
.L_x_96:
        /* <DEDUP_REMOVED lines=11> */
.L_x_197:


//--------------------- .text._ZN3cub18CUB_300001_SM_10006detail6reduce28DeviceReduceSingleTileKernelINS2_10policy_hubIdjN4cuda3__47maximumIvEEE10Policy1000EPdSB_jS8_ddNS5_3std3__410__identityEEEvT0_T1_T2_T3_T4_T6_ --------------------------
	.section	.text._ZN3cub18CUB_300001_SM_10006detail6reduce28DeviceReduceSingleTileKernelINS2_10policy_hubIdjN4cuda3__47maximumIvEEE10Policy1000EPdSB_jS8_ddNS5_3std3__410__identityEEEvT0_T1_T2_T3_T4_T6_,"ax",@progbits
	.align	128
        .global         _ZN3cub18CUB_300001_SM_10006detail6reduce28DeviceReduceSingleTileKernelINS2_10policy_hubIdjN4cuda3__47maximumIvEEE10Policy1000EPdSB_jS8_ddNS5_3std3__410__identityEEEvT0_T1_T2_T3_T4_T6_
        .type           _ZN3cub18CUB_300001_SM_10006detail6reduce28DeviceReduceSingleTileKernelINS2_10policy_hubIdjN4cuda3__47maximumIvEEE10Policy1000EPdSB_jS8_ddNS5_3std3__410__identityEEEvT0_T1_T2_T3_T4_T6_,@function
        .size           _ZN3cub18CUB_300001_SM_10006detail6reduce28DeviceReduceSingleTileKernelINS2_10policy_hubIdjN4cuda3__47maximumIvEEE10Policy1000EPdSB_jS8_ddNS5_3std3__410__identityEEEvT0_T1_T2_T3_T4_T6_,(.L_x_198 - _ZN3cub18CUB_300001_SM_10006detail6reduce28DeviceReduceSingleTileKernelINS2_10policy_hubIdjN4cuda3__47maximumIvEEE10Policy1000EPdSB_jS8_ddNS5_3std3__410__identityEEEvT0_T1_T2_T3_T4_T6_)
        .other          _ZN3cub18CUB_300001_SM_10006detail6reduce28DeviceReduceSingleTileKernelINS2_10policy_hubIdjN4cuda3__47maximumIvEEE10Policy1000EPdSB_jS8_ddNS5_3std3__410__identityEEEvT0_T1_T2_T3_T4_T6_,@"STO_CUDA_ENTRY STV_DEFAULT"
_ZN3cub18CUB_300001_SM_10006detail6reduce28DeviceReduceSingleTileKernelINS2_10policy_hubIdjN4cuda3__47maximumIvEEE10Policy1000EPdSB_jS8_ddNS5_3std3__410__identityEEEvT0_T1_T2_T3_T4_T6_:
.text._ZN3cub18CUB_300001_SM_10006detail6reduce28DeviceReduceSingleTileKernelINS2_10policy_hubIdjN4cuda3__47maximumIvEEE10Policy1000EPdSB_jS8_ddNS5_3std3__410__identityEEEvT0_T1_T2_T3_T4_T6_:
        /* <DEDUP_REMOVED lines=13> */
.L_x_97:
[----:B------:R-:W0:Y:S01]  /*00d0*/  LDCU UR4, c[0x0][0x380] ;  /* 0x00007000ff0477ac */ /* 0x000e220008000800 */
[----:B------:R-:W-:Y:S01]  /*00e0*/  BSSY.RECONVERGENT B0, `(.L_x_98) ;  /* 0x00004ae000007945 */ /* 0x000fe20003800200 */
[----:B0-----:R-:W-:-:S09]  /*00f0*/  ULOP3.LUT UP0, URZ, UR4, 0x1f, URZ, 0xc0, !UPT ;  /* 0x0000001f04ff7892 */ /* 0x001fd2000f80c0ff */
[----:B------:R-:W-:Y:S05]  /*0100*/  BRA.U UP0, `(.L_x_99) ;  /* 0x0000002500447547 */ /* 0x000fea000b800000 */
[----:B------:R-:W-:-:S13]  /*0110*/  ISETP.GT.U32.AND P0, PT, R0, 0x7ff, PT ;  /* 0x000007ff0000780c */ /* 0x000fda0003f04070 */
[----:B------:R-:W-:Y:S05]  /*0120*/  @P0 BRA `(.L_x_100) ;  /* 0x0000001400f80947 */ /* 0x000fea0003800000 */
[----:B------:R-:W0:Y:S01]  /*0130*/  S2R R3, SR_TID.X ;  /* 0x0000000000037919 */ /* 0x000e220000002100 */
[----:B------:R-:W-:Y:S01]  /*0140*/  BSSY.RECONVERGENT B1, `(.L_x_101) ;  /* 0x0000009000017945 */ /* 0x000fe20003800200 */
[----:B------:R-:W-:Y:S02]  /*0150*/  CS2R R4, SRZ ;  /* 0x0000000000047805 */ /* 0x000fe4000001ff00 */
[----:B0-----:R-:W-:Y:S01]  /*0160*/  ISETP.GE.U32.AND P0, PT, R3, R0, PT ;  /* 0x000000000300720c */ /* 0x001fe20003f06070 */
[----:B------:R-:W-:-:S12]  /*0170*/  IMAD.MOV.U32 R9, RZ, RZ, R3 ;  /* 0x000000ffff097224 */ /* 0x000fd800078e0003 */
[----:B------:R-:W-:Y:S05]  /*0180*/  @P0 BRA `(.L_x_102) ;  /* 0x0000000000100947 */ /* 0x000fea0003800000 */
[----:B------:R-:W0:Y:S02]  /*0190*/  LDC.64 R4, c[0x0][0x380] ;  /* 0x0000e000ff047b82 */ /* 0x000e240000000a00 */
[----:B0-----:R-:W-:-:S06]  /*01a0*/  IMAD.WIDE.U32 R4, R3, 0x8, R4 ;  /* 0x0000000803047825 */ /* 0x001fcc00078e0004 */
[----:B------:R-:W5:Y:S01]  /*01b0*/  LDG.E.64.CONSTANT R4, desc[UR6][R4.64] ;  /* 0x0000000604047981 */ /* 0x000f62000c1e9b00 */
[----:B------:R-:W-:-:S07]  /*01c0*/  VIADD R9, R3, 0x100 ;  /* 0x0000010003097836 */ /* 0x000fce0000000000 */
.L_x_102:
[----:B------:R-:W-:Y:S05]  /*01d0*/  BSYNC.RECONVERGENT B1 ;  /* 0x0000000000017941 */ /* 0x000fea0003800200 */
.L_x_101:
[----:B------:R-:W-:Y:S01]  /*01e0*/  ISETP.GE.U32.AND P0, PT, R9, R0, PT ;  /* 0x000000000900720c */ /* 0x000fe20003f06070 */
        /* <DEDUP_REMOVED lines=16> */
.L_x_107:
        /* <DEDUP_REMOVED lines=12> */
.L_x_106:
[----:B------:R-:W-:Y:S05]  /*03b0*/  BSYNC.RECONVERGENT B2 ;  /* 0x0000000000027941 */ /* 0x000fea0003800200 */
.L_x_105:
[----:B------:R-:W-:Y:S05]  /*03c0*/  @!P0 BRA `(.L_x_104) ;  /* 0x0000000800288947 */ /* 0x000fea0003800000 */
[----:B------:R-:W0:Y:S01]  /*03d0*/  LDC.64 R6, c[0x0][0x380] ;  /* 0x0000e000ff067b82 */ /* 0x000e220000000a00 */
[----:B------:R-:W-:Y:S01]  /*03e0*/  IMAD.IADD R2, R0, 0x1, -R9 ;  /* 0x0000000100027824 */ /* 0x000fe200078e0a09 */
[----:B------:R-:W-:Y:S01]  /*03f0*/  BSSY.RECONVERGENT B2, `(.L_x_108) ;  /* 0x000004c000027945 */ /* 0x000fe20003800200 */
[----:B------:R-:W-:-:S03]  /*0400*/  PLOP3.LUT P0, PT, PT, PT, PT, 0x80, 0x8 ;  /* 0x000000000008781c */ /* 0x000fc60003f0f070 */
[----:B------:R-:W-:Y:S01]  /*0410*/  ISETP.GT.AND P1, PT, R2, 0xc00, PT ;  /* 0x00000c000200780c */ /* 0x000fe20003f24270 */
[----:B0-----:R-:W-:-:S12]  /*0420*/  IMAD.WIDE.U32 R6, R9, 0x8, R6 ;  /* 0x0000000809067825 */ /* 0x001fd800078e0006 */
[----:B------:R-:W-:Y:S05]  /*0430*/  @!P1 BRA `(.L_x_109) ;  /* 0x00000004001c9947 */ /* 0x000fea0003800000 */
[----:B------:R-:W-:Y:S01]  /*0440*/  PLOP3.LUT P0, PT, PT, PT, PT, 0x8, 0x80 ;  /* 0x000000000080781c */ /* 0x000fe20003f0e170 */
[----:B------:R-:W-:-:S12]  /*0450*/  VIADD R2, R0, 0xfffff400 ;  /* 0xfffff40000027836 */ /* 0x000fd80000000000 */
.L_x_110:
[----:B------:R-:W2:Y:S04]  /*0460*/  LDG.E.64.CONSTANT R40, desc[UR6][R6.64] ;  /* 0x0000000606287981 */ /* 0x000ea8000c1e9b00 */
[----:B------:R-:W3:Y:S04]  /*0470*/  LDG.E.64.CONSTANT R38, desc[UR6][R6.64+0x800] ;  /* 0x0008000606267981 */ /* 0x000ee8000c1e9b00 */
[----:B------:R-:W4:Y:S04]  /*0480*/  LDG.E.64.CONSTANT R36, desc[UR6][R6.64+0x1000] ;  /* 0x0010000606247981 */ /* 0x000f28000c1e9b00 */
        /* <DEDUP_REMOVED lines=12> */
[----:B------:R0:W4:Y:S01]  /*0550*/  LDG.E.64.CONSTANT R10, desc[UR6][R6.64+0x7800] ;  /* 0x00780006060a7981 */ /* 0x000122000c1e9b00 */
[----:B------:R-:W-:-:S05]  /*0560*/  VIADD R9, R9, 0x1000 ;  /* 0x0000100009097836 */ /* 0x000fca0000000000 */
[----:B------:R-:W-:Y:S02]  /*0570*/  ISETP.GE.AND P2, PT, R9, R2, PT ;  /* 0x000000020900720c */ /* 0x000fe40003f46270 */
[----:B0-----:R-:W-:-:S05]  /*0580*/  IADD3 R6, P3, PT, R6, 0x8000, RZ ;  /* 0x0000800006067810 */ /* 0x001fca0007f7e0ff */
[----:B------:R-:W-:Y:S01]  /*0590*/  IMAD.X R7, RZ, RZ, R7, P3 ;  /* 0x000000ffff077224 */ /* 0x000fe200018e0607 */
        /* <DEDUP_REMOVED lines=49> */
.L_x_109:
[----:B------:R-:W-:Y:S05]  /*08b0*/  BSYNC.RECONVERGENT B2 ;  /* 0x0000000000027941 */ /* 0x000fea0003800200 */
.L_x_108:
[----:B------:R-:W-:Y:S01]  /*08c0*/  IMAD.IADD R2, R0, 0x1, -R9 ;  /* 0x0000000100027824 */ /* 0x000fe200078e0a09 */
[----:B------:R-:W-:Y:S04]  /*08d0*/  BSSY.RECONVERGENT B2, `(.L_x_111) ;  /* 0x0000027000027945 */ /* 0x000fe80003800200 */
[----:B------:R-:W-:-:S13]  /*08e0*/  ISETP.GT.AND P1, PT, R2, 0x400, PT ;  /* 0x000004000200780c */ /* 0x000fda0003f24270 */
[----:B------:R-:W-:Y:S05]  /*08f0*/  @!P1 BRA `(.L_x_112) ;  /* 0x0000000000909947 */ /* 0x000fea0003800000 */
[----:B------:R-:W2:Y:S04]  /*0900*/  LDG.E.64.CONSTANT R12, desc[UR6][R6.64] ;  /* 0x00000006060c7981 */ /* 0x000ea8000c1e9b00 */
[----:B------:R-:W3:Y:S04]  /*0910*/  LDG.E.64.CONSTANT R14, desc[UR6][R6.64+0x800] ;  /* 0x00080006060e7981 */ /* 0x000ee8000c1e9b00 */
[----:B------:R-:W4:Y:S04]  /*0920*/  LDG.E.64.CONSTANT R16, desc[UR6][R6.64+0x1000] ;  /* 0x0010000606107981 */ /* 0x000f28000c1e9b00 */
[----:B------:R-:W4:Y:S04]  /*0930*/  LDG.E.64.CONSTANT R18, desc[UR6][R6.64+0x1800] ;  /* 0x0018000606127981 */ /* 0x000f28000c1e9b00 */
[----:B------:R-:W4:Y:S04]  /*0940*/  LDG.E.64.CONSTANT R20, desc[UR6][R6.64+0x2000] ;  /* 0x0020000606147981 */ /* 0x000f28000c1e9b00 */
[----:B------:R-:W4:Y:S04]  /*0950*/  LDG.E.64.CONSTANT R22, desc[UR6][R6.64+0x2800] ;  /* 0x0028000606167981 */ /* 0x000f28000c1e9b00 */
[----:B------:R-:W4:Y:S04]  /*0960*/  LDG.E.64.CONSTANT R24, desc[UR6][R6.64+0x3000] ;  /* 0x0030000606187981 */ /* 0x000f28000c1e9b00 */
[----:B------:R0:W4:Y:S01]  /*0970*/  LDG.E.64.CONSTANT R10, desc[UR6][R6.64+0x3800] ;  /* 0x00380006060a7981 */ /* 0x000122000c1e9b00 */
[----:B------:R-:W-:Y:S01]  /*0980*/  VIADD R9, R9, 0x800 ;  /* 0x0000080009097836 */ /* 0x000fe20000000000 */
        /* <DEDUP_REMOVED lines=27> */
.L_x_112:
[----:B------:R-:W-:Y:S05]  /*0b40*/  BSYNC.RECONVERGENT B2 ;  /* 0x0000000000027941 */ /* 0x000fea0003800200 */
.L_x_111:
[----:B------:R-:W-:-:S13]  /*0b50*/  ISETP.LT.OR P0, PT, R9, R0, P0 ;  /* 0x000000000900720c */ /* 0x000fda0000701670 */
[----:B------:R-:W-:Y:S05]  /*0b60*/  @!P0 BRA `(.L_x_104) ;  /* 0x0000000000408947 */ /* 0x000fea0003800000 */
        /* <DEDUP_REMOVED lines=16> */
.L_x_104:
[----:B------:R-:W-:Y:S05]  /*0c70*/  BSYNC.RECONVERGENT B1 ;  /* 0x0000000000017941 */ /* 0x000fea0003800200 */
.L_x_103:
[----:B------:R-:W-:-:S13]  /*0c80*/  ISETP.GE.U32.AND P0, PT, R0, 0x100, PT ;  /* 0x000001000000780c */ /* 0x000fda0003f06070 */
        /* <DEDUP_REMOVED lines=58> */
[----:B-1----:R-:W0:Y:S04]  /*1030*/  LDS.128 R8, [UR4+0x10] ;  /* 0x00001004ff087984 */ /* 0x002e280008000c00 */
        /* <DEDUP_REMOVED lines=25> */
.L_x_113:
[----:B------:R-:W-:Y:S01]  /*11d0*/  LOP3.LUT R2, R3, 0x3e0, RZ, 0xc0, !PT ;  /* 0x000003e003027812 */ /* 0x000fe200078ec0ff */
[----:B------:R-:W0:Y:S03]  /*11e0*/  S2R R10, SR_LANEID ;  /* 0x00000000000a7919 */ /* 0x000e260000000000 */
[----:B------:R-:W-:Y:S01]  /*11f0*/  LOP3.LUT R9, RZ, R2, RZ, 0x33, !PT ;  /* 0x00000002ff097212 */ /* 0x000fe200078e33ff */
[----:B------:R-:W-:-:S04]  /*1200*/  VIADD R7, R2, 0x20 ;  /* 0x0000002002077836 */ /* 0x000fc80000000000 */
[----:B------:R-:W-:Y:S01]  /*1210*/  IMAD.IADD R9, R9, 0x1, R0 ;  /* 0x0000000109097824 */ /* 0x000fe200078e0200 */
[----:B------:R-:W-:-:S04]  /*1220*/  ISETP.GT.U32.AND P0, PT, R7, R0, PT ;  /* 0x000000000700720c */ /* 0x000fc80003f04070 */
        /* <DEDUP_REMOVED lines=60> */
[----:B------:R-:W-:Y:S01]  /*15f0*/  ISETP.GT.U32.AND P2, PT, R0, 0x20, PT ;  /* 0x000000200000780c */ /* 0x000fe20003f44070 */
        /* <DEDUP_REMOVED lines=8> */
[C---:B------:R-:W-:Y:S01]  /*1680*/  ISETP.GT.U32.AND P1, PT, R0.reuse, 0x40, PT ;  /* 0x000000400000780c */ /* 0x040fe20003f24070 */
[----:B------:R-:W-:Y:S01]  /*1690*/  IMAD.MOV.U32 R2, RZ, RZ, R13 ;  /* 0x000000ffff027224 */ /* 0x000fe200078e000d */
[----:B------:R-:W-:Y:S01]  /*16a0*/  ISETP.GT.U32.AND P2, PT, R0, 0x60, PT ;  /* 0x000000600000780c */ /* 0x000fe20003f44070 */
[----:B------:R-:W-:Y:S01]  /*16b0*/  IMAD.MOV.U32 R3, RZ, RZ, R12 ;  /* 0x000000ffff037224 */ /* 0x000fe200078e000c */
[----:B------:R-:W0:Y:S05]  /*16c0*/  LDS.128 R4, [UR4+0x30] ;  /* 0x00003004ff047984 */ /* 0x000e2a0008000c00 */
[----:B------:R-:W-:-:S06]  /*16d0*/  DSETP.GEU.AND P3, PT, R2, R14, PT ;  /* 0x0000000e0200722a */ /* 0x000fcc0003f6e000 */
[----:B------:R-:W-:Y:S02]  /*16e0*/  @P1 FSEL R13, R14, R13, !P3 ;  /* 0x0000000d0e0d1208 */ /* 0x000fe40005800000 */
[----:B------:R-:W-:Y:S02]  /*16f0*/  @P1 FSEL R12, R15, R12, !P3 ;  /* 0x0000000c0f0c1208 */ /* 0x000fe40005800000 */
[----:B------:R-:W-:Y:S01]  /*1700*/  ISETP.GT.U32.AND P1, PT, R0, 0x80, PT ;  /* 0x000000800000780c */ /* 0x000fe20003f24070 */
[----:B------:R-:W-:Y:S02]  /*1710*/  IMAD.MOV.U32 R2, RZ, RZ, R13 ;  /* 0x000000ffff027224 */ /* 0x000fe400078e000d */
[----:B------:R-:W-:-:S06]  /*1720*/  IMAD.MOV.U32 R3, RZ, RZ, R12 ;  /* 0x000000ffff037224 */ /* 0x000fcc00078e000c */
[----:B-1----:R-:W-:Y:S01]  /*1730*/  DSETP.GEU.AND P3, PT, R2, R8, PT ;  /* 0x000000080200722a */ /* 0x002fe20003f6e000 */
[----:B------:R-:W1:Y:S05]  /*1740*/  LDS.64 R2, [UR4+0x40] ;  /* 0x00004004ff027984 */ /* 0x000e6a0008000a00 */
[----:B------:R-:W-:Y:S02]  /*1750*/  @P2 FSEL R13, R8, R13, !P3 ;  /* 0x0000000d080d2208 */ /* 0x000fe40005800000 */
[----:B------:R-:W-:Y:S02]  /*1760*/  @P2 FSEL R12, R9, R12, !P3 ;  /* 0x0000000c090c2208 */ /* 0x000fe40005800000 */
[----:B------:R-:W-:Y:S01]  /*1770*/  ISETP.GT.U32.AND P2, PT, R0, 0xa0, PT ;  /* 0x000000a00000780c */ /* 0x000fe20003f44070 */
[----:B------:R-:W-:-:S02]  /*1780*/  IMAD.MOV.U32 R8, RZ, RZ, R13 ;  /* 0x000000ffff087224 */ /* 0x000fc400078e000d */
[----:B------:R-:W-:-:S06]  /*1790*/  IMAD.MOV.U32 R9, RZ, RZ, R12 ;  /* 0x000000ffff097224 */ /* 0x000fcc00078e000c */
[----:B------:R-:W-:-:S06]  /*17a0*/  DSETP.GEU.AND P3, PT, R8, R10, PT ;  /* 0x0000000a0800722a */ /* 0x000fcc0003f6e000 */
[----:B------:R-:W-:Y:S02]  /*17b0*/  @P1 FSEL R13, R10, R13, !P3 ;  /* 0x0000000d0a0d1208 */ /* 0x000fe40005800000 */
[----:B------:R-:W-:Y:S02]  /*17c0*/  @P1 FSEL R12, R11, R12, !P3 ;  /* 0x0000000c0b0c1208 */ /* 0x000fe40005800000 */
[----:B------:R-:W-:Y:S01]  /*17d0*/  ISETP.GT.U32.AND P1, PT, R0, 0xc0, PT ;  /* 0x000000c00000780c */ /* 0x000fe20003f24070 */
[----:B------:R-:W-:Y:S02]  /*17e0*/  IMAD.MOV.U32 R8, RZ, RZ, R13 ;  /* 0x000000ffff087224 */ /* 0x000fe400078e000d */
[----:B------:R-:W-:-:S06]  /*17f0*/  IMAD.MOV.U32 R9, RZ, RZ, R12 ;  /* 0x000000ffff097224 */ /* 0x000fcc00078e000c */
[----:B0-----:R-:W-:-:S06]  /*1800*/  DSETP.GEU.AND P3, PT, R8, R4, PT ;  /* 0x000000040800722a */ /* 0x001fcc0003f6e000 */
[----:B------:R-:W-:Y:S02]  /*1810*/  @P2 FSEL R13, R4, R13, !P3 ;  /* 0x0000000d040d2208 */ /* 0x000fe40005800000 */
[----:B------:R-:W-:Y:S02]  /*1820*/  @P2 FSEL R12, R5, R12, !P3 ;  /* 0x0000000c050c2208 */ /* 0x000fe40005800000 */
[----:B------:R-:W-:Y:S01]  /*1830*/  ISETP.GT.U32.AND P2, PT, R0, 0xe0, PT ;  /* 0x000000e00000780c */ /* 0x000fe20003f44070 */
        /* <DEDUP_REMOVED lines=13> */
.L_x_100:
[----:B------:R-:W0:Y:S01]  /*1910*/  S2R R4, SR_TID.X ;  /* 0x0000000000047919 */ /* 0x000e220000002100 */
[----:B------:R-:W1:Y:S01]  /*1920*/  LDC.64 R2, c[0x0][0x380] ;  /* 0x0000e000ff027b82 */ /* 0x000e620000000a00 */
[----:B0-----:R-:W-:-:S04]  /*1930*/  IMAD.SHL.U32 R5, R4, 0x4, RZ ;  /* 0x0000000404057824 */ /* 0x001fc800078e00ff */
[----:B-1----:R-:W-:-:S05]  /*1940*/  IMAD.WIDE.U32 R2, R5, 0x8, R2 ;  /* 0x0000000805027825 */ /* 0x002fca00078e0002 */
[----:B------:R-:W2:Y:S04]  /*1950*/  LDG.E.128.CONSTANT R16, desc[UR6][R2.64] ;  /* 0x0000000602107981 */ /* 0x000ea8000c1e9d00 */
[----:B------:R-:W3:Y:S04]  /*1960*/  LDG.E.128.CONSTANT R20, desc[UR6][R2.64+0x10] ;  /* 0x0000100602147981 */ /* 0x000ee8000c1e9d00 */
[----:B------:R-:W4:Y:S04]  /*1970*/  LDG.E.128.CONSTANT R12, desc[UR6][R2.64+0x2000] ;  /* 0x00200006020c7981 */ /* 0x000f28000c1e9d00 */
[----:B------:R-:W5:Y:S01]  /*1980*/  LDG.E.128.CONSTANT R8, desc[UR6][R2.64+0x2010] ;  /* 0x0020100602087981 */ /* 0x000f62000c1e9d00 */
[----:B------:R-:W-:-:S02]  /*1990*/  VIADD R24, R0, 0xfffff800 ;  /* 0xfffff80000187836 */ /* 0x000fc40000000000 */
[----:B------:R-:W-:-:S03]  /*19a0*/  IMAD.MOV.U32 R5, RZ, RZ, 0x800 ;  /* 0x00000800ff057424 */ /* 0x000fc600078e00ff */
[----:B------:R-:W-:Y:S01]  /*19b0*/  ISETP.GE.U32.AND P1, PT, R24, 0x800, PT ;  /* 0x000008001800780c */ /* 0x000fe20003f26070 */
        /* <DEDUP_REMOVED lines=23> */
[----:B------:R-:W-:-:S07]  /*1b30*/  IMAD.MOV.U32 R5, RZ, RZ, 0x800 ;  /* 0x00000800ff057424 */ /* 0x000fce00078e00ff */
.L_x_117:
[----:B------:R-:W-:-:S05]  /*1b40*/  IMAD.WIDE.U32 R26, R5, 0x8, R2 ;  /* 0x00000008051a7825 */ /* 0x000fca00078e0002 */
[----:B------:R-:W2:Y:S04]  /*1b50*/  LDG.E.128.CONSTANT R20, desc[UR6][R26.64] ;  /* 0x000000061a147981 */ /* 0x000ea8000c1e9d00 */
[----:B------:R-:W3:Y:S04]  /*1b60*/  LDG.E.128.CONSTANT R16, desc[UR6][R26.64+0x10] ;  /* 0x000010061a107981 */ /* 0x000ee8000c1e9d00 */
[----:B------:R-:W4:Y:S04]  /*1b70*/  LDG.E.128.CONSTANT R12, desc[UR6][R26.64+0x2000] ;  /* 0x002000061a0c7981 */ /* 0x000f28000c1e9d00 */
[----:B------:R-:W5:Y:S01]  /*1b80*/  LDG.E.128.CONSTANT R8, desc[UR6][R26.64+0x2010] ;  /* 0x002010061a087981 */ /* 0x000f62000c1e9d00 */
        /* <DEDUP_REMOVED lines=20> */
[----:B0-----:R-:W-:Y:S01]  /*1cd0*/  IMAD.IADD R8, R0, 0x1, -R5 ;  /* 0x0000000100087824 */ /* 0x001fe200078e0a05 */
[----:B------:R-:W-:-:S04]  /*1ce0*/  FSEL R7, R9, R7, !P0 ;  /* 0x0000000709077208 */ /* 0x000fc80004000000 */
[----:B------:R-:W-:Y:S02]  /*1cf0*/  ISETP.GE.U32.AND P1, PT, R8, 0x800, PT ;  /* 0x000008000800780c */ /* 0x000fe40003f26070 */
[----:B------:R-:W-:-:S06]  /*1d00*/  DSETP.GEU.AND P0, PT, R6, R10, PT ;  /* 0x0000000a0600722a */ /* 0x000fcc0003f0e000 */
[----:B------:R-:W-:Y:S02]  /*1d10*/  FSEL R6, R10, R6, !P0 ;  /* 0x000000060a067208 */ /* 0x000fe40004000000 */
[----:B------:R-:W-:-:S03]  /*1d20*/  FSEL R7, R11, R7, !P0 ;  /* 0x000000070b077208 */ /* 0x000fc60004000000 */
[----:B------:R-:W-:Y:S05]  /*1d30*/  @!P1 BRA `(.L_x_116) ;  /* 0x00000004000c9947 */ /* 0x000fea0003800000 */
[----:B------:R-:W-:-:S05]  /*1d40*/  VIADD R5, R5, 0x800 ;  /* 0x0000080005057836 */ /* 0x000fca0000000000 */
[----:B------:R-:W-:-:S13]  /*1d50*/  ISETP.GT.U32.AND P0, PT, R5, R24, PT ;  /* 0x000000180500720c */ /* 0x000fda0003f04070 */
[----:B------:R-:W-:Y:S05]  /*1d60*/  @!P0 BRA `(.L_x_117) ;  /* 0xfffffffc00748947 */ /* 0x000fea000383ffff */
.L_x_115:
[----:B------:R-:W-:-:S13]  /*1d70*/  ISETP.GE.U32.AND P0, PT, R5, R0, PT ;  /* 0x000000000500720c */ /* 0x000fda0003f06070 */
[----:B------:R-:W-:Y:S05]  /*1d80*/  @P0 BRA `(.L_x_116) ;  /* 0x0000000000f80947 */ /* 0x000fea0003800000 */
[----:B------:R-:W-:Y:S01]  /*1d90*/  IMAD.IADD R3, R0, 0x1, -R5 ;  /* 0x0000000100037824 */ /* 0x000fe200078e0a05 */
[----:B------:R-:W-:Y:S04]  /*1da0*/  BSSY.RECONVERGENT B1, `(.L_x_116) ;  /* 0x000003c000017945 */ /* 0x000fe80003800200 */
[----:B------:R-:W-:-:S13]  /*1db0*/  ISETP.GE.AND P0, PT, R4, R3, PT ;  /* 0x000000030400720c */ /* 0x000fda0003f06270 */
[----:B------:R-:W-:Y:S05]  /*1dc0*/  @P0 BRA `(.L_x_118) ;  /* 0x0000000000e40947 */ /* 0x000fea0003800000 */
[----:B------:R-:W-:Y:S01]  /*1dd0*/  LOP3.LUT R2, RZ, R4, RZ, 0x33, !PT ;  /* 0x00000004ff027212 */ /* 0x000fe200078e33ff */
[----:B------:R-:W-:Y:S03]  /*1de0*/  BSSY.RECONVERGENT B2, `(.L_x_119) ;  /* 0x0000017000027945 */ /* 0x000fe60003800200 */
[----:B------:R-:W-:-:S04]  /*1df0*/  IADD3 R2, PT, PT, -R5, R0, R2 ;  /* 0x0000000005027210 */ /* 0x000fc80007ffe102 */
[C---:B------:R-:W-:Y:S02]  /*1e00*/  LOP3.LUT R0, R2.reuse, 0x300, RZ, 0xc0, !PT ;  /* 0x0000030002007812 */ /* 0x040fe400078ec0ff */
[----:B------:R-:W-:Y:S02]  /*1e10*/  ISETP.GE.U32.AND P2, PT, R2, 0x300, PT ;  /* 0x000003000200780c */ /* 0x000fe40003f46070 */
[----:B------:R-:W-:Y:S01]  /*1e20*/  ISETP.NE.AND P0, PT, R0, 0x300, PT ;  /* 0x000003000000780c */ /* 0x000fe20003f05270 */
[----:B------:R-:W-:-:S12]  /*1e30*/  IMAD.MOV.U32 R0, RZ, RZ, R4 ;  /* 0x000000ffff007224 */ /* 0x000fd800078e0004 */
[----:B------:R-:W-:Y:S05]  /*1e40*/  @!P0 BRA `(.L_x_120) ;  /* 0x0000000000408947 */ /* 0x000fea0003800000 */
[----:B------:R-:W0:Y:S01]  /*1e50*/  LDC.64 R10, c[0x0][0x380] ;  /* 0x0000e000ff0a7b82 */ /* 0x000e220000000a00 */
[----:B------:R-:W-:Y:S01]  /*1e60*/  LEA.HI R0, R2, 0x1, RZ, 0x18 ;  /* 0x0000000102007811 */ /* 0x000fe200078fc0ff */
[----:B------:R-:W-:-:S03]  /*1e70*/  IMAD.IADD R13, R4, 0x1, R5 ;  /* 0x00000001040d7824 */ /* 0x000fc600078e0205 */
[----:B------:R-:W-:Y:S01]  /*1e80*/  LOP3.LUT R2, R0, 0x3, RZ, 0xc0, !PT ;  /* 0x0000000300027812 */ /* 0x000fe200078ec0ff */
[----:B------:R-:W-:-:S04]  /*1e90*/  IMAD.MOV.U32 R0, RZ, RZ, R4 ;  /* 0x000000ffff007224 */ /* 0x000fc800078e0004 */
[----:B------:R-:W-:-:S07]  /*1ea0*/  IMAD.MOV R2, RZ, RZ, -R2 ;  /* 0x000000ffff027224 */ /* 0x000fce00078e0a02 */
.L_x_121:
        /* <DEDUP_REMOVED lines=10> */
.L_x_120:
[----:B------:R-:W-:Y:S05]  /*1f50*/  BSYNC.RECONVERGENT B2 ;  /* 0x0000000000027941 */ /* 0x000fea0003800200 */
.L_x_119:
[----:B------:R-:W-:Y:S05]  /*1f60*/  @!P2 BRA `(.L_x_118) ;  /* 0x00000000007ca947 */ /* 0x000fea0003800000 */
[----:B------:R-:W0:Y:S01]  /*1f70*/  LDC.64 R8, c[0x0][0x380] ;  /* 0x0000e000ff087b82 */ /* 0x000e220000000a00 */
[C---:B------:R-:W-:Y:S02]  /*1f80*/  IMAD.IADD R5, R0.reuse, 0x1, R5 ;  /* 0x0000000100057824 */ /* 0x040fe400078e0205 */
[----:B------:R-:W-:-:S07]  /*1f90*/  VIADD R0, R0, 0x200 ;  /* 0x0000020000007836 */ /* 0x000fce0000000000 */
.L_x_122:
        /* <DEDUP_REMOVED lines=11> */
[C---:B------:R-:W-:Y:S02]  /*2050*/  VIADD R2, R0.reuse, 0x200 ;  /* 0x0000020000027836 */ /* 0x040fe40000000000 */
[----:B------:R-:W-:Y:S02]  /*2060*/  VIADD R0, R0, 0x400 ;  /* 0x0000040000007836 */ /* 0x000fe40000000000 */
[----:B------:R-:W-:Y:S01]  /*2070*/  VIADD R5, R5, 0x400 ;  /* 0x0000040005057836 */ /* 0x000fe20000000000 */
[----:B------:R-:W-:Y:S01]  /*2080*/  ISETP.GE.AND P1, PT, R2, R3, PT ;  /* 0x000000030200720c */ /* 0x000fe20003f26270 */
        /* <DEDUP_REMOVED lines=11> */
[----:B------:R-:W-:Y:S01]  /*2140*/  FSEL R7, R17, R7, !P0 ;  /* 0x0000000711077208 */ /* 0x000fe20004000000 */
[----:B------:R-:W-:Y:S06]  /*2150*/  @!P1 BRA `(.L_x_122) ;  /* 0xfffffffc00909947 */ /* 0x000fec000383ffff */
.L_x_118:
[----:B------:R-:W-:Y:S05]  /*2160*/  BSYNC.RECONVERGENT B1 ;  /* 0x0000000000017941 */ /* 0x000fea0003800200 */
.L_x_116:
        /* <DEDUP_REMOVED lines=50> */
[----:B------:R-:W2:Y:S01]  /*2490*/  LDS.128 R12, [UR4+0x20] ;  /* 0x00002004ff0c7984 */ /* 0x000ea20008000c00 */
[----:B-1----:R-:W-:-:S06]  /*24a0*/  DSETP.GEU.AND P1, PT, R6, R8, PT ;  /* 0x000000080600722a */ /* 0x002fcc0003f2e000 */
[----:B0-----:R-:W-:Y:S02]  /*24b0*/  FSEL R2, R8, R6, !P1 ;  /* 0x0000000608027208 */ /* 0x001fe40004800000 */
[----:B------:R-:W-:Y:S02]  /*24c0*/  FSEL R3, R9, R7, !P1 ;  /* 0x0000000709037208 */ /* 0x000fe40004800000 */
[----:B------:R-:W0:Y:S04]  /*24d0*/  LDS.128 R4, [UR4+0x30] ;  /* 0x00003004ff047984 */ /* 0x000e280008000c00 */
[----:B------:R-:W-:-:S06]  /*24e0*/  DSETP.GEU.AND P1, PT, R2, R10, PT ;  /* 0x0000000a0200722a */ /* 0x000fcc0003f2e000 */
[----:B------:R-:W-:Y:S02]  /*24f0*/  FSEL R2, R10, R2, !P1 ;  /* 0x000000020a027208 */ /* 0x000fe40004800000 */
[----:B------:R-:W-:-:S06]  /*2500*/  FSEL R3, R11, R3, !P1 ;  /* 0x000000030b037208 */ /* 0x000fcc0004800000 */
[----:B--2---:R-:W-:-:S06]  /*2510*/  DSETP.GEU.AND P1, PT, R2, R12, PT ;  /* 0x0000000c0200722a */ /* 0x004fcc0003f2e000 */
        /* <DEDUP_REMOVED lines=16> */
.L_x_99:
        /* <DEDUP_REMOVED lines=12> */
.L_x_125:
[----:B------:R-:W-:Y:S05]  /*26e0*/  BSYNC.RECONVERGENT B1 ;  /* 0x0000000000017941 */ /* 0x000fea0003800200 */
.L_x_124:
        /* <DEDUP_REMOVED lines=17> */
.L_x_130:
        /* <DEDUP_REMOVED lines=12> */
.L_x_129:
[----:B------:R-:W-:Y:S05]  /*28c0*/  BSYNC.RECONVERGENT B2 ;  /* 0x0000000000027941 */ /* 0x000fea0003800200 */
.L_x_128:
        /* <DEDUP_REMOVED lines=10> */
.L_x_133:
        /* <DEDUP_REMOVED lines=69> */
.L_x_132:
[----:B------:R-:W-:Y:S05]  /*2dc0*/  BSYNC.RECONVERGENT B2 ;  /* 0x0000000000027941 */ /* 0x000fea0003800200 */
.L_x_131:
        /* <DEDUP_REMOVED lines=40> */
.L_x_135:
[----:B------:R-:W-:Y:S05]  /*3050*/  BSYNC.RECONVERGENT B2 ;  /* 0x0000000000027941 */ /* 0x000fea0003800200 */
.L_x_134:
        /* <DEDUP_REMOVED lines=18> */
.L_x_127:
[----:B------:R-:W-:Y:S05]  /*3180*/  BSYNC.RECONVERGENT B1 ;  /* 0x0000000000017941 */ /* 0x000fea0003800200 */
.L_x_126:
        /* <DEDUP_REMOVED lines=60> */
[----:B---3--:R-:W1:Y:S01]  /*3550*/  LDS.128 R12, [UR4+0x20] ;  /* 0x00002004ff0c7984 */ /* 0x008e620008000c00 */
        /* <DEDUP_REMOVED lines=24> */
.L_x_136:
        /* <DEDUP_REMOVED lines=63> */
[----:B----4-:R-:W-:Y:S05]  /*3ad0*/  @P0 BRA `(.L_x_114) ;  /* 0x0000001000380947 */ /* 0x010fea0003800000 */
[----:B------:R-:W0:Y:S01]  /*3ae0*/  S2UR UR5, SR_CgaCtaId ;  /* 0x00000000000579c3 */ /* 0x000e220000008800 */
[----:B------:R-:W-:Y:S01]  /*3af0*/  UMOV UR4, 0x400 ;  /* 0x0000040000047882 */ /* 0x000fe20000000000 */
[C---:B------:R-:W-:Y:S02]  /*3b00*/  ISETP.GT.U32.AND P3, PT, R0.reuse, 0x20, PT ;  /* 0x000000200000780c */ /* 0x040fe40003f64070 */
        /* <DEDUP_REMOVED lines=9> */
[----:B------:R-:W-:Y:S01]  /*3ba0*/  ISETP.GT.U32.AND P1, PT, R0, 0x60, PT ;  /* 0x000000600000780c */ /* 0x000fe20003f24070 */
[----:B------:R-:W-:Y:S01]  /*3bb0*/  IMAD.MOV.U32 R2, RZ, RZ, R13 ;  /* 0x000000ffff027224 */ /* 0x000fe200078e000d */
[----:B------:R-:W0:Y:S01]  /*3bc0*/  LDS.128 R4, [UR4+0x30] ;  /* 0x00003004ff047984 */ /* 0x000e220008000c00 */
[----:B------:R-:W-:-:S06]  /*3bd0*/  IMAD.MOV.U32 R3, RZ, RZ, R12 ;  /* 0x000000ffff037224 */ /* 0x000fcc00078e000c */
        /* <DEDUP_REMOVED lines=36> */
.L_x_123:
[----:B------:R-:W0:Y:S01]  /*3e20*/  S2R R7, SR_TID.X ;  /* 0x0000000000077919 */ /* 0x000e220000002100 */
[----:B------:R-:W1:Y:S02]  /*3e30*/  LDCU.64 UR4, c[0x0][0x380] ;  /* 0x00007000ff0477ac */ /* 0x000e640008000a00 */
[----:B-1----:R-:W-:Y:S02]  /*3e40*/  IMAD.U32 R2, RZ, RZ, UR4 ;  /* 0x00000004ff027e24 */ /* 0x002fe4000f8e00ff */
[----:B------:R-:W-:Y:S02]  /*3e50*/  IMAD.U32 R3, RZ, RZ, UR5 ;  /* 0x00000005ff037e24 */ /* 0x000fe4000f8e00ff */
        /* <DEDUP_REMOVED lines=9> */
[----:B------:R-:W-:-:S05]  /*3ef0*/  VIADD R6, R0, 0xfffff800 ;  /* 0xfffff80000067836 */ /* 0x000fca0000000000 */
[----:B------:R-:W-:Y:S01]  /*3f00*/  ISETP.GE.U32.AND P1, PT, R6, 0x800, PT ;  /* 0x000008000600780c */ /* 0x000fe20003f26070 */
[----:B--2---:R-:W-:-:S06]  /*3f10*/  DSETP.GEU.AND P0, PT, R22, R8, PT ;  /* 0x000000081600722a */ /* 0x004fcc0003f0e000 */
[----:B------:R-:W-:Y:S02]  /*3f20*/  FSEL R8, R8, R22, !P0 ;  /* 0x0000001608087208 */ /* 0x000fe40004000000 */
[----:B------:R-:W-:-:S06]  /*3f30*/  FSEL R9, R9, R23, !P0 ;  /* 0x0000001709097208 */ /* 0x000fcc0004000000 */
[----:B---3--:R-:W-:-:S06]  /*3f40*/  DSETP.GEU.AND P0, PT, R8, R10, PT ;  /* 0x0000000a0800722a */ /* 0x008fcc0003f0e000 */
[----:B------:R-:W-:Y:S02]  /*3f50*/  FSEL R8, R10, R8, !P0 ;  /* 0x000000080a087208 */ /* 0x000fe40004000000 */
[----:B------:R-:W-:Y:S01]  /*3f60*/  FSEL R9, R11, R9, !P0 ;  /* 0x000000090b097208 */ /* 0x000fe20004000000 */
[----:B------:R-:W-:-:S05]  /*3f70*/  IMAD.MOV.U32 R11, RZ, RZ, 0x800 ;  /* 0x00000800ff0b7424 */ /* 0x000fca00078e00ff */
        /* <DEDUP_REMOVED lines=18> */
[----:B------:R-:W1:Y:S02]  /*40a0*/  LDC.64 R2, c[0x0][0x380] ;  /* 0x0000e000ff027b82 */ /* 0x000e640000000a00 */
.L_x_139:
[----:B------:R-:W-:-:S04]  /*40b0*/  IMAD.IADD R17, R7, 0x1, R11 ;  /* 0x0000000107117824 */ /* 0x000fc800078e020b */
[----:B-1----:R-:W-:-:S06]  /*40c0*/  IMAD.WIDE.U32 R16, R17, 0x8, R2 ;  /* 0x0000000811107825 */ /* 0x002fcc00078e0002 */
[----:B------:R-:W2:Y:S01]  /*40d0*/  LDG.E.64.CONSTANT R16, desc[UR6][R16.64] ;  /* 0x0000000610107981 */ /* 0x000ea2000c1e9b00 */
[----:B------:R-:W-:-:S05]  /*40e0*/  IMAD.WIDE.U32 R18, R11, 0x8, R4 ;  /* 0x000000080b127825 */ /* 0x000fca00078e0004 */
[----:B------:R-:W3:Y:S04]  /*40f0*/  LDG.E.64.CONSTANT R20, desc[UR6][R18.64+0x800] ;  /* 0x0008000612147981 */ /* 0x000ee8000c1e9b00 */
[----:B------:R-:W4:Y:S04]  /*4100*/  LDG.E.64.CONSTANT R22, desc[UR6][R18.64+0x1000] ;  /* 0x0010000612167981 */ /* 0x000f28000c1e9b00 */
[----:B------:R-:W5:Y:S04]  /*4110*/  LDG.E.64.CONSTANT R24, desc[UR6][R18.64+0x1800] ;  /* 0x0018000612187981 */ /* 0x000f68000c1e9b00 */
[----:B------:R-:W5:Y:S04]  /*4120*/  LDG.E.64.CONSTANT R26, desc[UR6][R18.64+0x2000] ;  /* 0x00200006121a7981 */ /* 0x000f68000c1e9b00 */
[----:B------:R-:W5:Y:S04]  /*4130*/  LDG.E.64.CONSTANT R28, desc[UR6][R18.64+0x2800] ;  /* 0x00280006121c7981 */ /* 0x000f68000c1e9b00 */
[----:B------:R-:W5:Y:S04]  /*4140*/  LDG.E.64.CONSTANT R14, desc[UR6][R18.64+0x3000] ;  /* 0x00300006120e7981 */ /* 0x000f68000c1e9b00 */
[----:B------:R-:W5:Y:S01]  /*4150*/  LDG.E.64.CONSTANT R12, desc[UR6][R18.64+0x3800] ;  /* 0x00380006120c7981 */ /* 0x000f62000c1e9b00 */
[----:B0-----:R-:W-:-:S05]  /*4160*/  IMAD.IADD R10, R0, 0x1, -R11 ;  /* 0x00000001000a7824 */ /* 0x001fca00078e0a0b */
[----:B------:R-:W-:Y:S01]  /*4170*/  ISETP.GE.U32.AND P1, PT, R10, 0x800, PT ;  /* 0x000008000a00780c */ /* 0x000fe20003f26070 */
        /* <DEDUP_REMOVED lines=26> */
[----:B------:R-:W-:-:S13]  /*4320*/  ISETP.GT.U32.AND P0, PT, R11, R6, PT ;  /* 0x000000060b00720c */ /* 0x000fda0003f04070 */
[----:B------:R-:W-:Y:S05]  /*4330*/  @!P0 BRA `(.L_x_139) ;  /* 0xfffffffc005c8947 */ /* 0x000fea000383ffff */
.L_x_137:
        /* <DEDUP_REMOVED lines=14> */
[----:B------:R-:W-:Y:S01]  /*4420*/  LEA.HI R0, R5, 0x1, RZ, 0x18 ;  /* 0x0000000105007811 */ /* 0x000fe200078fc0ff */
[----:B------:R-:W-:-:S03]  /*4430*/  IMAD.IADD R15, R7, 0x1, R11 ;  /* 0x00000001070f7824 */ /* 0x000fc600078e020b */
[----:B------:R-:W-:Y:S01]  /*4440*/  LOP3.LUT R5, R0, 0x3, RZ, 0xc0, !PT ;  /* 0x0000000300057812 */ /* 0x000fe200078ec0ff */
[----:B------:R-:W-:-:S04]  /*4450*/  IMAD.MOV.U32 R0, RZ, RZ, R7 ;  /* 0x000000ffff007224 */ /* 0x000fc800078e0007 */
[----:B------:R-:W-:-:S07]  /*4460*/  IMAD.MOV R5, RZ, RZ, -R5 ;  /* 0x000000ffff057224 */ /* 0x000fce00078e0a05 */
.L_x_143:
        /* <DEDUP_REMOVED lines=10> */
.L_x_142:
[----:B------:R-:W-:Y:S05]  /*4510*/  BSYNC.RECONVERGENT B2 ;  /* 0x0000000000027941 */ /* 0x000fea0003800200 */
.L_x_141:
[----:B------:R-:W-:Y:S05]  /*4520*/  @!P2 BRA `(.L_x_140) ;  /* 0x000000000078a947 */ /* 0x000fea0003800000 */
[C---:B------:R-:W-:Y:S02]  /*4530*/  IMAD.IADD R5, R0.reuse, 0x1, R11 ;  /* 0x0000000100057824 */ /* 0x040fe400078e020b */
[----:B------:R-:W-:-:S07]  /*4540*/  VIADD R0, R0, 0x200 ;  /* 0x0000020000007836 */ /* 0x000fce0000000000 */
.L_x_144:
[----:B------:R-:W-:-:S04]  /*4550*/  IMAD.WIDE.U32 R10, R5, 0x8, R2 ;  /* 0x00000008050a7825 */ /* 0x000fc800078e0002 */
        /* <DEDUP_REMOVED lines=13> */
[----:B------:R-:W-:Y:S01]  /*4630*/  FSEL R9, R11, R9, !P0 ;  /* 0x000000090b097208 */ /* 0x000fe20004000000 */
[C---:B------:R-:W-:Y:S02]  /*4640*/  VIADD R11, R0.reuse, 0x200 ;  /* 0x00000200000b7836 */ /* 0x040fe40000000000 */
[----:B------:R-:W-:-:S03]  /*4650*/  VIADD R0, R0, 0x400 ;  /* 0x0000040000007836 */ /* 0x000fc60000000000 */
[----:B---3--:R-:W-:Y:S01]  /*4660*/  DSETP.GEU.AND P0, PT, R8, R12, PT ;  /* 0x0000000c0800722a */ /* 0x008fe20003f0e000 */
[----:B------:R-:W-:-:S05]  /*4670*/  ISETP.GE.AND P1, PT, R11, R4, PT ;  /* 0x000000040b00720c */ /* 0x000fca0003f26270 */
        /* <DEDUP_REMOVED lines=9> */
.L_x_140:
[----:B------:R-:W-:Y:S05]  /*4710*/  BSYNC.RECONVERGENT B1 ;  /* 0x0000000000017941 */ /* 0x000fea0003800200 */
.L_x_138:
        /* <DEDUP_REMOVED lines=74> */
.L_x_114:
[----:B------:R-:W-:Y:S05]  /*4bc0*/  BSYNC.RECONVERGENT B0 ;  /* 0x0000000000007941 */ /* 0x000fea0003800200 */
.L_x_98:
[----:B------:R-:W-:Y:S05]  /*4bd0*/  @P0 EXIT ;  /* 0x000000000000094d */ /* 0x000fea0003800000 */
[----:B------:R-:W4:Y:S01]  /*4be0*/  LDCU.64 UR8, c[0x0][0x398] ;  /* 0x00007300ff0877ac */ /* 0x000f220008000a00 */
[----:B01----:R-:W0:Y:S01]  /*4bf0*/  LDC.64 R4, c[0x0][0x388] ;  /* 0x0000e200ff047b82 */ /* 0x003e220000000a00 */
[----:B------:R-:W2:Y:S01]  /*4c00*/  LDCU.64 UR4, c[0x0][0x398] ;  /* 0x00007300ff0477ac */ /* 0x000ea20008000a00 */
[----:B----4-:R-:W-:-:S06]  /*4c10*/  DSETP.GT.AND P0, PT, R6, UR8, PT ;  /* 0x0000000806007e2a */ /* 0x010fcc000bf04000 */
[----:B--23--:R-:W-:Y:S02]  /*4c20*/  FSEL R2, R6, UR4, P0 ;  /* 0x0000000406027c08 */ /* 0x00cfe40008000000 */
[----:B------:R-:W-:-:S05]  /*4c30*/  FSEL R3, R7, UR5, P0 ;  /* 0x0000000507037c08 */ /* 0x000fca0008000000 */
[----:B0-----:R-:W-:Y:S01]  /*4c40*/  STG.E.64 desc[UR6][R4.64], R2 ;  /* 0x0000000204007986 */ /* 0x001fe2000c101b06 */
[----:B------:R-:W-:Y:S05]  /*4c50*/  EXIT ;  /* 0x000000000000794d */ /* 0x000fea0003800000 */
.L_x_145:
        /* <DEDUP_REMOVED lines=10> */
.L_x_198:


//--------------------- .text._ZN3cub18CUB_300001_SM_10006detail11EmptyKernelIvEEvv --------------------------
	.section	.text._ZN3cub18CUB_300001_SM_10006detail11EmptyKernelIvEEvv,"ax",@progbits
	.align	128
        .global         _ZN3cub18CUB_300001_SM_10006detail11EmptyKernelIvEEvv
        .type           _ZN3cub18CUB_300001_SM_10006detail11EmptyKernelIvEEvv,@function
        .size           _ZN3cub18CUB_300001_SM_10006detail11EmptyKernelIvEEvv,(.L_x_199 - _ZN3cub18CUB_300001_SM_10006detail11EmptyKernelIvEEvv)
        .other          _ZN3cub18CUB_300001_SM_10006detail11EmptyKernelIvEEvv,@"STO_CUDA_ENTRY STV_DEFAULT"
_ZN3cub18CUB_300001_SM_10006detail11EmptyKernelIvEEvv:
.text._ZN3cub18CUB_300001_SM_10006detail11EmptyKernelIvEEvv:
[----:B------:R-:W-:Y:S01]  /*0000*/  LDC R1, c[0x0][0x37c] ;  /* 0x0000df00ff017b82 */ /* 0x000fe20000000800 */
[----:B------:R-:W-:Y:S05]  /*0010*/  EXIT ;  /* 0x000000000000794d */ /* 0x000fea0003800000 */
.L_x_146:
        /* <DEDUP_REMOVED lines=14> */
.L_x_199:


//--------------------- .text._Z8printArrPdi      --------------------------
	.section	.text._Z8printArrPdi,"ax",@progbits
	.align	128
        .global         _Z8printArrPdi
        .type           _Z8printArrPdi,@function
        .size           _Z8printArrPdi,(.L_x_200 - _Z8printArrPdi)
        .other          _Z8printArrPdi,@"STO_CUDA_ENTRY STV_DEFAULT"
_Z8printArrPdi:
.text._Z8printArrPdi:
[----:B------:R-:W0:Y:S08]  /*0000*/  LDC R1, c[0x0][0x37c] ;  /* 0x0000df00ff017b82 */ /* 0x000e300000000800 */
[----:B------:R-:W1:Y:S01]  /*0010*/  LDC R25, c[0x0][0x388] ;  /* 0x0000e200ff197b82 */ /* 0x000e620000000800 */
[----:B------:R-:W2:Y:S01]  /*0020*/  LDCU UR4, c[0x0][0x2f8] ;  /* 0x00005f00ff0477ac */ /* 0x000ea20008000800 */
[----:B0-----:R-:W-:Y:S01]  /*0030*/  VIADD R1, R1, 0xfffffff8 ;  /* 0xfffffff801017836 */ /* 0x001fe20000000000 */
[----:B------:R-:W0:Y:S04]  /*0040*/  LDCU UR5, c[0x0][0x2fc] ;  /* 0x00005f80ff0577ac */ /* 0x000e280008000800 */
[----:B--2---:R-:W-:-:S02]  /*0050*/  IADD3 R18, P1, PT, R1, UR4, RZ ;  /* 0x0000000401127c10 */ /* 0x004fc4000ff3e0ff */
[----:B-1----:R-:W-:-:S13]  /*0060*/  ISETP.GE.AND P0, PT, R25, 0x1, PT ;  /* 0x000000011900780c */ /* 0x002fda0003f06270 */
[----:B0-----:R-:W-:Y:S05]  /*0070*/  @!P0 EXIT ;  /* 0x000000000000894d */ /* 0x001fea0003800000 */
[----:B------:R-:W-:Y:S01]  /*0080*/  IMAD.X R17, RZ, RZ, UR5, P1 ;  /* 0x00000005ff117e24 */ /* 0x000fe200088e06ff */
[----:B------:R-:W-:Y:S01]  /*0090*/  LOP3.LUT R25, R25, 0x3, RZ, 0xc0, !PT ;  /* 0x0000000319197812 */ /* 0x000fe200078ec0ff */
[----:B------:R-:W-:Y:S01]  /*00a0*/  IMAD.MOV.U32 R24, RZ, RZ, RZ ;  /* 0x000000ffff187224 */ /* 0x000fe200078e00ff */
[----:B------:R-:W0:Y:S01]  /*00b0*/  LDCU.64 UR36, c[0x0][0x358] ;  /* 0x00006b00ff2477ac */ /* 0x000e220008000a00 */
[----:B------:R-:W1:Y:S05]  /*00c0*/  LDCU UR38, c[0x0][0x388] ;  /* 0x00007100ff2677ac */ /* 0x000e6a0008000800 */
.L_x_183:
[----:B------:R-:W2:Y:S01]  /*00d0*/  LDCU UR4, c[0x0][0x388] ;  /* 0x00007100ff0477ac */ /* 0x000ea20008000800 */
[----:B------:R-:W-:Y:S01]  /*00e0*/  IMAD.MOV.U32 R16, RZ, RZ, RZ ;  /* 0x000000ffff107224 */ /* 0x000fe200078e00ff */
[----:B--2---:R-:W-:Y:S02]  /*00f0*/  UISETP.GE.U32.AND UP0, UPT, UR4, 0x10, UPT ;  /* 0x000000100400788c */ /* 0x004fe4000bf06070 */
[C---:B------:R-:W-:Y:S01]  /*0100*/  IMAD R23, R24.reuse, UR4, RZ ;  /* 0x0000000418177c24 */ /* 0x040fe2000f8e02ff */
[----:B------:R-:W-:-:S04]  /*0110*/  IADD3 R24, PT, PT, R24, 0x1, RZ ;  /* 0x0000000118187810 */ /* 0x000fc80007ffe0ff */
[----:B------:R-:W-:-:S04]  /*0120*/  ISETP.NE.AND P0, PT, R24, UR4, PT ;  /* 0x0000000418007c0c */ /* 0x000fc8000bf05270 */
[----:B------:R-:W-:Y:S01]  /*0130*/  P2R R26, PR, RZ, 0x1 ;  /* 0x00000001ff1a7803 */ /* 0x000fe20000000000 */
[----:B------:R-:W-:Y:S08]  /*0140*/  BRA.U !UP0, `(.L_x_147) ;  /* 0x0000000908d07547 */ /* 0x000ff0000b800000 */
[----:B------:R-:W2:Y:S01]  /*0150*/  LDC.64 R2, c[0x0][0x380] ;  /* 0x0000e000ff027b82 */ /* 0x000ea20000000a00 */
[----:B------:R-:W-:Y:S01]  /*0160*/  ULOP3.LUT UR4, UR4, 0x7ffffff0, URZ, 0xc0, !UPT ;  /* 0x7ffffff004047892 */ /* 0x000fe2000f8ec0ff */
[----:B------:R-:W-:Y:S03]  /*0170*/  BSSY.RECONVERGENT B6, `(.L_x_147) ;  /* 0x00000b1000067945 */ /* 0x000fe60003800200 */
[----:B------:R-:W-:Y:S01]  /*0180*/  UIADD3 UR4, UPT, UPT, -UR4, URZ, URZ ;  /* 0x000000ff04047290 */ /* 0x000fe2000fffe1ff */
[----:B--2---:R-:W-:-:S03]  /*0190*/  IMAD.WIDE.U32 R2, R23, 0x8, R2 ;  /* 0x0000000817027825 */ /* 0x004fc600078e0002 */
[----:B------:R-:W-:Y:S02]  /*01a0*/  IADD3 R28, P0, PT, R2, 0x40, RZ ;  /* 0x00000040021c7810 */ /* 0x000fe40007f1e0ff */
[----:B------:R-:W-:-:S03]  /*01b0*/  IMAD.U32 R2, RZ, RZ, UR4 ;  /* 0x00000004ff027e24 */ /* 0x000fc6000f8e00ff */
[----:B------:R-:W-:-:S08]  /*01c0*/  IMAD.X R29, RZ, RZ, R3, P0 ;  /* 0x000000ffff1d7224 */ /* 0x000fd000000e0603 */
.L_x_164:
[----:B0-----:R-:W2:Y:S01]  /*01d0*/  LDG.E.64 R10, desc[UR36][R28.64+-0x40] ;  /* 0xffffc0241c0a7981 */ /* 0x001ea2000c1e1b00 */
[----:B------:R-:W-:Y:S01]  /*01e0*/  MOV R8, 0x150 ;  /* 0x0000015000087802 */ /* 0x000fe20000000f00 */
[----:B------:R-:W0:Y:S01]  /*01f0*/  LDCU.64 UR4, c[0x4][0x140] ;  /* 0x01002800ff0477ac */ /* 0x000e220008000a00 */
[----:B------:R-:W-:Y:S01]  /*0200*/  IADD3 R2, PT, PT, R2, 0x10, RZ ;  /* 0x0000001002027810 */ /* 0x000fe20007ffe0ff */
[----:B------:R-:W-:Y:S01]  /*0210*/  IMAD.MOV.U32 R6, RZ, RZ, R18 ;  /* 0x000000ffff067224 */ /* 0x000fe200078e0012 */
[----:B------:R-:W-:Y:S01]  /*0220*/  MOV R7, R17 ;  /* 0x0000001100077202 */ /* 0x000fe20000000f00 */
[----:B-1----:R-:W-:Y:S01]  /*0230*/  ULOP3.LUT UR6, UR38, 0x7ffffff0, URZ, 0xc0, !UPT ;  /* 0x7ffffff026067892 */ /* 0x002fe2000f8ec0ff */
[----:B------:R-:W1:Y:S01]  /*0240*/  LDC.64 R8, c[0x4][R8] ;  /* 0x0100000008087b82 */ /* 0x000e620000000a00 */
[----:B------:R-:W-:-:S04]  /*0250*/  ISETP.NE.AND P0, PT, R2, RZ, PT ;  /* 0x000000ff0200720c */ /* 0x000fc80003f05270 */
[----:B------:R-:W-:Y:S01]  /*0260*/  P2R R22, PR, RZ, 0x1 ;  /* 0x00000001ff167803 */ /* 0x000fe20000000000 */
[----:B------:R-:W-:Y:S02]  /*0270*/  IMAD.U32 R16, RZ, RZ, UR6 ;  /* 0x00000006ff107e24 */ /* 0x000fe4000f8e00ff */
[----:B0-----:R-:W-:Y:S02]  /*0280*/  IMAD.U32 R4, RZ, RZ, UR4 ;  /* 0x00000004ff047e24 */ /* 0x001fe4000f8e00ff */
[----:B------:R-:W-:Y:S01]  /*0290*/  IMAD.U32 R5, RZ, RZ, UR5 ;  /* 0x00000005ff057e24 */ /* 0x000fe2000f8e00ff */
[----:B-12---:R0:W-:Y:S06]  /*02a0*/  STL.64 [R1], R10 ;  /* 0x0000000a01007387 */ /* 0x0061ec0000100a00 */
[----:B------:R-:W-:-:S07]  /*02b0*/  LEPC R20, `(.L_x_148) ;  /* 0x000000001014794e */ /* 0x000fce0000000000 */
[----:B0-----:R-:W-:Y:S05]  /*02c0*/  CALL.ABS.NOINC R8 ;  /* 0x0000000008007343 */ /* 0x001fea0003c00000 */
.L_x_148:
[----:B------:R-:W2:Y:S01]  /*02d0*/  LDG.E.64 R10, desc[UR36][R28.64+-0x38] ;  /* 0xffffc8241c0a7981 */ /* 0x000ea2000c1e1b00 */
[----:B------:R-:W-:Y:S01]  /*02e0*/  MOV R19, 0x150 ;  /* 0x0000015000137802 */ /* 0x000fe20000000f00 */
[----:B------:R-:W0:Y:S01]  /*02f0*/  LDCU.64 UR4, c[0x4][0x140] ;  /* 0x01002800ff0477ac */ /* 0x000e220008000a00 */
[----:B------:R-:W-:Y:S01]  /*0300*/  MOV R6, R18 ;  /* 0x0000001200067202 */ /* 0x000fe20000000f00 */
[----:B------:R-:W-:Y:S01]  /*0310*/  IMAD.MOV.U32 R7, RZ, RZ, R17 ;  /* 0x000000ffff077224 */ /* 0x000fe200078e0011 */
[----:B------:R1:W3:Y:S01]  /*0320*/  LDC.64 R8, c[0x4][R19] ;  /* 0x0100000013087b82 */ /* 0x0002e20000000a00 */
[----:B0-----:R-:W-:Y:S02]  /*0330*/  IMAD.U32 R4, RZ, RZ, UR4 ;  /* 0x00000004ff047e24 */ /* 0x001fe4000f8e00ff */
[----:B------:R-:W-:Y:S01]  /*0340*/  IMAD.U32 R5, RZ, RZ, UR5 ;  /* 0x00000005ff057e24 */ /* 0x000fe2000f8e00ff */
[----:B--23--:R1:W-:Y:S06]  /*0350*/  STL.64 [R1], R10 ;  /* 0x0000000a01007387 */ /* 0x00c3ec0000100a00 */
[----:B------:R-:W-:-:S07]  /*0360*/  LEPC R20, `(.L_x_149) ;  /* 0x000000001014794e */ /* 0x000fce0000000000 */
[----:B-1----:R-:W-:Y:S05]  /*0370*/  CALL.ABS.NOINC R8 ;  /* 0x0000000008007343 */ /* 0x002fea0003c00000 */
.L_x_149:
[----:B------:R-:W2:Y:S01]  /*0380*/  LDG.E.64 R10, desc[UR36][R28.64+-0x30] ;  /* 0xffffd0241c0a7981 */ /* 0x000ea2000c1e1b00 */
[----:B------:R0:W1:Y:S01]  /*0390*/  LDC.64 R8, c[0x4][R19] ;  /* 0x0100000013087b82 */ /* 0x0000620000000a00 */
[----:B------:R-:W3:Y:S01]  /*03a0*/  LDCU.64 UR4, c[0x4][0x140] ;  /* 0x01002800ff0477ac */ /* 0x000ee20008000a00 */
[----:B------:R-:W-:Y:S01]  /*03b0*/  MOV R6, R18 ;  /* 0x0000001200067202 */ /* 0x000fe20000000f00 */
[----:B------:R-:W-:Y:S02]  /*03c0*/  IMAD.MOV.U32 R7, RZ, RZ, R17 ;  /* 0x000000ffff077224 */ /* 0x000fe400078e0011 */
[----:B---3--:R-:W-:Y:S02]  /*03d0*/  IMAD.U32 R4, RZ, RZ, UR4 ;  /* 0x00000004ff047e24 */ /* 0x008fe4000f8e00ff */
[----:B------:R-:W-:Y:S01]  /*03e0*/  IMAD.U32 R5, RZ, RZ, UR5 ;  /* 0x00000005ff057e24 */ /* 0x000fe2000f8e00ff */
[----:B-12---:R0:W-:Y:S06]  /*03f0*/  STL.64 [R1], R10 ;  /* 0x0000000a01007387 */ /* 0x0061ec0000100a00 */
[----:B------:R-:W-:-:S07]  /*0400*/  LEPC R20, `(.L_x_150) ;  /* 0x000000001014794e */ /* 0x000fce0000000000 */
[----:B0-----:R-:W-:Y:S05]  /*0410*/  CALL.ABS.NOINC R8 ;  /* 0x0000000008007343 */ /* 0x001fea0003c00000 */
.L_x_150:
        /* <DEDUP_REMOVED lines=10> */
.L_x_151:
        /* <DEDUP_REMOVED lines=10> */
.L_x_152:
        /* <DEDUP_REMOVED lines=10> */
.L_x_153:
        /* <DEDUP_REMOVED lines=10> */
.L_x_154:
        /* <DEDUP_REMOVED lines=10> */
.L_x_155:
        /* <DEDUP_REMOVED lines=10> */
.L_x_156:
        /* <DEDUP_REMOVED lines=10> */
.L_x_157:
        /* <DEDUP_REMOVED lines=10> */
.L_x_158:
        /* <DEDUP_REMOVED lines=10> */
.L_x_159:
        /* <DEDUP_REMOVED lines=10> */
.L_x_160:
        /* <DEDUP_REMOVED lines=10> */
.L_x_161:
        /* <DEDUP_REMOVED lines=10> */
.L_x_162:
        /* <DEDUP_REMOVED lines=10> */
.L_x_163:
[----:B------:R-:W-:Y:S02]  /*0c40*/  ISETP.NE.AND P6, PT, R22, RZ, PT ;  /* 0x000000ff1600720c */ /* 0x000fe40003fc5270 */
[----:B------:R-:W-:-:S05]  /*0c50*/  IADD3 R28, P0, PT, R28, 0x80, RZ ;  /* 0x000000801c1c7810 */ /* 0x000fca0007f1e0ff */
[----:B------:R-:W-:-:S06]  /*0c60*/  IMAD.X R29, RZ, RZ, R29, P0 ;  /* 0x000000ffff1d7224 */ /* 0x000fcc00000e061d */
[----:B------:R-:W-:Y:S05]  /*0c70*/  @P6 BRA `(.L_x_164) ;  /* 0xfffffff400546947 */ /* 0x000fea000383ffff */
[----:B------:R-:W-:Y:S05]  /*0c80*/  BSYNC.RECONVERGENT B6 ;  /* 0x0000000000067941 */ /* 0x000fea0003800200 */
.L_x_147:
[----:B------:R-:W2:Y:S02]  /*0c90*/  LDC R22, c[0x0][0x388] ;  /* 0x0000e200ff167b82 */ /* 0x000ea40000000800 */
[----:B--2---:R-:W-:-:S04]  /*0ca0*/  LOP3.LUT R0, R22, 0xf, RZ, 0xc0, !PT ;  /* 0x0000000f16007812 */ /* 0x004fc800078ec0ff */
[----:B------:R-:W-:-:S13]  /*0cb0*/  ISETP.NE.AND P0, PT, R0, RZ, PT ;  /* 0x000000ff0000720c */ /* 0x000fda0003f05270 */
[----:B------:R-:W-:Y:S05]  /*0cc0*/  @!P0 BRA `(.L_x_165) ;  /* 0x0000000c002c8947 */ /* 0x000fea0003800000 */
[----:B------:R-:W2:Y:S01]  /*0cd0*/  LDCU UR4, c[0x0][0x2f8] ;  /* 0x00005f00ff0477ac */ /* 0x000ea20008000800 */
[----:B------:R-:W-:-:S05]  /*0ce0*/  VIADD R0, R0, 0xffffffff ;  /* 0xffffffff00007836 */ /* 0x000fca0000000000 */
[----:B------:R-:W-:Y:S02]  /*0cf0*/  ISETP.GE.U32.AND P0, PT, R0, 0x7, PT ;  /* 0x000000070000780c */ /* 0x000fe40003f06070 */
[----:B--2---:R-:W-:-:S11]  /*0d00*/  IADD3 R2, PT, PT, R18, -UR4, RZ ;  /* 0x8000000412027c10 */ /* 0x004fd6000fffe0ff */
[----:B------:R-:W-:Y:S05]  /*0d10*/  @!P0 BRA `(.L_x_166) ;  /* 0x00000004006c8947 */ /* 0x000fea0003800000 */
[----:B------:R-:W2:Y:S01]  /*0d20*/  LDC.64 R10, c[0x0][0x380] ;  /* 0x0000e000ff0a7b82 */ /* 0x000ea20000000a00 */
[----:B------:R-:W-:Y:S01]  /*0d30*/  IMAD.IADD R3, R23, 0x1, R16 ;  /* 0x0000000117037824 */ /* 0x000fe200078e0210 */
[----:B------:R-:W-:Y:S01]  /*0d40*/  MOV R8, 0x150 ;  /* 0x0000015000087802 */ /* 0x000fe20000000f00 */
[----:B------:R-:W3:Y:S02]  /*0d50*/  LDCU.64 UR4, c[0x4][0x140] ;  /* 0x01002800ff0477ac */ /* 0x000ee40008000a00 */
[----:B--2---:R-:W-:-:S06]  /*0d60*/  IMAD.WIDE.U32 R10, R3, 0x8, R10 ;  /* 0x00000008030a7825 */ /* 0x004fcc00078e000a */
[----:B0-----:R-:W2:Y:S01]  /*0d70*/  LDG.E.64 R10, desc[UR36][R10.64] ;  /* 0x000000240a0a7981 */ /* 0x001ea2000c1e1b00 */
[----:B------:R-:W0:Y:S01]  /*0d80*/  LDC.64 R8, c[0x4][R8] ;  /* 0x0100000008087b82 */ /* 0x000e220000000a00 */
[----:B---3--:R-:W-:Y:S01]  /*0d90*/  IMAD.U32 R4, RZ, RZ, UR4 ;  /* 0x00000004ff047e24 */ /* 0x008fe2000f8e00ff */
[----:B------:R-:W-:Y:S01]  /*0da0*/  MOV R6, R18 ;  /* 0x0000001200067202 */ /* 0x000fe20000000f00 */
[----:B------:R-:W-:Y:S02]  /*0db0*/  IMAD.U32 R5, RZ, RZ, UR5 ;  /* 0x00000005ff057e24 */ /* 0x000fe4000f8e00ff */
[----:B------:R-:W-:Y:S01]  /*0dc0*/  IMAD.MOV.U32 R7, RZ, RZ, R17 ;  /* 0x000000ffff077224 */ /* 0x000fe200078e0011 */
[----:B0-2---:R2:W-:Y:S06]  /*0dd0*/  STL.64 [R2], R10 ;  /* 0x0000000a02007387 */ /* 0x0055ec0000100a00 */
[----:B------:R-:W-:-:S07]  /*0de0*/  LEPC R20, `(.L_x_167) ;  /* 0x000000001014794e */ /* 0x000fce0000000000 */
[----:B-12---:R-:W-:Y:S05]  /*0df0*/  CALL.ABS.NOINC R8 ;  /* 0x0000000008007343 */ /* 0x006fea0003c00000 */
.L_x_167:
[----:B------:R-:W0:Y:S01]  /*0e00*/  LDCU.64 UR4, c[0x0][0x380] ;  /* 0x00007000ff0477ac */ /* 0x000e220008000a00 */
[----:B------:R-:W-:-:S05]  /*0e10*/  IADD3 R0, P0, PT, R23, R16, RZ ;  /* 0x0000001017007210 */ /* 0x000fca0007f1e0ff */
[----:B------:R-:W-:Y:S01]  /*0e20*/  IMAD.X R3, RZ, RZ, RZ, P0 ;  /* 0x000000ffff037224 */ /* 0x000fe200000e06ff */
[----:B0-----:R-:W-:-:S04]  /*0e30*/  LEA R28, P0, R0, UR4, 0x3 ;  /* 0x00000004001c7c11 */ /* 0x001fc8000f8018ff */
[----:B------:R-:W-:Y:S01]  /*0e40*/  LEA.HI.X R29, R0, UR5, R3, 0x3, P0 ;  /* 0x00000005001d7c11 */ /* 0x000fe200080f1c03 */
[----:B------:R-:W0:Y:S04]  /*0e50*/  LDCU.64 UR4, c[0x4][0x140] ;  /* 0x01002800ff0477ac */ /* 0x000e280008000a00 */
[----:B------:R-:W2:Y:S01]  /*0e60*/  LDG.E.64 R10, desc[UR36][R28.64+0x8] ;  /* 0x000008241c0a7981 */ /* 0x000ea2000c1e1b00 */
[----:B------:R-:W-:Y:S01]  /*0e70*/  MOV R19, 0x150 ;  /* 0x0000015000137802 */ /* 0x000fe20000000f00 */
[----:B------:R-:W-:Y:S02]  /*0e80*/  IMAD.MOV.U32 R6, RZ, RZ, R18 ;  /* 0x000000ffff067224 */ /* 0x000fe400078e0012 */
[----:B------:R-:W-:Y:S01]  /*0e90*/  IMAD.MOV.U32 R7, RZ, RZ, R17 ;  /* 0x000000ffff077224 */ /* 0x000fe200078e0011 */
[----:B------:R1:W3:Y:S01]  /*0ea0*/  LDC.64 R8, c[0x4][R19] ;  /* 0x0100000013087b82 */ /* 0x0002e20000000a00 */
[----:B0-----:R-:W-:Y:S01]  /*0eb0*/  IMAD.U32 R4, RZ, RZ, UR4 ;  /* 0x00000004ff047e24 */ /* 0x001fe2000f8e00ff */
[----:B------:R-:W-:Y:S01]  /*0ec0*/  MOV R5, UR5 ;  /* 0x0000000500057c02 */ /* 0x000fe20008000f00 */
[----:B--23--:R1:W-:Y:S06]  /*0ed0*/  STL.64 [R2], R10 ;  /* 0x0000000a02007387 */ /* 0x00c3ec0000100a00 */
[----:B------:R-:W-:-:S07]  /*0ee0*/  LEPC R20, `(.L_x_168) ;  /* 0x000000001014794e */ /* 0x000fce0000000000 */
[----:B-1----:R-:W-:Y:S05]  /*0ef0*/  CALL.ABS.NOINC R8 ;  /* 0x0000000008007343 */ /* 0x002fea0003c00000 */
.L_x_168:
[----:B------:R-:W2:Y:S01]  /*0f00*/  LDG.E.64 R10, desc[UR36][R28.64+0x10] ;  /* 0x000010241c0a7981 */ /* 0x000ea2000c1e1b00 */
[----:B------:R0:W1:Y:S01]  /*0f10*/  LDC.64 R8, c[0x4][R19] ;  /* 0x0100000013087b82 */ /* 0x0000620000000a00 */
[----:B------:R-:W3:Y:S01]  /*0f20*/  LDCU.64 UR4, c[0x4][0x140] ;  /* 0x01002800ff0477ac */ /* 0x000ee20008000a00 */
[----:B------:R-:W-:Y:S02]  /*0f30*/  IMAD.MOV.U32 R6, RZ, RZ, R18 ;  /* 0x000000ffff067224 */ /* 0x000fe400078e0012 */
[----:B------:R-:W-:Y:S02]  /*0f40*/  IMAD.MOV.U32 R7, RZ, RZ, R17 ;  /* 0x000000ffff077224 */ /* 0x000fe400078e0011 */
[----:B---3--:R-:W-:Y:S01]  /*0f50*/  IMAD.U32 R4, RZ, RZ, UR4 ;  /* 0x00000004ff047e24 */ /* 0x008fe2000f8e00ff */
[----:B------:R-:W-:Y:S01]  /*0f60*/  MOV R5, UR5 ;  /* 0x0000000500057c02 */ /* 0x000fe20008000f00 */
[----:B-12---:R0:W-:Y:S06]  /*0f70*/  STL.64 [R2], R10 ;  /* 0x0000000a02007387 */ /* 0x0061ec0000100a00 */
[----:B------:R-:W-:-:S07]  /*0f80*/  LEPC R20, `(.L_x_169) ;  /* 0x000000001014794e */ /* 0x000fce0000000000 */
[----:B0-----:R-:W-:Y:S05]  /*0f90*/  CALL.ABS.NOINC R8 ;  /* 0x0000000008007343 */ /* 0x001fea0003c00000 */
.L_x_169:
        /* <DEDUP_REMOVED lines=10> */
.L_x_170:
        /* <DEDUP_REMOVED lines=10> */
.L_x_171:
        /* <DEDUP_REMOVED lines=10> */
.L_x_172:
        /* <DEDUP_REMOVED lines=10> */
.L_x_173:
[----:B------:R-:W2:Y:S01]  /*1220*/  LDG.E.64 R28, desc[UR36][R28.64+0x38] ;  /* 0x000038241c1c7981 */ /* 0x000ea2000c1e1b00 */
[----:B------:R0:W1:Y:S01]  /*1230*/  LDC.64 R8, c[0x4][R19] ;  /* 0x0100000013087b82 */ /* 0x0000620000000a00 */
[----:B------:R-:W3:Y:S01]  /*1240*/  LDCU.64 UR4, c[0x4][0x140] ;  /* 0x01002800ff0477ac */ /* 0x000ee20008000a00 */
[----:B------:R-:W-:Y:S01]  /*1250*/  IMAD.MOV.U32 R6, RZ, RZ, R18 ;  /* 0x000000ffff067224 */ /* 0x000fe200078e0012 */
[----:B------:R-:W-:Y:S02]  /*1260*/  MOV R7, R17 ;  /* 0x0000001100077202 */ /* 0x000fe40000000f00 */
[----:B---3--:R-:W-:Y:S01]  /*1270*/  MOV R4, UR4 ;  /* 0x0000000400047c02 */ /* 0x008fe20008000f00 */
[----:B------:R-:W-:Y:S01]  /*1280*/  IMAD.U32 R5, RZ, RZ, UR5 ;  /* 0x00000005ff057e24 */ /* 0x000fe2000f8e00ff */
[----:B-12---:R0:W-:Y:S06]  /*1290*/  STL.64 [R2], R28 ;  /* 0x0000001c02007387 */ /* 0x0061ec0000100a00 */
[----:B------:R-:W-:-:S07]  /*12a0*/  LEPC R20, `(.L_x_174) ;  /* 0x000000001014794e */ /* 0x000fce0000000000 */
[----:B0-----:R-:W-:Y:S05]  /*12b0*/  CALL.ABS.NOINC R8 ;  /* 0x0000000008007343 */ /* 0x001fea0003c00000 */
.L_x_174:
[----:B------:R-:W-:-:S07]  /*12c0*/  VIADD R16, R16, 0x8 ;  /* 0x0000000810107836 */ /* 0x000fce0000000000 */
.L_x_166:
[----:B------:R-:W-:-:S04]  /*12d0*/  LOP3.LUT R0, R22, 0x7, RZ, 0xc0, !PT ;  /* 0x0000000716007812 */ /* 0x000fc800078ec0ff */
[----:B------:R-:W-:-:S13]  /*12e0*/  ISETP.NE.AND P0, PT, R0, RZ, PT ;  /* 0x000000ff0000720c */ /* 0x000fda0003f05270 */
[----:B------:R-:W-:Y:S05]  /*12f0*/  @!P0 BRA `(.L_x_165) ;  /* 0x0000000400a08947 */ /* 0x000fea0003800000 */
[----:B------:R-:W-:-:S05]  /*1300*/  VIADD R0, R0, 0xffffffff ;  /* 0xffffffff00007836 */ /* 0x000fca0000000000 */
[----:B------:R-:W-:-:S13]  /*1310*/  ISETP.GE.U32.AND P0, PT, R0, 0x3, PT ;  /* 0x000000030000780c */ /* 0x000fda0003f06070 */
[----:B------:R-:W-:Y:S05]  /*1320*/  @!P0 BRA `(.L_x_175) ;  /* 0x0000000000cc8947 */ /* 0x000fea0003800000 */
[----:B------:R-:W2:Y:S01]  /*1330*/  LDC.64 R10, c[0x0][0x380] ;  /* 0x0000e000ff0a7b82 */ /* 0x000ea20000000a00 */
[----:B------:R-:W-:Y:S01]  /*1340*/  IADD3 R3, PT, PT, R23, R16, RZ ;  /* 0x0000001017037210 */ /* 0x000fe20007ffe0ff */
[----:B------:R-:W3:Y:S04]  /*1350*/  LDCU.64 UR4, c[0x4][0x140] ;  /* 0x01002800ff0477ac */ /* 0x000ee80008000a00 */
[----:B--2---:R-:W-:-:S06]  /*1360*/  IMAD.WIDE.U32 R10, R3, 0x8, R10 ;  /* 0x00000008030a7825 */ /* 0x004fcc00078e000a */
[----:B0-----:R-:W2:Y:S01]  /*1370*/  LDG.E.64 R10, desc[UR36][R10.64] ;  /* 0x000000240a0a7981 */ /* 0x001ea2000c1e1b00 */
[----:B------:R-:W-:Y:S01]  /*1380*/  MOV R8, 0x150 ;  /* 0x0000015000087802 */ /* 0x000fe20000000f00 */
[----:B---3--:R-:W-:Y:S01]  /*1390*/  IMAD.U32 R4, RZ, RZ, UR4 ;  /* 0x00000004ff047e24 */ /* 0x008fe2000f8e00ff */
[----:B------:R-:W-:Y:S01]  /*13a0*/  MOV R6, R18 ;  /* 0x0000001200067202 */ /* 0x000fe20000000f00 */
[----:B------:R-:W-:Y:S02]  /*13b0*/  IMAD.U32 R5, RZ, RZ, UR5 ;  /* 0x00000005ff057e24 */ /* 0x000fe4000f8e00ff */
[----:B------:R-:W-:Y:S01]  /*13c0*/  IMAD.MOV.U32 R7, RZ, RZ, R17 ;  /* 0x000000ffff077224 */ /* 0x000fe200078e0011 */
[----:B------:R-:W0:Y:S02]  /*13d0*/  LDC.64 R8, c[0x4][R8] ;  /* 0x0100000008087b82 */ /* 0x000e240000000a00 */
[----:B0-2---:R2:W-:Y:S04]  /*13e0*/  STL.64 [R2], R10 ;  /* 0x0000000a02007387 */ /* 0x0055e80000100a00 */
[----:B------:R-:W-:-:S07]  /*13f0*/  LEPC R20, `(.L_x_176) ;  /* 0x000000001014794e */ /* 0x000fce0000000000 */
[----:B-12---:R-:W-:Y:S05]  /*1400*/  CALL.ABS.NOINC R8 ;  /* 0x0000000008007343 */ /* 0x006fea0003c00000 */
.L_x_176:
        /* <DEDUP_REMOVED lines=8> */
[----:B------:R-:W-:Y:S01]  /*1490*/  IMAD.MOV.U32 R6, RZ, RZ, R18 ;  /* 0x000000ffff067224 */ /* 0x000fe200078e0012 */
[----:B------:R-:W-:Y:S02]  /*14a0*/  MOV R7, R17 ;  /* 0x0000001100077202 */ /* 0x000fe40000000f00 */
[----:B------:R1:W3:Y:S01]  /*14b0*/  LDC.64 R8, c[0x4][R19] ;  /* 0x0100000013087b82 */ /* 0x0002e20000000a00 */
[----:B0-----:R-:W-:Y:S01]  /*14c0*/  MOV R4, UR4 ;  /* 0x0000000400047c02 */ /* 0x001fe20008000f00 */
[----:B------:R-:W-:Y:S01]  /*14d0*/  IMAD.U32 R5, RZ, RZ, UR5 ;  /* 0x00000005ff057e24 */ /* 0x000fe2000f8e00ff */
[----:B--23--:R1:W-:Y:S06]  /*14e0*/  STL.64 [R2], R10 ;  /* 0x0000000a02007387 */ /* 0x00c3ec0000100a00 */
[----:B------:R-:W-:-:S07]  /*14f0*/  LEPC R20, `(.L_x_177) ;  /* 0x000000001014794e */ /* 0x000fce0000000000 */
[----:B-1----:R-:W-:Y:S05]  /*1500*/  CALL.ABS.NOINC R8 ;  /* 0x0000000008007343 */ /* 0x002fea0003c00000 */
.L_x_177:
        /* <DEDUP_REMOVED lines=10> */
.L_x_178:
        /* <DEDUP_REMOVED lines=10> */
.L_x_179:
[----:B------:R-:W-:-:S07]  /*1650*/  IADD3 R16, PT, PT, R16, 0x4, RZ ;  /* 0x0000000410107810 */ /* 0x000fce0007ffe0ff */
.L_x_175:
[----:B------:R-:W-:-:S13]  /*1660*/  ISETP.NE.AND P0, PT, R25, RZ, PT ;  /* 0x000000ff1900720c */ /* 0x000fda0003f05270 */
        /* <DEDUP_REMOVED lines=8> */
[----:B------:R-:W-:Y:S01]  /*16f0*/  ISETP.NE.AND P0, PT, R25, 0x1, PT ;  /* 0x000000011900780c */ /* 0x000fe20003f05270 */
[----:B---3--:R-:W-:Y:S01]  /*1700*/  IMAD.U32 R4, RZ, RZ, UR4 ;  /* 0x00000004ff047e24 */ /* 0x008fe2000f8e00ff */
[----:B------:R-:W-:Y:S01]  /*1710*/  MOV R5, UR5 ;  /* 0x0000000500057c02 */ /* 0x000fe20008000f00 */
[----:B------:R-:W-:Y:S01]  /*1720*/  IMAD.MOV.U32 R6, RZ, RZ, R18 ;  /* 0x000000ffff067224 */ /* 0x000fe200078e0012 */
[----:B------:R-:W-:Y:S01]  /*1730*/  P2R R0, PR, RZ, 0x1 ;  /* 0x00000001ff007803 */ /* 0x000fe20000000000 */
[----:B------:R-:W-:Y:S01]  /*1740*/  IMAD.MOV.U32 R7, RZ, RZ, R17 ;  /* 0x000000ffff077224 */ /* 0x000fe200078e0011 */
[----:B0-2---:R2:W-:Y:S07]  /*1750*/  STL.64 [R2], R10 ;  /* 0x0000000a02007387 */ /* 0x0055ee0000100a00 */
[----:B------:R-:W-:-:S07]  /*1760*/  LEPC R20, `(.L_x_180) ;  /* 0x000000001014794e */ /* 0x000fce0000000000 */
[----:B-12---:R-:W-:Y:S05]  /*1770*/  CALL.ABS.NOINC R8 ;  /* 0x0000000008007343 */ /* 0x006fea0003c00000 */
.L_x_180:
[----:B------:R-:W-:-:S13]  /*1780*/  ISETP.NE.AND P6, PT, R25, 0x1, PT ;  /* 0x000000011900780c */ /* 0x000fda0003fc5270 */
[----:B------:R-:W-:Y:S05]  /*1790*/  @!P6 BRA `(.L_x_165) ;  /* 0x000000000078e947 */ /* 0x000fea0003800000 */
[----:B------:R-:W0:Y:S01]  /*17a0*/  LDCU.64 UR4, c[0x0][0x380] ;  /* 0x00007000ff0477ac */ /* 0x000e220008000a00 */
[----:B------:R-:W-:-:S04]  /*17b0*/  IADD3 R16, P0, PT, R23, R16, RZ ;  /* 0x0000001017107210 */ /* 0x000fc80007f1e0ff */
[----:B------:R-:W-:Y:S02]  /*17c0*/  IADD3.X R3, PT, PT, RZ, RZ, RZ, P0, !PT ;  /* 0x000000ffff037210 */ /* 0x000fe400007fe4ff */
[----:B0-----:R-:W-:-:S04]  /*17d0*/  LEA R22, P0, R16, UR4, 0x3 ;  /* 0x0000000410167c11 */ /* 0x001fc8000f8018ff */
[----:B------:R-:W-:Y:S01]  /*17e0*/  LEA.HI.X R23, R16, UR5, R3, 0x3, P0 ;  /* 0x0000000510177c11 */ /* 0x000fe200080f1c03 */
[----:B------:R-:W0:Y:S04]  /*17f0*/  LDCU.64 UR4, c[0x4][0x140] ;  /* 0x01002800ff0477ac */ /* 0x000e280008000a00 */
[----:B------:R-:W2:Y:S01]  /*1800*/  LDG.E.64 R10, desc[UR36][R22.64+0x8] ;  /* 0x00000824160a7981 */ /* 0x000ea2000c1e1b00 */
[----:B------:R-:W-:Y:S01]  /*1810*/  MOV R16, 0x150 ;  /* 0x0000015000107802 */ /* 0x000fe20000000f00 */
[----:B------:R-:W-:Y:S01]  /*1820*/  IMAD.MOV.U32 R7, RZ, RZ, R17 ;  /* 0x000000ffff077224 */ /* 0x000fe200078e0011 */
[----:B------:R-:W-:Y:S02]  /*1830*/  ISETP.NE.AND P0, PT, R25, 0x2, PT ;  /* 0x000000021900780c */ /* 0x000fe40003f05270 */
[----:B------:R1:W3:Y:S01]  /*1840*/  LDC.64 R8, c[0x4][R16] ;  /* 0x0100000010087b82 */ /* 0x0002e20000000a00 */
[----:B------:R-:W-:-:S02]  /*1850*/  MOV R6, R18 ;  /* 0x0000001200067202 */ /* 0x000fc40000000f00 */
[----:B------:R-:W-:Y:S01]  /*1860*/  P2R R0, PR, RZ, 0x1 ;  /* 0x00000001ff007803 */ /* 0x000fe20000000000 */
[----:B0-----:R-:W-:Y:S02]  /*1870*/  IMAD.U32 R4, RZ, RZ, UR4 ;  /* 0x00000004ff047e24 */ /* 0x001fe4000f8e00ff */
[----:B------:R-:W-:Y:S01]  /*1880*/  IMAD.U32 R5, RZ, RZ, UR5 ;  /* 0x00000005ff057e24 */ /* 0x000fe2000f8e00ff */
[----:B--23--:R1:W-:Y:S06]  /*1890*/  STL.64 [R2], R10 ;  /* 0x0000000a02007387 */ /* 0x00c3ec0000100a00 */
[----:B------:R-:W-:-:S07]  /*18a0*/  LEPC R20, `(.L_x_181) ;  /* 0x000000001014794e */ /* 0x000fce0000000000 */
[----:B-1----:R-:W-:Y:S05]  /*18b0*/  CALL.ABS.NOINC R8 ;  /* 0x0000000008007343 */ /* 0x002fea0003c00000 */
.L_x_181:
[----:B------:R-:W-:-:S13]  /*18c0*/  ISETP.NE.AND P6, PT, R25, 0x2, PT ;  /* 0x000000021900780c */ /* 0x000fda0003fc5270 */
[----:B------:R-:W-:Y:S05]  /*18d0*/  @!P6 BRA `(.L_x_165) ;  /* 0x000000000028e947 */ /* 0x000fea0003800000 */
        /* <DEDUP_REMOVED lines=10> */
.L_x_165:
[----:B------:R-:W-:Y:S01]  /*1980*/  MOV R0, 0x150 ;  /* 0x0000015000007802 */ /* 0x000fe20000000f00 */
[----:B------:R-:W2:Y:S01]  /*1990*/  LDCU.64 UR4, c[0x4][0x148] ;  /* 0x01002900ff0477ac */ /* 0x000ea20008000a00 */
[----:B------:R-:W-:Y:S02]  /*19a0*/  CS2R R6, SRZ ;  /* 0x0000000000067805 */ /* 0x000fe4000001ff00 */
[----:B------:R3:W4:Y:S01]  /*19b0*/  LDC.64 R2, c[0x4][R0] ;  /* 0x0100000000027b82 */ /* 0x0007220000000a00 */
[----:B--2---:R-:W-:Y:S01]  /*19c0*/  MOV R4, UR4 ;  /* 0x0000000400047c02 */ /* 0x004fe20008000f00 */
[----:B---3--:R-:W-:-:S07]  /*19d0*/  IMAD.U32 R5, RZ, RZ, UR5 ;  /* 0x00000005ff057e24 */ /* 0x008fce000f8e00ff */
[----:B------:R-:W-:-:S07]  /*19e0*/  LEPC R20, `(.L_x_182) ;  /* 0x000000001014794e */ /* 0x000fce0000000000 */
[----:B01--4-:R-:W-:Y:S05]  /*19f0*/  CALL.ABS.NOINC R2 ;  /* 0x0000000002007343 */ /* 0x013fea0003c00000 */
.L_x_182:
[----:B------:R-:W-:-:S13]  /*1a00*/  ISETP.NE.AND P6, PT, R26, RZ, PT ;  /* 0x000000ff1a00720c */ /* 0x000fda0003fc5270 */
[----:B------:R-:W-:Y:S05]  /*1a10*/  @P6 BRA `(.L_x_183) ;  /* 0xffffffe400ac6947 */ /* 0x000fea000383ffff */
[----:B------:R-:W-:Y:S05]  /*1a20*/  EXIT ;  /* 0x000000000000794d */ /* 0x000fea0003800000 */
.L_x_184:
        /* <DEDUP_REMOVED lines=13> */
.L_x_200:


//--------------------- .text._Z16loss_calculationPdS_S_i --------------------------
	.section	.text._Z16loss_calculationPdS_S_i,"ax",@progbits
	.align	128
        .global         _Z16loss_calculationPdS_S_i
        .type           _Z16loss_calculationPdS_S_i,@function
        .size           _Z16loss_calculationPdS_S_i,(.L_x_201 - _Z16loss_calculationPdS_S_i)
        .other          _Z16loss_calculationPdS_S_i,@"STO_CUDA_ENTRY STV_DEFAULT"
_Z16loss_calculationPdS_S_i:
.text._Z16loss_calculationPdS_S_i:
[----:B------:R-:W-:Y:S01]  /*0000*/  LDC R1, c[0x0][0x37c] ;  /* 0x0000df00ff017b82 */ /* 0x000fe20000000800 */
[----:B------:R-:W0:Y:S07]  /*0010*/  S2R R3, SR_TID.X ;  /* 0x0000000000037919 */ /* 0x000e2e0000002100 */
[----:B------:R-:W0:Y:S01]  /*0020*/  LDC R0, c[0x0][0x360] ;  /* 0x0000d800ff007b82 */ /* 0x000e220000000800 */
[----:B------:R-:W1:Y:S01]  /*0030*/  LDCU UR6, c[0x0][0x398] ;  /* 0x00007300ff0677ac */ /* 0x000e620008000800 */
[----:B------:R-:W2:Y:S06]  /*0040*/  S2R R2, SR_TID.Y ;  /* 0x0000000000027919 */ /* 0x000eac0000002200 */
[----:B------:R-:W0:Y:S08]  /*0050*/  S2UR UR4, SR_CTAID.X ;  /* 0x00000000000479c3 */ /* 0x000e300000002500 */
[----:B------:R-:W2:Y:S08]  /*0060*/  S2UR UR5, SR_CTAID.Y ;  /* 0x00000000000579c3 */ /* 0x000eb00000002600 */
[----:B------:R-:W2:Y:S01]  /*0070*/  LDC R7, c[0x0][0x364] ;  /* 0x0000d900ff077b82 */ /* 0x000ea20000000800 */
[----:B0-----:R-:W-:-:S02]  /*0080*/  IMAD R0, R0, UR4, R3 ;  /* 0x0000000400007c24 */ /* 0x001fc4000f8e0203 */
[----:B--2---:R-:W-:-:S05]  /*0090*/  IMAD R7, R7, UR5, R2 ;  /* 0x0000000507077c24 */ /* 0x004fca000f8e0202 */
[----:B------:R-:W-:-:S04]  /*00a0*/  VIMNMX R2, PT, PT, R0, R7, !PT ;  /* 0x0000000700027248 */ /* 0x000fc80007fe0100 */
[----:B-1----:R-:W-:-:S13]  /*00b0*/  ISETP.GE.AND P0, PT, R2, UR6, PT ;  /* 0x0000000602007c0c */ /* 0x002fda000bf06270 */
[----:B------:R-:W-:Y:S05]  /*00c0*/  @P0 EXIT ;  /* 0x000000000000094d */ /* 0x000fea0003800000 */
[----:B------:R-:W0:Y:S01]  /*00d0*/  LDC.64 R2, c[0x0][0x380] ;  /* 0x0000e000ff027b82 */ /* 0x000e220000000a00 */
[----:B------:R-:W1:Y:S01]  /*00e0*/  LDCU.64 UR4, c[0x0][0x358] ;  /* 0x00006b00ff0477ac */ /* 0x000e620008000a00 */
[----:B------:R-:W-:-:S06]  /*00f0*/  IMAD R11, R7, UR6, R0 ;  /* 0x00000006070b7c24 */ /* 0x000fcc000f8e0200 */
[----:B------:R-:W2:Y:S08]  /*0100*/  LDC.64 R4, c[0x0][0x388] ;  /* 0x0000e200ff047b82 */ /* 0x000eb00000000a00 */
[----:B------:R-:W3:Y:S01]  /*0110*/  LDC.64 R8, c[0x0][0x390] ;  /* 0x0000e400ff087b82 */ /* 0x000ee20000000a00 */
[----:B0-----:R-:W-:-:S06]  /*0120*/  IMAD.WIDE R2, R11, 0x8, R2 ;  /* 0x000000080b027825 */ /* 0x001fcc00078e0202 */
[----:B-1----:R-:W4:Y:S01]  /*0130*/  LDG.E.64 R2, desc[UR4][R2.64] ;  /* 0x0000000402027981 */ /* 0x002f22000c1e1b00 */
[----:B--2---:R-:W-:-:S06]  /*0140*/  IMAD.WIDE R4, R11, 0x8, R4 ;  /* 0x000000080b047825 */ /* 0x004fcc00078e0204 */
[----:B------:R-:W4:Y:S01]  /*0150*/  LDG.E.64 R4, desc[UR4][R4.64] ;  /* 0x0000000404047981 */ /* 0x000f22000c1e1b00 */
[----:B---3--:R-:W-:Y:S01]  /*0160*/  IMAD.WIDE R8, R11, 0x8, R8 ;  /* 0x000000080b087825 */ /* 0x008fe200078e0208 */
[----:B----4-:R-:W-:-:S07]  /*0170*/  DADD R6, R2, -R4 ;  /* 0x0000000002067229 */ /* 0x010fce0000000804 */
[----:B------:R-:W-:Y:S01]  /*0180*/  STG.E.64 desc[UR4][R8.64], R6 ;  /* 0x0000000608007986 */ /* 0x000fe2000c101b04 */
[----:B------:R-:W-:Y:S05]  /*0190*/  EXIT ;  /* 0x000000000000794d */ /* 0x000fea0003800000 */
.L_x_185:
        /* <DEDUP_REMOVED lines=14> */
.L_x_201:


//--------------------- .text._Z4initPdi          --------------------------
	.section	.text._Z4initPdi,"ax",@progbits
	.align	128
        .global         _Z4initPdi
        .type           _Z4initPdi,@function
        .size           _Z4initPdi,(.L_x_195 - _Z4initPdi)
        .other          _Z4initPdi,@"STO_CUDA_ENTRY STV_DEFAULT"
_Z4initPdi:
.text._Z4initPdi:
[----:B------:R-:W-:Y:S01]  /*0000*/  LDC R1, c[0x0][0x37c] ;  /* 0x0000df00ff017b82 */ /* 0x000fe20000000800 */
[----:B------:R-:W0:Y:S01]  /*0010*/  S2R R0, SR_TID.X ;  /* 0x0000000000007919 */ /* 0x000e220000002100 */
[----:B------:R-:W0:Y:S02]  /*0020*/  LDCU UR4, c[0x0][0x388] ;  /* 0x00007100ff0477ac */ /* 0x000e240008000800 */
[----:B0-----:R-:W-:-:S13]  /*0030*/  ISETP.GE.U32.AND P0, PT, R0, UR4, PT ;  /* 0x0000000400007c0c */ /* 0x001fda000bf06070 */
[----:B------:R-:W-:Y:S05]  /*0040*/  @P0 EXIT ;  /* 0x000000000000094d */ /* 0x000fea0003800000 */
[----:B------:R-:W-:Y:S01]  /*0050*/  UIADD3 UR4, UPT, UPT, UR4, -0x1, URZ ;  /* 0xffffffff04047890 */ /* 0x000fe2000fffe0ff */
[----:B------:R-:W-:Y:S01]  /*0060*/  IMAD.MOV.U32 R2, RZ, RZ, 0x1 ;  /* 0x00000001ff027424 */ /* 0x000fe200078e00ff */
[----:B------:R-:W0:Y:S01]  /*0070*/  LDCU.64 UR6, c[0x0][0x358] ;  /* 0x00006b00ff0677ac */ /* 0x000e220008000a00 */
[----:B------:R-:W-:Y:S06]  /*0080*/  BSSY.RECONVERGENT B0, `(.L_x_186) ;  /* 0x0000013000007945 */ /* 0x000fec0003800200 */
[----:B------:R-:W1:Y:S08]  /*0090*/  I2F.F64 R4, UR4 ;  /* 0x0000000400047d12 */ /* 0x000e700008201c00 */
[----:B-1----:R-:W1:Y:S02]  /*00a0*/  MUFU.RCP64H R3, R5 ;  /* 0x0000000500037308 */ /* 0x002e640000001800 */
[----:B-1----:R-:W-:-:S08]  /*00b0*/  DFMA R6, -R4, R2, 1 ;  /* 0x3ff000000406742b */ /* 0x002fd00000000102 */
[----:B------:R-:W-:-:S08]  /*00c0*/  DFMA R6, R6, R6, R6 ;  /* 0x000000060606722b */ /* 0x000fd00000000006 */
[----:B------:R-:W-:Y:S01]  /*00d0*/  DFMA R2, R2, R6, R2 ;  /* 0x000000060202722b */ /* 0x000fe20000000002 */
[----:B------:R-:W-:-:S07]  /*00e0*/  IMAD R6, R0, 0xa, RZ ;  /* 0x0000000a00067824 */ /* 0x000fce00078e02ff */
[----:B------:R-:W-:Y:S01]  /*00f0*/  DFMA R8, -R4, R2, 1 ;  /* 0x3ff000000408742b */ /* 0x000fe20000000102 */
[----:B------:R-:W1:Y:S07]  /*0100*/  I2F.F64.U32 R6, R6 ;  /* 0x0000000600067312 */ /* 0x000e6e0000201800 */
[----:B------:R-:W-:-:S08]  /*0110*/  DFMA R2, R2, R8, R2 ;  /* 0x000000080202722b */ /* 0x000fd00000000002 */
[----:B-1----:R-:W-:Y:S01]  /*0120*/  DMUL R8, R6, R2 ;  /* 0x0000000206087228 */ /* 0x002fe20000000000 */
[----:B------:R-:W-:-:S07]  /*0130*/  FSETP.GEU.AND P1, PT, |R7|, 6.5827683646048100446e-37, PT ;  /* 0x036000000700780b */ /* 0x000fce0003f2e200 */
[----:B------:R-:W-:-:S08]  /*0140*/  DFMA R10, -R4, R8, R6 ;  /* 0x00000008040a722b */ /* 0x000fd00000000106 */
[----:B------:R-:W-:-:S10]  /*0150*/  DFMA R2, R2, R10, R8 ;  /* 0x0000000a0202722b */ /* 0x000fd40000000008 */
[----:B------:R-:W-:-:S05]  /*0160*/  FFMA R8, RZ, R5, R3 ;  /* 0x00000005ff087223 */ /* 0x000fca0000000003 */
[----:B------:R-:W-:-:S13]  /*0170*/  FSETP.GT.AND P0, PT, |R8|, 1.469367938527859385e-39, PT ;  /* 0x001000000800780b */ /* 0x000fda0003f04200 */
[----:B0-----:R-:W-:Y:S05]  /*0180*/  @P0 BRA P1, `(.L_x_187) ;  /* 0x0000000000080947 */ /* 0x001fea0000800000 */
[----:B------:R-:W-:-:S07]  /*0190*/  MOV R10, 0x1b0 ;  /* 0x000001b0000a7802 */ /* 0x000fce0000000f00 */
[----:B------:R-:W-:Y:S05]  /*01a0*/  CALL.REL.NOINC `($__internal_0_$__cuda_sm20_div_rn_f64_full) ;  /* 0x0000000000547944 */ /* 0x000fea0003c00000 */
.L_x_187:
[----:B------:R-:W-:Y:S05]  /*01b0*/  BSYNC.RECONVERGENT B0 ;  /* 0x0000000000007941 */ /* 0x000fea0003800200 */
.L_x_186:
[----:B------:R-:W0:Y:S01]  /*01c0*/  LDC R11, c[0x0][0x388] ;  /* 0x0000e200ff0b7b82 */ /* 0x000e220000000800 */
[----:B------:R-:W1:Y:S07]  /*01d0*/  LDCU.64 UR8, c[0x0][0x380] ;  /* 0x00007000ff0877ac */ /* 0x000e6e0008000a00 */
[----:B------:R-:W2:Y:S01]  /*01e0*/  LDC.64 R6, c[0x0][0x380] ;  /* 0x0000e000ff067b82 */ /* 0x000ea20000000a00 */
[----:B0-----:R-:W-:Y:S01]  /*01f0*/  SHF.R.S32.HI R9, RZ, 0x1f, R11 ;  /* 0x0000001fff097819 */ /* 0x001fe2000001140b */
[----:B------:R-:W-:-:S04]  /*0200*/  IMAD.WIDE.U32 R4, R0, R11, RZ ;  /* 0x0000000b00047225 */ /* 0x000fc800078e00ff */
[----:B------:R-:W-:Y:S01]  /*0210*/  IMAD R9, R9, R0, RZ ;  /* 0x0000000009097224 */ /* 0x000fe200078e02ff */
[----:B-1----:R-:W-:Y:S01]  /*0220*/  LEA R8, P0, R4, UR8, 0x3 ;  /* 0x0000000804087c11 */ /* 0x002fe2000f8018ff */
[----:B------:R-:W-:Y:S02]  /*0230*/  IMAD R13, R11, UR4, RZ ;  /* 0x000000040b0d7c24 */ /* 0x000fe4000f8e02ff */
[----:B------:R-:W-:Y:S02]  /*0240*/  IMAD.IADD R5, R5, 0x1, R9 ;  /* 0x0000000105057824 */ /* 0x000fe400078e0209 */
[----:B--2---:R-:W-:-:S03]  /*0250*/  IMAD.WIDE.U32 R6, R0, 0x8, R6 ;  /* 0x0000000800067825 */ /* 0x004fc600078e0006 */
[----:B------:R-:W-:Y:S01]  /*0260*/  LEA.HI.X R9, R4, UR9, R5, 0x3, P0 ;  /* 0x0000000904097c11 */ /* 0x000fe200080f1c05 */
[C---:B------:R-:W-:Y:S02]  /*0270*/  DADD R4, R2.reuse, 10 ;  /* 0x4024000002047429 */ /* 0x040fe40000000000 */
[----:B------:R-:W-:Y:S01]  /*0280*/  DADD R2, R2, 20 ;  /* 0x4034000002027429 */ /* 0x000fe20000000000 */
[----:B------:R-:W-:-:S04]  /*0290*/  IMAD.WIDE R12, R13, 0x8, R6 ;  /* 0x000000080d0c7825 */ /* 0x000fc800078e0206 */
[----:B------:R-:W-:Y:S01]  /*02a0*/  IMAD.WIDE R10, R11, 0x8, R8 ;  /* 0x000000080b0a7825 */ /* 0x000fe200078e0208 */
[----:B------:R-:W-:Y:S04]  /*02b0*/  STG.E.64 desc[UR6][R6.64], R4 ;  /* 0x0000000406007986 */ /* 0x000fe8000c101b06 */
[----:B------:R-:W-:Y:S04]  /*02c0*/  STG.E.64 desc[UR6][R8.64], R4 ;  /* 0x0000000408007986 */ /* 0x000fe8000c101b06 */
[----:B------:R-:W-:Y:S04]  /*02d0*/  STG.E.64 desc[UR6][R10.64+-0x8], R2 ;  /* 0xfffff8020a007986 */ /* 0x000fe8000c101b06 */
[----:B------:R-:W-:Y:S01]  /*02e0*/  STG.E.64 desc[UR6][R12.64], R2 ;  /* 0x000000020c007986 */ /* 0x000fe2000c101b06 */
[----:B------:R-:W-:Y:S05]  /*02f0*/  EXIT ;  /* 0x000000000000794d */ /* 0x000fea0003800000 */
        .weak           $__internal_0_$__cuda_sm20_div_rn_f64_full
        .type           $__internal_0_$__cuda_sm20_div_rn_f64_full,@function
        .size           $__internal_0_$__cuda_sm20_div_rn_f64_full,(.L_x_195 - $__internal_0_$__cuda_sm20_div_rn_f64_full)
$__internal_0_$__cuda_sm20_div_rn_f64_full:
[C---:B------:R-:W-:Y:S01]  /*0300*/  FSETP.GEU.AND P0, PT, |R5|.reuse, 1.469367938527859385e-39, PT ;  /* 0x001000000500780b */ /* 0x040fe20003f0e200 */
[----:B------:R-:W-:Y:S01]  /*0310*/  IMAD.MOV.U32 R16, RZ, RZ, 0x1 ;  /* 0x00000001ff107424 */ /* 0x000fe200078e00ff */
[----:B------:R-:W-:Y:S01]  /*0320*/  LOP3.LUT R2, R5, 0x800fffff, RZ, 0xc0, !PT ;  /* 0x800fffff05027812 */ /* 0x000fe200078ec0ff */
[----:B------:R-:W-:Y:S01]  /*0330*/  BSSY.RECONVERGENT B1, `(.L_x_188) ;  /* 0x0000055000017945 */ /* 0x000fe20003800200 */
[C---:B------:R-:W-:Y:S02]  /*0340*/  FSETP.GEU.AND P2, PT, |R7|.reuse, 1.469367938527859385e-39, PT ;  /* 0x001000000700780b */ /* 0x040fe40003f4e200 */
[----:B------:R-:W-:Y:S01]  /*0350*/  LOP3.LUT R3, R2, 0x3ff00000, RZ, 0xfc, !PT ;  /* 0x3ff0000002037812 */ /* 0x000fe200078efcff */
[----:B------:R-:W-:Y:S01]  /*0360*/  IMAD.MOV.U32 R2, RZ, RZ, R4 ;  /* 0x000000ffff027224 */ /* 0x000fe200078e0004 */
[----:B------:R-:W-:Y:S02]  /*0370*/  LOP3.LUT R11, R7, 0x7ff00000, RZ, 0xc0, !PT ;  /* 0x7ff00000070b7812 */ /* 0x000fe400078ec0ff */
[----:B------:R-:W-:-:S03]  /*0380*/  LOP3.LUT R14, R5, 0x7ff00000, RZ, 0xc0, !PT ;  /* 0x7ff00000050e7812 */ /* 0x000fc600078ec0ff */
[----:B------:R-:W-:Y:S01]  /*0390*/  @!P0 DMUL R2, R4, 8.98846567431157953865e+307 ;  /* 0x7fe0000004028828 */ /* 0x000fe20000000000 */
[----:B------:R-:W-:-:S03]  /*03a0*/  ISETP.GE.U32.AND P1, PT, R11, R14, PT ;  /* 0x0000000e0b00720c */ /* 0x000fc60003f26070 */
[----:B------:R-:W-:Y:S01]  /*03b0*/  @!P2 LOP3.LUT R12, R5, 0x7ff00000, RZ, 0xc0, !PT ;  /* 0x7ff00000050ca812 */ /* 0x000fe200078ec0ff */
[----:B------:R-:W-:Y:S01]  /*03c0*/  @!P2 IMAD.MOV.U32 R18, RZ, RZ, RZ ;  /* 0x000000ffff12a224 */ /* 0x000fe200078e00ff */
[----:B------:R-:W0:Y:S02]  /*03d0*/  MUFU.RCP64H R17, R3 ;  /* 0x0000000300117308 */ /* 0x000e240000001800 */
[----:B------:R-:W-:Y:S01]  /*03e0*/  @!P2 ISETP.GE.U32.AND P3, PT, R11, R12, PT ;  /* 0x0000000c0b00a20c */ /* 0x000fe20003f66070 */
[----:B------:R-:W-:-:S05]  /*03f0*/  IMAD.MOV.U32 R12, RZ, RZ, 0x1ca00000 ;  /* 0x1ca00000ff0c7424 */ /* 0x000fca00078e00ff */
[----:B------:R-:W-:-:S04]  /*0400*/  @!P2 SEL R13, R12, 0x63400000, !P3 ;  /* 0x634000000c0da807 */ /* 0x000fc80005800000 */
[----:B------:R-:W-:-:S04]  /*0410*/  @!P2 LOP3.LUT R13, R13, 0x80000000, R7, 0xf8, !PT ;  /* 0x800000000d0da812 */ /* 0x000fc800078ef807 */
[----:B------:R-:W-:Y:S01]  /*0420*/  @!P2 LOP3.LUT R19, R13, 0x100000, RZ, 0xfc, !PT ;  /* 0x001000000d13a812 */ /* 0x000fe200078efcff */
[----:B0-----:R-:W-:-:S08]  /*0430*/  DFMA R8, R16, -R2, 1 ;  /* 0x3ff000001008742b */ /* 0x001fd00000000802 */
[----:B------:R-:W-:-:S08]  /*0440*/  DFMA R8, R8, R8, R8 ;  /* 0x000000080808722b */ /* 0x000fd00000000008 */
[----:B------:R-:W-:Y:S01]  /*0450*/  DFMA R16, R16, R8, R16 ;  /* 0x000000081010722b */ /* 0x000fe20000000010 */
[----:B------:R-:W-:Y:S01]  /*0460*/  SEL R9, R12, 0x63400000, !P1 ;  /* 0x634000000c097807 */ /* 0x000fe20004800000 */
[----:B------:R-:W-:-:S03]  /*0470*/  IMAD.MOV.U32 R8, RZ, RZ, R6 ;  /* 0x000000ffff087224 */ /* 0x000fc600078e0006 */
[----:B------:R-:W-:-:S03]  /*0480*/  LOP3.LUT R9, R9, 0x800fffff, R7, 0xf8, !PT ;  /* 0x800fffff09097812 */ /* 0x000fc600078ef807 */
[----:B------:R-:W-:-:S03]  /*0490*/  DFMA R20, R16, -R2, 1 ;  /* 0x3ff000001014742b */ /* 0x000fc60000000802 */
[----:B------:R-:W-:-:S05]  /*04a0*/  @!P2 DFMA R8, R8, 2, -R18 ;  /* 0x400000000808a82b */ /* 0x000fca0000000812 */
[----:B------:R-:W-:Y:S01]  /*04b0*/  DFMA R16, R16, R20, R16 ;  /* 0x000000141010722b */ /* 0x000fe20000000010 */
[----:B------:R-:W-:Y:S02]  /*04c0*/  IMAD.MOV.U32 R21, RZ, RZ, R11 ;  /* 0x000000ffff157224 */ /* 0x000fe400078e000b */
[----:B------:R-:W-:Y:S01]  /*04d0*/  IMAD.MOV.U32 R20, RZ, RZ, R14 ;  /* 0x000000ffff147224 */ /* 0x000fe200078e000e */
[----:B------:R-:W-:Y:S02]  /*04e0*/  @!P0 LOP3.LUT R20, R3, 0x7ff00000, RZ, 0xc0, !PT ;  /* 0x7ff0000003148812 */ /* 0x000fe400078ec0ff */
[----:B------:R-:W-:Y:S02]  /*04f0*/  @!P2 LOP3.LUT R21, R9, 0x7ff00000, RZ, 0xc0, !PT ;  /* 0x7ff000000915a812 */ /* 0x000fe400078ec0ff */
[----:B------:R-:W-:Y:S01]  /*0500*/  DMUL R18, R16, R8 ;  /* 0x0000000810127228 */ /* 0x000fe20000000000 */
[----:B------:R-:W-:Y:S02]  /*0510*/  VIADD R22, R20, 0xffffffff ;  /* 0xffffffff14167836 */ /* 0x000fe40000000000 */
[----:B------:R-:W-:-:S05]  /*0520*/  VIADD R13, R21, 0xffffffff ;  /* 0xffffffff150d7836 */ /* 0x000fca0000000000 */
[----:B------:R-:W-:Y:S01]  /*0530*/  DFMA R14, R18, -R2, R8 ;  /* 0x80000002120e722b */ /* 0x000fe20000000008 */
[----:B------:R-:W-:-:S04]  /*0540*/  ISETP.GT.U32.AND P0, PT, R13, 0x7feffffe, PT ;  /* 0x7feffffe0d00780c */ /* 0x000fc80003f04070 */
[----:B------:R-:W-:-:S03]  /*0550*/  ISETP.GT.U32.OR P0, PT, R22, 0x7feffffe, P0 ;  /* 0x7feffffe1600780c */ /* 0x000fc60000704470 */
[----:B------:R-:W-:-:S10]  /*0560*/  DFMA R14, R16, R14, R18 ;  /* 0x0000000e100e722b */ /* 0x000fd40000000012 */
[----:B------:R-:W-:Y:S05]  /*0570*/  @P0 BRA `(.L_x_189) ;  /* 0x00000000006c0947 */ /* 0x000fea0003800000 */
[----:B------:R-:W-:-:S04]  /*0580*/  LOP3.LUT R16, R5, 0x7ff00000, RZ, 0xc0, !PT ;  /* 0x7ff0000005107812 */ /* 0x000fc800078ec0ff */
[CC--:B------:R-:W-:Y:S02]  /*0590*/  VIADDMNMX R6, R11.reuse, -R16.reuse, 0xb9600000, !PT ;  /* 0xb96000000b067446 */ /* 0x0c0fe40007800910 */
[----:B------:R-:W-:Y:S02]  /*05a0*/  ISETP.GE.U32.AND P0, PT, R11, R16, PT ;  /* 0x000000100b00720c */ /* 0x000fe40003f06070 */
[----:B------:R-:W-:Y:S02]  /*05b0*/  VIMNMX R6, PT, PT, R6, 0x46a00000, PT ;  /* 0x46a0000006067848 */ /* 0x000fe40003fe0100 */
[----:B------:R-:W-:-:S05]  /*05c0*/  SEL R11, R12, 0x63400000, !P0 ;  /* 0x634000000c0b7807 */ /* 0x000fca0004000000 */
[----:B------:R-:W-:Y:S02]  /*05d0*/  IMAD.IADD R11, R6, 0x1, -R11 ;  /* 0x00000001060b7824 */ /* 0x000fe400078e0a0b */
[----:B------:R-:W-:Y:S02]  /*05e0*/  IMAD.MOV.U32 R6, RZ, RZ, RZ ;  /* 0x000000ffff067224 */ /* 0x000fe400078e00ff */
[----:B------:R-:W-:-:S06]  /*05f0*/  VIADD R7, R11, 0x7fe00000 ;  /* 0x7fe000000b077836 */ /* 0x000fcc0000000000 */
[----:B------:R-:W-:-:S10]  /*0600*/  DMUL R12, R14, R6 ;  /* 0x000000060e0c7228 */ /* 0x000fd40000000000 */
[----:B------:R-:W-:-:S13]  /*0610*/  FSETP.GTU.AND P0, PT, |R13|, 1.469367938527859385e-39, PT ;  /* 0x001000000d00780b */ /* 0x000fda0003f0c200 */
[----:B------:R-:W-:Y:S05]  /*0620*/  @P0 BRA `(.L_x_190) ;  /* 0x0000000000940947 */ /* 0x000fea0003800000 */
[----:B------:R-:W-:Y:S01]  /*0630*/  DFMA R2, R14, -R2, R8 ;  /* 0x800000020e02722b */ /* 0x000fe20000000008 */
[----:B------:R-:W-:-:S09]  /*0640*/  IMAD.MOV.U32 R6, RZ, RZ, RZ ;  /* 0x000000ffff067224 */ /* 0x000fd200078e00ff */
[C---:B------:R-:W-:Y:S02]  /*0650*/  FSETP.NEU.AND P0, PT, R3.reuse, RZ, PT ;  /* 0x000000ff0300720b */ /* 0x040fe40003f0d000 */
[----:B------:R-:W-:-:S04]  /*0660*/  LOP3.LUT R5, R3, 0x80000000, R5, 0x48, !PT ;  /* 0x8000000003057812 */ /* 0x000fc800078e4805 */
[----:B------:R-:W-:-:S07]  /*0670*/  LOP3.LUT R7, R5, R7, RZ, 0xfc, !PT ;  /* 0x0000000705077212 */ /* 0x000fce00078efcff */
[----:B------:R-:W-:Y:S05]  /*0680*/  @!P0 BRA `(.L_x_190) ;  /* 0x00000000007c8947 */ /* 0x000fea0003800000 */
[----:B------:R-:W-:Y:S01]  /*0690*/  IMAD.MOV R3, RZ, RZ, -R11 ;  /* 0x000000ffff037224 */ /* 0x000fe200078e0a0b */
[----:B------:R-:W-:Y:S01]  /*06a0*/  DMUL.RP R6, R14, R6 ;  /* 0x000000060e067228 */ /* 0x000fe20000008000 */
[----:B------:R-:W-:Y:S01]  /*06b0*/  IMAD.MOV.U32 R2, RZ, RZ, RZ ;  /* 0x000000ffff027224 */ /* 0x000fe200078e00ff */
[----:B------:R-:W-:-:S05]  /*06c0*/  IADD3 R11, PT, PT, -R11, -0x43300000, RZ ;  /* 0xbcd000000b0b7810 */ /* 0x000fca0007ffe1ff */
[----:B------:R-:W-:-:S03]  /*06d0*/  DFMA R2, R12, -R2, R14 ;  /* 0x800000020c02722b */ /* 0x000fc6000000000e */
[----:B------:R-:W-:-:S07]  /*06e0*/  LOP3.LUT R5, R7, R5, RZ, 0x3c, !PT ;  /* 0x0000000507057212 */ /* 0x000fce00078e3cff */
[----:B------:R-:W-:-:S04]  /*06f0*/  FSETP.NEU.AND P0, PT, |R3|, R11, PT ;  /* 0x0000000b0300720b */ /* 0x000fc80003f0d200 */
[----:B------:R-:W-:Y:S02]  /*0700*/  FSEL R12, R6, R12, !P0 ;  /* 0x0000000c060c7208 */ /* 0x000fe40004000000 */
[----:B------:R-:W-:Y:S01]  /*0710*/  FSEL R13, R5, R13, !P0 ;  /* 0x0000000d050d7208 */ /* 0x000fe20004000000 */
[----:B------:R-:W-:Y:S06]  /*0720*/  BRA `(.L_x_190) ;  /* 0x0000000000547947 */ /* 0x000fec0003800000 */
.L_x_189:
[----:B------:R-:W-:-:S14]  /*0730*/  DSETP.NAN.AND P0, PT, R6, R6, PT ;  /* 0x000000060600722a */ /* 0x000fdc0003f08000 */
[----:B------:R-:W-:Y:S05]  /*0740*/  @P0 BRA `(.L_x_191) ;  /* 0x0000000000440947 */ /* 0x000fea0003800000 */
[----:B------:R-:W-:-:S14]  /*0750*/  DSETP.NAN.AND P0, PT, R4, R4, PT ;  /* 0x000000040400722a */ /* 0x000fdc0003f08000 */
[----:B------:R-:W-:Y:S05]  /*0760*/  @P0 BRA `(.L_x_192) ;  /* 0x0000000000300947 */ /* 0x000fea0003800000 */
[----:B------:R-:W-:Y:S01]  /*0770*/  ISETP.NE.AND P0, PT, R21, R20, PT ;  /* 0x000000141500720c */ /* 0x000fe20003f05270 */
[----:B------:R-:W-:Y:S02]  /*0780*/  IMAD.MOV.U32 R12, RZ, RZ, 0x0 ;  /* 0x00000000ff0c7424 */ /* 0x000fe400078e00ff */
[----:B------:R-:W-:-:S10]  /*0790*/  IMAD.MOV.U32 R13, RZ, RZ, -0x80000 ;  /* 0xfff80000ff0d7424 */ /* 0x000fd400078e00ff */
[----:B------:R-:W-:Y:S05]  /*07a0*/  @!P0 BRA `(.L_x_190) ;  /* 0x0000000000348947 */ /* 0x000fea0003800000 */
[----:B------:R-:W-:Y:S02]  /*07b0*/  ISETP.NE.AND P0, PT, R21, 0x7ff00000, PT ;  /* 0x7ff000001500780c */ /* 0x000fe40003f05270 */
[----:B------:R-:W-:Y:S02]  /*07c0*/  LOP3.LUT R13, R7, 0x80000000, R5, 0x48, !PT ;  /* 0x80000000070d7812 */ /* 0x000fe400078e4805 */
[----:B------:R-:W-:-:S13]  /*07d0*/  ISETP.EQ.OR P0, PT, R20, RZ, !P0 ;  /* 0x000000ff1400720c */ /* 0x000fda0004702670 */
[----:B------:R-:W-:Y:S01]  /*07e0*/  @P0 LOP3.LUT R2, R13, 0x7ff00000, RZ, 0xfc, !PT ;  /* 0x7ff000000d020812 */ /* 0x000fe200078efcff */
[----:B------:R-:W-:Y:S02]  /*07f0*/  @!P0 IMAD.MOV.U32 R12, RZ, RZ, RZ ;  /* 0x000000ffff0c8224 */ /* 0x000fe400078e00ff */
[----:B------:R-:W-:Y:S02]  /*0800*/  @P0 IMAD.MOV.U32 R12, RZ, RZ, RZ ;  /* 0x000000ffff0c0224 */ /* 0x000fe400078e00ff */
[----:B------:R-:W-:Y:S01]  /*0810*/  @P0 IMAD.MOV.U32 R13, RZ, RZ, R2 ;  /* 0x000000ffff0d0224 */ /* 0x000fe200078e0002 */
[----:B------:R-:W-:Y:S06]  /*0820*/  BRA `(.L_x_190) ;  /* 0x0000000000147947 */ /* 0x000fec0003800000 */
.L_x_192:
[----:B------:R-:W-:Y:S01]  /*0830*/  LOP3.LUT R13, R5, 0x80000, RZ, 0xfc, !PT ;  /* 0x00080000050d7812 */ /* 0x000fe200078efcff */
[----:B------:R-:W-:Y:S01]  /*0840*/  IMAD.MOV.U32 R12, RZ, RZ, R4 ;  /* 0x000000ffff0c7224 */ /* 0x000fe200078e0004 */
[----:B------:R-:W-:Y:S06]  /*0850*/  BRA `(.L_x_190) ;  /* 0x0000000000087947 */ /* 0x000fec0003800000 */
.L_x_191:
[----:B------:R-:W-:Y:S01]  /*0860*/  LOP3.LUT R13, R7, 0x80000, RZ, 0xfc, !PT ;  /* 0x00080000070d7812 */ /* 0x000fe200078efcff */
[----:B------:R-:W-:-:S07]  /*0870*/  IMAD.MOV.U32 R12, RZ, RZ, R6 ;  /* 0x000000ffff0c7224 */ /* 0x000fce00078e0006 */
.L_x_190:
[----:B------:R-:W-:Y:S05]  /*0880*/  BSYNC.RECONVERGENT B1 ;  /* 0x0000000000017941 */ /* 0x000fea0003800200 */
.L_x_188:
[----:B------:R-:W-:Y:S02]  /*0890*/  IMAD.MOV.U32 R11, RZ, RZ, 0x0 ;  /* 0x00000000ff0b7424 */ /* 0x000fe400078e00ff */
[----:B------:R-:W-:Y:S02]  /*08a0*/  IMAD.MOV.U32 R2, RZ, RZ, R12 ;  /* 0x000000ffff027224 */ /* 0x000fe400078e000c */
[----:B------:R-:W-:Y:S01]  /*08b0*/  IMAD.MOV.U32 R3, RZ, RZ, R13 ;  /* 0x000000ffff037224 */ /* 0x000fe200078e000d */
[----:B------:R-:W-:Y:S06]  /*08c0*/  RET.REL.NODEC R10 `(_Z4initPdi) ;  /* 0xfffffff40acc7950 */ /* 0x000fec0003c3ffff */
.L_x_193:
        /* <DEDUP_REMOVED lines=11> */
.L_x_195:


//--------------------- .text._Z7computePdS_i     --------------------------
	.section	.text._Z7computePdS_i,"ax",@progbits
	.align	128
        .global         _Z7computePdS_i
        .type           _Z7computePdS_i,@function
        .size           _Z7computePdS_i,(.L_x_203 - _Z7computePdS_i)
        .other          _Z7computePdS_i,@"STO_CUDA_ENTRY STV_DEFAULT"
_Z7computePdS_i:
.text._Z7computePdS_i:
[----:B------:R-:W-:Y:S01]  /*0000*/  LDC R1, c[0x0][0x37c] ;  /* 0x0000df00ff017b82 */ /* 0x000fe20000000800 */
[----:B------:R-:W0:Y:S07]  /*0010*/  S2R R2, SR_TID.Y ;  /* 0x0000000000027919 */ /* 0x000e2e0000002200 */
[----:B------:R-:W1:Y:S01]  /*0020*/  LDC R0, c[0x0][0x360] ;  /* 0x0000d800ff007b82 */ /* 0x000e620000000800 */
[----:B------:R-:W1:Y:S07]  /*0030*/  S2R R5, SR_TID.X ;  /* 0x0000000000057919 */ /* 0x000e6e0000002100 */
[----:B------:R-:W0:Y:S08]  /*0040*/  S2UR UR5, SR_CTAID.Y ;  /* 0x00000000000579c3 */ /* 0x000e300000002600 */
[----:B------:R-:W0:Y:S08]  /*0050*/  LDC R3, c[0x0][0x364] ;  /* 0x0000d900ff037b82 */ /* 0x000e300000000800 */
[----:B------:R-:W1:Y:S08]  /*0060*/  S2UR UR4, SR_CTAID.X ;  /* 0x00000000000479c3 */ /* 0x000e700000002500 */
[----:B------:R-:W2:Y:S01]  /*0070*/  LDC R6, c[0x0][0x390] ;  /* 0x0000e400ff067b82 */ /* 0x000ea20000000800 */
[----:B0-----:R-:W-:-:S05]  /*0080*/  IMAD R3, R3, UR5, R2 ;  /* 0x0000000503037c24 */ /* 0x001fca000f8e0202 */
[----:B------:R-:W-:Y:S01]  /*0090*/  ISETP.NE.AND P0, PT, R3, RZ, PT ;  /* 0x000000ff0300720c */ /* 0x000fe20003f05270 */
[----:B-1----:R-:W-:-:S05]  /*00a0*/  IMAD R0, R0, UR4, R5 ;  /* 0x0000000400007c24 */ /* 0x002fca000f8e0205 */
[C---:B------:R-:W-:Y:S02]  /*00b0*/  VIMNMX R5, PT, PT, R0.reuse, R3, !PT ;  /* 0x0000000300057248 */ /* 0x040fe40007fe0100 */
[----:B------:R-:W-:Y:S01]  /*00c0*/  ISETP.EQ.OR P0, PT, R0, RZ, !P0 ;  /* 0x000000ff0000720c */ /* 0x000fe20004702670 */
[----:B--2---:R-:W-:-:S05]  /*00d0*/  VIADD R2, R6, 0xffffffff ;  /* 0xffffffff06027836 */ /* 0x004fca0000000000 */
[----:B------:R-:W-:-:S13]  /*00e0*/  ISETP.GE.OR P0, PT, R5, R2, P0 ;  /* 0x000000020500720c */ /* 0x000fda0000706670 */
[----:B------:R-:W-:Y:S05]  /*00f0*/  @P0 EXIT ;  /* 0x000000000000094d */ /* 0x000fea0003800000 */
[----:B------:R-:W0:Y:S01]  /*0100*/  LDC.64 R10, c[0x0][0x380] ;  /* 0x0000e000ff0a7b82 */ /* 0x000e220000000a00 */
[----:B------:R-:W1:Y:S01]  /*0110*/  LDCU.64 UR6, c[0x0][0x380] ;  /* 0x00007000ff0677ac */ /* 0x000e620008000a00 */
[-C--:B------:R-:W-:Y:S01]  /*0120*/  IMAD R3, R3, R6.reuse, RZ ;  /* 0x0000000603037224 */ /* 0x080fe200078e02ff */
[----:B------:R-:W-:Y:S01]  /*0130*/  SHF.R.S32.HI R2, RZ, 0x1f, R0 ;  /* 0x0000001fff027819 */ /* 0x000fe20000011400 */
[----:B------:R-:W2:Y:S03]  /*0140*/  LDCU.64 UR4, c[0x0][0x358] ;  /* 0x00006b00ff0477ac */ /* 0x000ea60008000a00 */
[C---:B------:R-:W-:Y:S01]  /*0150*/  IADD3 R5, P0, PT, R0.reuse, R3, RZ ;  /* 0x0000000300057210 */ /* 0x040fe20007f1e0ff */
[----:B------:R-:W3:Y:S01]  /*0160*/  LDC.64 R14, c[0x0][0x388] ;  /* 0x0000e200ff0e7b82 */ /* 0x000ee20000000a00 */
[----:B------:R-:W-:Y:S02]  /*0170*/  IADD3 R7, PT, PT, R0, -R6, R3 ;  /* 0x8000000600077210 */ /* 0x000fe40007ffe003 */
[----:B------:R-:W-:-:S03]  /*0180*/  LEA.HI.X.SX32 R2, R3, R2, 0x1, P0 ;  /* 0x0000000203027211 */ /* 0x000fc600000f0eff */
[----:B------:R-:W-:Y:S01]  /*0190*/  IMAD R13, R6, 0x2, R7 ;  /* 0x00000002060d7824 */ /* 0x000fe200078e0207 */
[----:B-1----:R-:W-:-:S04]  /*01a0*/  LEA R4, P0, R5, UR6, 0x3 ;  /* 0x0000000605047c11 */ /* 0x002fc8000f8018ff */
[----:B------:R-:W-:Y:S01]  /*01b0*/  LEA.HI.X R5, R5, UR7, R2, 0x3, P0 ;  /* 0x0000000705057c11 */ /* 0x000fe200080f1c02 */
[----:B0-----:R-:W-:-:S04]  /*01c0*/  IMAD.WIDE R8, R7, 0x8, R10 ;  /* 0x0000000807087825 */ /* 0x001fc800078e020a */
[----:B--2---:R-:W2:Y:S01]  /*01d0*/  LDG.E.64 R6, desc[UR4][R4.64+-0x8] ;  /* 0xfffff80404067981 */ /* 0x004ea2000c1e1b00 */
[----:B------:R-:W-:-:S03]  /*01e0*/  IMAD.WIDE R10, R13, 0x8, R10 ;  /* 0x000000080d0a7825 */ /* 0x000fc600078e020a */
[----:B------:R-:W2:Y:S04]  /*01f0*/  LDG.E.64 R8, desc[UR4][R8.64] ;  /* 0x0000000408087981 */ /* 0x000ea8000c1e1b00 */
[----:B------:R-:W4:Y:S04]  /*0200*/  LDG.E.64 R10, desc[UR4][R10.64] ;  /* 0x000000040a0a7981 */ /* 0x000f28000c1e1b00 */
[----:B------:R-:W5:Y:S01]  /*0210*/  LDG.E.64 R12, desc[UR4][R4.64+0x8] ;  /* 0x00000804040c7981 */ /* 0x000f62000c1e1b00 */
[----:B------:R-:W-:-:S04]  /*0220*/  IMAD.IADD R3, R0, 0x1, R3 ;  /* 0x0000000100037824 */ /* 0x000fc800078e0203 */
[----:B---3--:R-:W-:Y:S01]  /*0230*/  IMAD.WIDE R2, R3, 0x8, R14 ;  /* 0x0000000803027825 */ /* 0x008fe200078e020e */
[----:B--2---:R-:W-:-:S08]  /*0240*/  DADD R6, R6, R8 ;  /* 0x0000000006067229 */ /* 0x004fd00000000008 */
[----:B----4-:R-:W-:-:S08]  /*0250*/  DADD R6, R6, R10 ;  /* 0x0000000006067229 */ /* 0x010fd0000000000a */
[----:B-----5:R-:W-:-:S08]  /*0260*/  DADD R6, R6, R12 ;  /* 0x0000000006067229 */ /* 0x020fd0000000000c */
[----:B------:R-:W-:-:S07]  /*0270*/  DMUL R6, R6, 0.25 ;  /* 0x3fd0000006067828 */ /* 0x000fce0000000000 */
[----:B------:R-:W-:Y:S01]  /*0280*/  STG.E.64 desc[UR4][R2.64], R6 ;  /* 0x0000000602007986 */ /* 0x000fe2000c101b04 */
[----:B------:R-:W-:Y:S05]  /*0290*/  EXIT ;  /* 0x000000000000794d */ /* 0x000fea0003800000 */
.L_x_194:
        /* <DEDUP_REMOVED lines=14> */
.L_x_203:


//--------------------- .nv.global.init           --------------------------
	.section	.nv.global.init,"aw",@progbits
.nv.global.init:
	.type		$str$1,@object
	.size		$str$1,($str - $str$1)
$str$1:
        /*0000*/ 	.byte	0x0a, 0x00
	.type		$str,@object
	.size		$str,(.L_40 - $str)
$str:
        /*0002*/ 	.byte	0x25, 0x2e, 0x32, 0x66, 0x20, 0x00
.L_40:


//--------------------- .nv.shared._ZN3cub18CUB_300001_SM_10006detail6reduce28DeviceReduceSingleTileKernelINS2_10policy_hubIdjN4cuda3__47maximumIvEEE10Policy1000EPdSB_iS8_ddNS5_3std3__410__identityEEEvT0_T1_T2_T3_T4_T6_ --------------------------
	.section	.nv.shared._ZN3cub18CUB_300001_SM_10006detail6reduce28DeviceReduceSingleTileKernelINS2_10policy_hubIdjN4cuda3__47maximumIvEEE10Policy1000EPdSB_iS8_ddNS5_3std3__410__identityEEEvT0_T1_T2_T3_T4_T6_,"aw",@nobits
	.sectionflags	@""
	.align	8
.nv.shared._ZN3cub18CUB_300001_SM_10006detail6reduce28DeviceReduceSingleTileKernelINS2_10policy_hubIdjN4cuda3__47maximumIvEEE10Policy1000EPdSB_iS8_ddNS5_3std3__410__identityEEEvT0_T1_T2_T3_T4_T6_:
	.zero		1104


//--------------------- .nv.shared.reserved.0     --------------------------
	.section	.nv.shared.reserved.0,"aw",@nobits
	.weak		__nv_reservedSMEM_offset_0_alias
	.size		__nv_reservedSMEM_offset_0_alias, 0, 64
	.other		__nv_reservedSMEM_offset_0_alias,@"STO_CUDA_RESERVED_SHARED STV_DEFAULT"
__nv_reservedSMEM_offset_0_alias:
	.zero		0
	.zero		64


//--------------------- .nv.global                --------------------------
	.section	.nv.global,"aw",@nobits
.nv.global:
	.type		_ZN34_INTERNAL_e713b7a5_4_k_cu_9481f3086thrust24THRUST_300001_SM_1000_NS12placeholders2_5E,@object
	.size		_ZN34_INTERNAL_e713b7a5_4_k_cu_9481f3086thrust24THRUST_300001_SM_1000_NS12placeholders2_5E,(_ZN34_INTERNAL_e713b7a5_4_k_cu_9481f3084cuda3std3__45__cpo6cbeginE - _ZN34_INTERNAL_e713b7a5_4_k_cu_9481f3086thrust24THRUST_300001_SM_1000_NS12placeholders2_5E)
_ZN34_INTERNAL_e713b7a5_4_k_cu_9481f3086thrust24THRUST_300001_SM_1000_NS12placeholders2_5E:
	.zero		1
	.type		_ZN34_INTERNAL_e713b7a5_4_k_cu_9481f3084cuda3std3__45__cpo6cbeginE,@object
	.size		_ZN34_INTERNAL_e713b7a5_4_k_cu_9481f3084cuda3std3__45__cpo6cbeginE,(_ZN34_INTERNAL_e713b7a5_4_k_cu_9481f3084cuda3std6ranges3__45__cpo6cbeginE - _ZN34_INTERNAL_e713b7a5_4_k_cu_9481f3084cuda3std3__45__cpo6cbeginE)
_ZN34_INTERNAL_e713b7a5_4_k_cu_9481f3084cuda3std3__45__cpo6cbeginE:
	.zero		1
	.type		_ZN34_INTERNAL_e713b7a5_4_k_cu_9481f3084cuda3std6ranges3__45__cpo6cbeginE,@object
	.size		_ZN34_INTERNAL_e713b7a5_4_k_cu_9481f3084cuda3std6ranges3__45__cpo6cbeginE,(_ZN34_INTERNAL_e713b7a5_4_k_cu_9481f3084cuda3std3__48in_placeE - _ZN34_INTERNAL_e713b7a5_4_k_cu_9481f3084cuda3std6ranges3__45__cpo6cbeginE)
_ZN34_INTERNAL_e713b7a5_4_k_cu_9481f3084cuda3std6ranges3__45__cpo6cbeginE:
	.zero		1
	.type		_ZN34_INTERNAL_e713b7a5_4_k_cu_9481f3084cuda3std3__48in_placeE,@object
	.size		_ZN34_INTERNAL_e713b7a5_4_k_cu_9481f3084cuda3std3__48in_placeE,(_ZN34_INTERNAL_e713b7a5_4_k_cu_9481f3084cuda3std6ranges3__45__cpo4sizeE - _ZN34_INTERNAL_e713b7a5_4_k_cu_9481f3084cuda3std3__48in_placeE)
_ZN34_INTERNAL_e713b7a5_4_k_cu_9481f3084cuda3std3__48in_placeE:
	.zero		1
	.type		_ZN34_INTERNAL_e713b7a5_4_k_cu_9481f3084cuda3std6ranges3__45__cpo4sizeE,@object
	.size		_ZN34_INTERNAL_e713b7a5_4_k_cu_9481f3084cuda3std6ranges3__45__cpo4sizeE,(_ZN34_INTERNAL_e713b7a5_4_k_cu_9481f3086thrust24THRUST_300001_SM_1000_NS12placeholders2_9E - _ZN34_INTERNAL_e713b7a5_4_k_cu_9481f3084cuda3std6ranges3__45__cpo4sizeE)
_ZN34_INTERNAL_e713b7a5_4_k_cu_9481f3084cuda3std6ranges3__45__cpo4sizeE:
	.zero		1
	.type		_ZN34_INTERNAL_e713b7a5_4_k_cu_9481f3086thrust24THRUST_300001_SM_1000_NS12placeholders2_9E,@object
	.size		_ZN34_INTERNAL_e713b7a5_4_k_cu_9481f3086thrust24THRUST_300001_SM_1000_NS12placeholders2_9E,(_ZN34_INTERNAL_e713b7a5_4_k_cu_9481f3084cuda3std3__45__cpo7crbeginE - _ZN34_INTERNAL_e713b7a5_4_k_cu_9481f3086thrust24THRUST_300001_SM_1000_NS12placeholders2_9E)
_ZN34_INTERNAL_e713b7a5_4_k_cu_9481f3086thrust24THRUST_300001_SM_1000_NS12placeholders2_9E:
	.zero		1
	.type		_ZN34_INTERNAL_e713b7a5_4_k_cu_9481f3084cuda3std3__45__cpo7crbeginE,@object
	.size		_ZN34_INTERNAL_e713b7a5_4_k_cu_9481f3084cuda3std3__45__cpo7crbeginE,(_ZN34_INTERNAL_e713b7a5_4_k_cu_9481f3084cuda3std6ranges3__45__cpo4nextE - _ZN34_INTERNAL_e713b7a5_4_k_cu_9481f3084cuda3std3__45__cpo7crbeginE)
_ZN34_INTERNAL_e713b7a5_4_k_cu_9481f3084cuda3std3__45__cpo7crbeginE:
	.zero		1
	.type		_ZN34_INTERNAL_e713b7a5_4_k_cu_9481f3084cuda3std6ranges3__45__cpo4nextE,@object
	.size		_ZN34_INTERNAL_e713b7a5_4_k_cu_9481f3084cuda3std6ranges3__45__cpo4nextE,(_ZN34_INTERNAL_e713b7a5_4_k_cu_9481f3084cuda3std6ranges3__45__cpo4swapE - _ZN34_INTERNAL_e713b7a5_4_k_cu_9481f3084cuda3std6ranges3__45__cpo4nextE)
_ZN34_INTERNAL_e713b7a5_4_k_cu_9481f3084cuda3std6ranges3__45__cpo4nextE:
	.zero		1
	.type		_ZN34_INTERNAL_e713b7a5_4_k_cu_9481f3084cuda3std6ranges3__45__cpo4swapE,@object
	.size		_ZN34_INTERNAL_e713b7a5_4_k_cu_9481f3084cuda3std6ranges3__45__cpo4swapE,(_ZN34_INTERNAL_e713b7a5_4_k_cu_9481f3086thrust24THRUST_300001_SM_1000_NS12placeholders2_1E - _ZN34_INTERNAL_e713b7a5_4_k_cu_9481f3084cuda3std6ranges3__45__cpo4swapE)
_ZN34_INTERNAL_e713b7a5_4_k_cu_9481f3084cuda3std6ranges3__45__cpo4swapE:
	.zero		1
	.type		_ZN34_INTERNAL_e713b7a5_4_k_cu_9481f3086thrust24THRUST_300001_SM_1000_NS12placeholders2_1E,@object
	.size		_ZN34_INTERNAL_e713b7a5_4_k_cu_9481f3086thrust24THRUST_300001_SM_1000_NS12placeholders2_1E,(_ZN34_INTERNAL_e713b7a5_4_k_cu_9481f3086thrust24THRUST_300001_SM_1000_NS12placeholders2_3E - _ZN34_INTERNAL_e713b7a5_4_k_cu_9481f3086thrust24THRUST_300001_SM_1000_NS12placeholders2_1E)
_ZN34_INTERNAL_e713b7a5_4_k_cu_9481f3086thrust24THRUST_300001_SM_1000_NS12placeholders2_1E:
	.zero		1
	.type		_ZN34_INTERNAL_e713b7a5_4_k_cu_9481f3086thrust24THRUST_300001_SM_1000_NS12placeholders2_3E,@object
	.size		_ZN34_INTERNAL_e713b7a5_4_k_cu_9481f3086thrust24THRUST_300001_SM_1000_NS12placeholders2_3E,(_ZN34_INTERNAL_e713b7a5_4_k_cu_9481f3084cuda3std3__45__cpo5beginE - _ZN34_INTERNAL_e713b7a5_4_k_cu_9481f3086thrust24THRUST_300001_SM_1000_NS12placeholders2_3E)
_ZN34_INTERNAL_e713b7a5_4_k_cu_9481f3086thrust24THRUST_300001_SM_1000_NS12placeholders2_3E:
	.zero		1
	.type		_ZN34_INTERNAL_e713b7a5_4_k_cu_9481f3084cuda3std3__45__cpo5beginE,@object
	.size		_ZN34_INTERNAL_e713b7a5_4_k_cu_9481f3084cuda3std3__45__cpo5beginE,(_ZN34_INTERNAL_e713b7a5_4_k_cu_9481f3084cuda3std6ranges3__45__cpo5beginE - _ZN34_INTERNAL_e713b7a5_4_k_cu_9481f3084cuda3std3__45__cpo5beginE)
_ZN34_INTERNAL_e713b7a5_4_k_cu_9481f3084cuda3std3__45__cpo5beginE:
	.zero		1
	.type		_ZN34_INTERNAL_e713b7a5_4_k_cu_9481f3084cuda3std6ranges3__45__cpo5beginE,@object
	.size		_ZN34_INTERNAL_e713b7a5_4_k_cu_9481f3084cuda3std6ranges3__45__cpo5beginE,(_ZN34_INTERNAL_e713b7a5_4_k_cu_9481f3084cuda3std3__436_GLOBAL__N__e713b7a5_4_k_cu_9481f3086ignoreE - _ZN34_INTERNAL_e713b7a5_4_k_cu_9481f3084cuda3std6ranges3__45__cpo5beginE)
_ZN34_INTERNAL_e713b7a5_4_k_cu_9481f3084cuda3std6ranges3__45__cpo5beginE:
	.zero		1
	.type		_ZN34_INTERNAL_e713b7a5_4_k_cu_9481f3084cuda3std3__436_GLOBAL__N__e713b7a5_4_k_cu_9481f3086ignoreE,@object
	.size		_ZN34_INTERNAL_e713b7a5_4_k_cu_9481f3084cuda3std3__436_GLOBAL__N__e713b7a5_4_k_cu_9481f3086ignoreE,(_ZN34_INTERNAL_e713b7a5_4_k_cu_9481f3084cuda3std6ranges3__45__cpo4dataE - _ZN34_INTERNAL_e713b7a5_4_k_cu_9481f3084cuda3std3__436_GLOBAL__N__e713b7a5_4_k_cu_9481f3086ignoreE)
_ZN34_INTERNAL_e713b7a5_4_k_cu_9481f3084cuda3std3__436_GLOBAL__N__e713b7a5_4_k_cu_9481f3086ignoreE:
	.zero		1
	.type		_ZN34_INTERNAL_e713b7a5_4_k_cu_9481f3084cuda3std6ranges3__45__cpo4dataE,@object
	.size		_ZN34_INTERNAL_e713b7a5_4_k_cu_9481f3084cuda3std6ranges3__45__cpo4dataE,(_ZN34_INTERNAL_e713b7a5_4_k_cu_9481f3086thrust24THRUST_300001_SM_1000_NS12placeholders2_7E - _ZN34_INTERNAL_e713b7a5_4_k_cu_9481f3084cuda3std6ranges3__45__cpo4dataE)
_ZN34_INTERNAL_e713b7a5_4_k_cu_9481f3084cuda3std6ranges3__45__cpo4dataE:
	.zero		1
	.type		_ZN34_INTERNAL_e713b7a5_4_k_cu_9481f3086thrust24THRUST_300001_SM_1000_NS12placeholders2_7E,@object
	.size		_ZN34_INTERNAL_e713b7a5_4_k_cu_9481f3086thrust24THRUST_300001_SM_1000_NS12placeholders2_7E,(_ZN34_INTERNAL_e713b7a5_4_k_cu_9481f3084cuda3std3__45__cpo6rbeginE - _ZN34_INTERNAL_e713b7a5_4_k_cu_9481f3086thrust24THRUST_300001_SM_1000_NS12placeholders2_7E)
_ZN34_INTERNAL_e713b7a5_4_k_cu_9481f3086thrust24THRUST_300001_SM_1000_NS12placeholders2_7E:
	.zero		1
	.type		_ZN34_INTERNAL_e713b7a5_4_k_cu_9481f3084cuda3std3__45__cpo6rbeginE,@object
	.size		_ZN34_INTERNAL_e713b7a5_4_k_cu_9481f3084cuda3std3__45__cpo6rbeginE,(_ZN34_INTERNAL_e713b7a5_4_k_cu_9481f3084cuda3std6ranges3__45__cpo7advanceE - _ZN34_INTERNAL_e713b7a5_4_k_cu_9481f3084cuda3std3__45__cpo6rbeginE)
_ZN34_INTERNAL_e713b7a5_4_k_cu_9481f3084cuda3std3__45__cpo6rbeginE:
	.zero		1
	.type		_ZN34_INTERNAL_e713b7a5_4_k_cu_9481f3084cuda3std6ranges3__45__cpo7advanceE,@object
	.size		_ZN34_INTERNAL_e713b7a5_4_k_cu_9481f3084cuda3std6ranges3__45__cpo7advanceE,(_ZN34_INTERNAL_e713b7a5_4_k_cu_9481f3084cuda3std3__47nulloptE - _ZN34_INTERNAL_e713b7a5_4_k_cu_9481f3084cuda3std6ranges3__45__cpo7advanceE)
_ZN34_INTERNAL_e713b7a5_4_k_cu_9481f3084cuda3std6ranges3__45__cpo7advanceE:
	.zero		1
	.type		_ZN34_INTERNAL_e713b7a5_4_k_cu_9481f3084cuda3std3__47nulloptE,@object
	.size		_ZN34_INTERNAL_e713b7a5_4_k_cu_9481f3084cuda3std3__47nulloptE,(_ZN34_INTERNAL_e713b7a5_4_k_cu_9481f3084cuda3std6ranges3__45__cpo8distanceE - _ZN34_INTERNAL_e713b7a5_4_k_cu_9481f3084cuda3std3__47nulloptE)
_ZN34_INTERNAL_e713b7a5_4_k_cu_9481f3084cuda3std3__47nulloptE:
	.zero		1
	.type		_ZN34_INTERNAL_e713b7a5_4_k_cu_9481f3084cuda3std6ranges3__45__cpo8distanceE,@object
	.size		_ZN34_INTERNAL_e713b7a5_4_k_cu_9481f3084cuda3std6ranges3__45__cpo8distanceE,(_ZN34_INTERNAL_e713b7a5_4_k_cu_9481f3086thrust24THRUST_300001_SM_1000_NS12placeholders2_6E - _ZN34_INTERNAL_e713b7a5_4_k_cu_9481f3084cuda3std6ranges3__45__cpo8distanceE)
_ZN34_INTERNAL_e713b7a5_4_k_cu_9481f3084cuda3std6ranges3__45__cpo8distanceE:
	.zero		1
	.type		_ZN34_INTERNAL_e713b7a5_4_k_cu_9481f3086thrust24THRUST_300001_SM_1000_NS12placeholders2_6E,@object
	.size		_ZN34_INTERNAL_e713b7a5_4_k_cu_9481f3086thrust24THRUST_300001_SM_1000_NS12placeholders2_6E,(_ZN34_INTERNAL_e713b7a5_4_k_cu_9481f3084cuda3std3__45__cpo4cendE - _ZN34_INTERNAL_e713b7a5_4_k_cu_9481f3086thrust24THRUST_300001_SM_1000_NS12placeholders2_6E)
_ZN34_INTERNAL_e713b7a5_4_k_cu_9481f3086thrust24THRUST_300001_SM_1000_NS12placeholders2_6E:
	.zero		1
	.type		_ZN34_INTERNAL_e713b7a5_4_k_cu_9481f3084cuda3std3__45__cpo4cendE,@object
	.size		_ZN34_INTERNAL_e713b7a5_4_k_cu_9481f3084cuda3std3__45__cpo4cendE,(_ZN34_INTERNAL_e713b7a5_4_k_cu_9481f3084cuda3std6ranges3__45__cpo4cendE - _ZN34_INTERNAL_e713b7a5_4_k_cu_9481f3084cuda3std3__45__cpo4cendE)
_ZN34_INTERNAL_e713b7a5_4_k_cu_9481f3084cuda3std3__45__cpo4cendE:
	.zero		1
	.type		_ZN34_INTERNAL_e713b7a5_4_k_cu_9481f3084cuda3std6ranges3__45__cpo4cendE,@object
	.size		_ZN34_INTERNAL_e713b7a5_4_k_cu_9481f3084cuda3std6ranges3__45__cpo4cendE,(_ZN34_INTERNAL_e713b7a5_4_k_cu_9481f3084cuda3std3__420unreachable_sentinelE - _ZN34_INTERNAL_e713b7a5_4_k_cu_9481f3084cuda3std6ranges3__45__cpo4cendE)
_ZN34_INTERNAL_e713b7a5_4_k_cu_9481f3084cuda3std6ranges3__45__cpo4cendE:
	.zero		1
	.type		_ZN34_INTERNAL_e713b7a5_4_k_cu_9481f3084cuda3std3__420unreachable_sentinelE,@object
	.size		_ZN34_INTERNAL_e713b7a5_4_k_cu_9481f3084cuda3std3__420unreachable_sentinelE,(_ZN34_INTERNAL_e713b7a5_4_k_cu_9481f3084cuda3std6ranges3__45__cpo5ssizeE - _ZN34_INTERNAL_e713b7a5_4_k_cu_9481f3084cuda3std3__420unreachable_sentinelE)
_ZN34_INTERNAL_e713b7a5_4_k_cu_9481f3084cuda3std3__420unreachable_sentinelE:
	.zero		1
	.type		_ZN34_INTERNAL_e713b7a5_4_k_cu_9481f3084cuda3std6ranges3__45__cpo5ssizeE,@object
	.size		_ZN34_INTERNAL_e713b7a5_4_k_cu_9481f3084cuda3std6ranges3__45__cpo5ssizeE,(_ZN34_INTERNAL_e713b7a5_4_k_cu_9481f3086thrust24THRUST_300001_SM_1000_NS12placeholders3_10E - _ZN34_INTERNAL_e713b7a5_4_k_cu_9481f3084cuda3std6ranges3__45__cpo5ssizeE)
_ZN34_INTERNAL_e713b7a5_4_k_cu_9481f3084cuda3std6ranges3__45__cpo5ssizeE:
	.zero		1
	.type		_ZN34_INTERNAL_e713b7a5_4_k_cu_9481f3086thrust24THRUST_300001_SM_1000_NS12placeholders3_10E,@object
	.size		_ZN34_INTERNAL_e713b7a5_4_k_cu_9481f3086thrust24THRUST_300001_SM_1000_NS12placeholders3_10E,(_ZN34_INTERNAL_e713b7a5_4_k_cu_9481f3084cuda3std3__45__cpo5crendE - _ZN34_INTERNAL_e713b7a5_4_k_cu_9481f3086thrust24THRUST_300001_SM_1000_NS12placeholders3_10E)
_ZN34_INTERNAL_e713b7a5_4_k_cu_9481f3086thrust24THRUST_300001_SM_1000_NS12placeholders3_10E:
	.zero		1
	.type		_ZN34_INTERNAL_e713b7a5_4_k_cu_9481f3084cuda3std3__45__cpo5crendE,@object
	.size		_ZN34_INTERNAL_e713b7a5_4_k_cu_9481f3084cuda3std3__45__cpo5crendE,(_ZN34_INTERNAL_e713b7a5_4_k_cu_9481f3084cuda3std6ranges3__45__cpo4prevE - _ZN34_INTERNAL_e713b7a5_4_k_cu_9481f3084cuda3std3__45__cpo5crendE)
_ZN34_INTERNAL_e713b7a5_4_k_cu_9481f3084cuda3std3__45__cpo5crendE:
	.zero		1
	.type		_ZN34_INTERNAL_e713b7a5_4_k_cu_9481f3084cuda3std6ranges3__45__cpo4prevE,@object
	.size		_ZN34_INTERNAL_e713b7a5_4_k_cu_9481f3084cuda3std6ranges3__45__cpo4prevE,(_ZN34_INTERNAL_e713b7a5_4_k_cu_9481f3084cuda3std6ranges3__45__cpo9iter_moveE - _ZN34_INTERNAL_e713b7a5_4_k_cu_9481f3084cuda3std6ranges3__45__cpo4prevE)
_ZN34_INTERNAL_e713b7a5_4_k_cu_9481f3084cuda3std6ranges3__45__cpo4prevE:
	.zero		1
	.type		_ZN34_INTERNAL_e713b7a5_4_k_cu_9481f3084cuda3std6ranges3__45__cpo9iter_moveE,@object
	.size		_ZN34_INTERNAL_e713b7a5_4_k_cu_9481f3084cuda3std6ranges3__45__cpo9iter_moveE,(_ZN34_INTERNAL_e713b7a5_4_k_cu_9481f3086thrust24THRUST_300001_SM_1000_NS12placeholders2_2E - _ZN34_INTERNAL_e713b7a5_4_k_cu_9481f3084cuda3std6ranges3__45__cpo9iter_moveE)
_ZN34_INTERNAL_e713b7a5_4_k_cu_9481f3084cuda3std6ranges3__45__cpo9iter_moveE:
	.zero		1
	.type		_ZN34_INTERNAL_e713b7a5_4_k_cu_9481f3086thrust24THRUST_300001_SM_1000_NS12placeholders2_2E,@object
	.size		_ZN34_INTERNAL_e713b7a5_4_k_cu_9481f3086thrust24THRUST_300001_SM_1000_NS12placeholders2_2E,(_ZN34_INTERNAL_e713b7a5_4_k_cu_9481f3086thrust24THRUST_300001_SM_1000_NS12placeholders2_4E - _ZN34_INTERNAL_e713b7a5_4_k_cu_9481f3086thrust24THRUST_300001_SM_1000_NS12placeholders2_2E)
_ZN34_INTERNAL_e713b7a5_4_k_cu_9481f3086thrust24THRUST_300001_SM_1000_NS12placeholders2_2E:
	.zero		1
	.type		_ZN34_INTERNAL_e713b7a5_4_k_cu_9481f3086thrust24THRUST_300001_SM_1000_NS12placeholders2_4E,@object
	.size		_ZN34_INTERNAL_e713b7a5_4_k_cu_9481f3086thrust24THRUST_300001_SM_1000_NS12placeholders2_4E,(_ZN34_INTERNAL_e713b7a5_4_k_cu_9481f3084cuda3std3__45__cpo3endE - _ZN34_INTERNAL_e713b7a5_4_k_cu_9481f3086thrust24THRUST_300001_SM_1000_NS12placeholders2_4E)
_ZN34_INTERNAL_e713b7a5_4_k_cu_9481f3086thrust24THRUST_300001_SM_1000_NS12placeholders2_4E:
	.zero		1
	.type		_ZN34_INTERNAL_e713b7a5_4_k_cu_9481f3084cuda3std3__45__cpo3endE,@object
	.size		_ZN34_INTERNAL_e713b7a5_4_k_cu_9481f3084cuda3std3__45__cpo3endE,(_ZN34_INTERNAL_e713b7a5_4_k_cu_9481f3084cuda3std6ranges3__45__cpo3endE - _ZN34_INTERNAL_e713b7a5_4_k_cu_9481f3084cuda3std3__45__cpo3endE)
_ZN34_INTERNAL_e713b7a5_4_k_cu_9481f3084cuda3std3__45__cpo3endE:
	.zero		1
	.type		_ZN34_INTERNAL_e713b7a5_4_k_cu_9481f3084cuda3std6ranges3__45__cpo3endE,@object
	.size		_ZN34_INTERNAL_e713b7a5_4_k_cu_9481f3084cuda3std6ranges3__45__cpo3endE,(_ZN34_INTERNAL_e713b7a5_4_k_cu_9481f3084cuda3std3__419piecewise_constructE - _ZN34_INTERNAL_e713b7a5_4_k_cu_9481f3084cuda3std6ranges3__45__cpo3endE)
_ZN34_INTERNAL_e713b7a5_4_k_cu_9481f3084cuda3std6ranges3__45__cpo3endE:
	.zero		1
	.type		_ZN34_INTERNAL_e713b7a5_4_k_cu_9481f3084cuda3std3__419piecewise_constructE,@object
	.size		_ZN34_INTERNAL_e713b7a5_4_k_cu_9481f3084cuda3std3__419piecewise_constructE,(_ZN34_INTERNAL_e713b7a5_4_k_cu_9481f3084cuda3std6ranges3__45__cpo5cdataE - _ZN34_INTERNAL_e713b7a5_4_k_cu_9481f3084cuda3std3__419piecewise_constructE)
_ZN34_INTERNAL_e713b7a5_4_k_cu_9481f3084cuda3std3__419piecewise_constructE:
	.zero		1
	.type		_ZN34_INTERNAL_e713b7a5_4_k_cu_9481f3084cuda3std6ranges3__45__cpo5cdataE,@object
	.size		_ZN34_INTERNAL_e713b7a5_4_k_cu_9481f3084cuda3std6ranges3__45__cpo5cdataE,(_ZN34_INTERNAL_e713b7a5_4_k_cu_9481f3086thrust24THRUST_300001_SM_1000_NS12placeholders2_8E - _ZN34_INTERNAL_e713b7a5_4_k_cu_9481f3084cuda3std6ranges3__45__cpo5cdataE)
_ZN34_INTERNAL_e713b7a5_4_k_cu_9481f3084cuda3std6ranges3__45__cpo5cdataE:
	.zero		1
	.type		_ZN34_INTERNAL_e713b7a5_4_k_cu_9481f3086thrust24THRUST_300001_SM_1000_NS12placeholders2_8E,@object
	.size		_ZN34_INTERNAL_e713b7a5_4_k_cu_9481f3086thrust24THRUST_300001_SM_1000_NS12placeholders2_8E,(_ZN34_INTERNAL_e713b7a5_4_k_cu_9481f3084cuda3std3__45__cpo4rendE - _ZN34_INTERNAL_e713b7a5_4_k_cu_9481f3086thrust24THRUST_300001_SM_1000_NS12placeholders2_8E)
_ZN34_INTERNAL_e713b7a5_4_k_cu_9481f3086thrust24THRUST_300001_SM_1000_NS12placeholders2_8E:
	.zero		1
	.type		_ZN34_INTERNAL_e713b7a5_4_k_cu_9481f3084cuda3std3__45__cpo4rendE,@object
	.size		_ZN34_INTERNAL_e713b7a5_4_k_cu_9481f3084cuda3std3__45__cpo4rendE,(_ZN34_INTERNAL_e713b7a5_4_k_cu_9481f3084cuda3std6ranges3__45__cpo9iter_swapE - _ZN34_INTERNAL_e713b7a5_4_k_cu_9481f3084cuda3std3__45__cpo4rendE)
_ZN34_INTERNAL_e713b7a5_4_k_cu_9481f3084cuda3std3__45__cpo4rendE:
	.zero		1
	.type		_ZN34_INTERNAL_e713b7a5_4_k_cu_9481f3084cuda3std6ranges3__45__cpo9iter_swapE,@object
	.size		_ZN34_INTERNAL_e713b7a5_4_k_cu_9481f3084cuda3std6ranges3__45__cpo9iter_swapE,(_ZN34_INTERNAL_e713b7a5_4_k_cu_9481f3084cuda3std3__48unexpectE - _ZN34_INTERNAL_e713b7a5_4_k_cu_9481f3084cuda3std6ranges3__45__cpo9iter_swapE)
_ZN34_INTERNAL_e713b7a5_4_k_cu_9481f3084cuda3std6ranges3__45__cpo9iter_swapE:
	.zero		1
	.type		_ZN34_INTERNAL_e713b7a5_4_k_cu_9481f3084cuda3std3__48unexpectE,@object
	.size		_ZN34_INTERNAL_e713b7a5_4_k_cu_9481f3084cuda3std3__48unexpectE,(_ZN34_INTERNAL_e713b7a5_4_k_cu_9481f3086thrust24THRUST_300001_SM_1000_NS6system6detail10sequential3seqE - _ZN34_INTERNAL_e713b7a5_4_k_cu_9481f3084cuda3std3__48unexpectE)
_ZN34_INTERNAL_e713b7a5_4_k_cu_9481f3084cuda3std3__48unexpectE:
	.zero		1
	.type		_ZN34_INTERNAL_e713b7a5_4_k_cu_9481f3086thrust24THRUST_300001_SM_1000_NS6system6detail10sequential3seqE,@object
	.size		_ZN34_INTERNAL_e713b7a5_4_k_cu_9481f3086thrust24THRUST_300001_SM_1000_NS6system6detail10sequential3seqE,(.L_29 - _ZN34_INTERNAL_e713b7a5_4_k_cu_9481f3086thrust24THRUST_300001_SM_1000_NS6system6detail10sequential3seqE)
_ZN34_INTERNAL_e713b7a5_4_k_cu_9481f3086thrust24THRUST_300001_SM_1000_NS6system6detail10sequential3seqE:
	.zero		1
.L_29:


//--------------------- .nv.shared._ZN3cub18CUB_300001_SM_10006detail6reduce18DeviceReduceKernelINS2_10policy_hubIdjN4cuda3__47maximumIvEEE10Policy1000EPdjS8_dNS5_3std3__410__identityEEEvT0_PT3_T1_NS0_13GridEvenShareISI_EET2_T4_ --------------------------
	.section	.nv.shared._ZN3cub18CUB_300001_SM_10006detail6reduce18DeviceReduceKernelINS2_10policy_hubIdjN4cuda3__47maximumIvEEE10Policy1000EPdjS8_dNS5_3std3__410__identityEEEvT0_PT3_T1_NS0_13GridEvenShareISI_EET2_T4_,"aw",@nobits
	.sectionflags	@""
	.align	8
.nv.shared._ZN3cub18CUB_300001_SM_10006detail6reduce18DeviceReduceKernelINS2_10policy_hubIdjN4cuda3__47maximumIvEEE10Policy1000EPdjS8_dNS5_3std3__410__identityEEEvT0_PT3_T1_NS0_13GridEvenShareISI_EET2_T4_:
	.zero		1104


//--------------------- .nv.shared._ZN3cub18CUB_300001_SM_10006detail6reduce28DeviceReduceSingleTileKernelINS2_10policy_hubIdjN4cuda3__47maximumIvEEE10Policy1000EPdSB_jS8_ddNS5_3std3__410__identityEEEvT0_T1_T2_T3_T4_T6_ --------------------------
	.section	.nv.shared._ZN3cub18CUB_300001_SM_10006detail6reduce28DeviceReduceSingleTileKernelINS2_10policy_hubIdjN4cuda3__47maximumIvEEE10Policy1000EPdSB_jS8_ddNS5_3std3__410__identityEEEvT0_T1_T2_T3_T4_T6_,"aw",@nobits
	.sectionflags	@""
	.align	8
.nv.shared._ZN3cub18CUB_300001_SM_10006detail6reduce28DeviceReduceSingleTileKernelINS2_10policy_hubIdjN4cuda3__47maximumIvEEE10Policy1000EPdSB_jS8_ddNS5_3std3__410__identityEEEvT0_T1_T2_T3_T4_T6_:
	.zero		1104


//--------------------- .nv.constant0._ZN3cub18CUB_300001_SM_10006detail6reduce28DeviceReduceSingleTileKernelINS2_10policy_hubIdjN4cuda3__47maximumIvEEE10Policy1000EPdSB_iS8_ddNS5_3std3__410__identityEEEvT0_T1_T2_T3_T4_T6_ --------------------------
	.section	.nv.constant0._ZN3cub18CUB_300001_SM_10006detail6reduce28DeviceReduceSingleTileKernelINS2_10policy_hubIdjN4cuda3__47maximumIvEEE10Policy1000EPdSB_iS8_ddNS5_3std3__410__identityEEEvT0_T1_T2_T3_T4_T6_,"a",@progbits
	.sectionflags	@""
	.align	4
.nv.constant0._ZN3cub18CUB_300001_SM_10006detail6reduce28DeviceReduceSingleTileKernelINS2_10policy_hubIdjN4cuda3__47maximumIvEEE10Policy1000EPdSB_iS8_ddNS5_3std3__410__identityEEEvT0_T1_T2_T3_T4_T6_:
	.zero		929


//--------------------- .nv.constant0._ZN3cub18CUB_300001_SM_10006detail6reduce18DeviceReduceKernelINS2_10policy_hubIdjN4cuda3__47maximumIvEEE10Policy1000EPdjS8_dNS5_3std3__410__identityEEEvT0_PT3_T1_NS0_13GridEvenShareISI_EET2_T4_ --------------------------
	.section	.nv.constant0._ZN3cub18CUB_300001_SM_10006detail6reduce18DeviceReduceKernelINS2_10policy_hubIdjN4cuda3__47maximumIvEEE10Policy1000EPdjS8_dNS5_3std3__410__identityEEEvT0_PT3_T1_NS0_13GridEvenShareISI_EET2_T4_,"a",@progbits
	.sectionflags	@""
	.align	4
.nv.constant0._ZN3cub18CUB_300001_SM_10006detail6reduce18DeviceReduceKernelINS2_10policy_hubIdjN4cuda3__47maximumIvEEE10Policy1000EPdjS8_dNS5_3std3__410__identityEEEvT0_PT3_T1_NS0_13GridEvenShareISI_EET2_T4_:
	.zero		958


//--------------------- .nv.constant0._ZN3cub18CUB_300001_SM_10006detail6reduce28DeviceReduceSingleTileKernelINS2_10policy_hubIdjN4cuda3__47maximumIvEEE10Policy1000EPdSB_jS8_ddNS5_3std3__410__identityEEEvT0_T1_T2_T3_T4_T6_ --------------------------
	.section	.nv.constant0._ZN3cub18CUB_300001_SM_10006detail6reduce28DeviceReduceSingleTileKernelINS2_10policy_hubIdjN4cuda3__47maximumIvEEE10Policy1000EPdSB_jS8_ddNS5_3std3__410__identityEEEvT0_T1_T2_T3_T4_T6_,"a",@progbits
	.sectionflags	@""
	.align	4
.nv.constant0._ZN3cub18CUB_300001_SM_10006detail6reduce28DeviceReduceSingleTileKernelINS2_10policy_hubIdjN4cuda3__47maximumIvEEE10Policy1000EPdSB_jS8_ddNS5_3std3__410__identityEEEvT0_T1_T2_T3_T4_T6_:
	.zero		929


//--------------------- .nv.constant0._ZN3cub18CUB_300001_SM_10006detail11EmptyKernelIvEEvv --------------------------
	.section	.nv.constant0._ZN3cub18CUB_300001_SM_10006detail11EmptyKernelIvEEvv,"a",@progbits
	.sectionflags	@""
	.align	4
.nv.constant0._ZN3cub18CUB_300001_SM_10006detail11EmptyKernelIvEEvv:
	.zero		896


//--------------------- .nv.constant0._Z8printArrPdi --------------------------
	.section	.nv.constant0._Z8printArrPdi,"a",@progbits
	.sectionflags	@""
	.align	4
.nv.constant0._Z8printArrPdi:
	.zero		908


//--------------------- .nv.constant0._Z16loss_calculationPdS_S_i --------------------------
	.section	.nv.constant0._Z16loss_calculationPdS_S_i,"a",@progbits
	.sectionflags	@""
	.align	4
.nv.constant0._Z16loss_calculationPdS_S_i:
	.zero		924


//--------------------- .nv.constant0._Z4initPdi  --------------------------
	.section	.nv.constant0._Z4initPdi,"a",@progbits
	.sectionflags	@""
	.align	4
.nv.constant0._Z4initPdi:
	.zero		908


//--------------------- .nv.constant0._Z7computePdS_i --------------------------
	.section	.nv.constant0._Z7computePdS_i,"a",@progbits
	.sectionflags	@""
	.align	4
.nv.constant0._Z7computePdS_i:
	.zero		916


//--------------------- SYMBOLS --------------------------

	.type		.nv.reservedSmem.offset0,@object
	.size		.nv.reservedSmem.offset0,0x4
	.type		.nv.reservedSmem.cap,@object
	.size		.nv.reservedSmem.cap,0x4
	.type		vprintf,@function
